// auto-generated by cutlass_sweep.gemm — config: {"arch": "sm_90", "cluster_m": 1, "cluster_n": 1, "dtype": "bf16", "dtype_b": "bf16", "layout": "nt", "stages": 0, "tile_k": 64, "tile_m": 192, "tile_n": 384}
#include "cutlass/cutlass.h"
#include "cutlass/gemm/collective/collective_builder.hpp"
#include "cutlass/gemm/device/gemm_universal_adapter.h"
#include "cutlass/gemm/kernel/gemm_universal.hpp"
#include "cutlass/epilogue/collective/collective_builder.hpp"

using ElemA = cutlass::bfloat16_t;
using ElemB = cutlass::bfloat16_t;
using ElemCD = cutlass::bfloat16_t;
using Acc  = float;
using TileShape    = cute::Shape<cute::_192, cute::_384, cute::_64>;
using ClusterShape = cute::Shape<cute::_1, cute::_1, cute::_1>;

using CollectiveEpilogue = typename cutlass::epilogue::collective::CollectiveBuilder<
    cutlass::arch::Sm90, cutlass::arch::OpClassTensorOp,
    TileShape, ClusterShape,
    cutlass::epilogue::collective::EpilogueTileAuto,
    Acc, Acc,
    ElemCD, cutlass::layout::RowMajor, 128 / cutlass::sizeof_bits<ElemCD>::value,
    ElemCD, cutlass::layout::RowMajor, 128 / cutlass::sizeof_bits<ElemCD>::value,
    cutlass::epilogue::collective::EpilogueScheduleAuto
  >::CollectiveOp;

using CollectiveMainloop = typename cutlass::gemm::collective::CollectiveBuilder<
    cutlass::arch::Sm90, cutlass::arch::OpClassTensorOp,
    ElemA, cutlass::layout::RowMajor, 128 / cutlass::sizeof_bits<ElemA>::value,
    ElemB, cutlass::layout::ColumnMajor, 128 / cutlass::sizeof_bits<ElemB>::value,
    Acc,
    TileShape, ClusterShape,
    cutlass::gemm::collective::StageCountAutoCarveout<static_cast<int>(sizeof(typename CollectiveEpilogue::SharedStorage))>,
    cutlass::gemm::collective::KernelScheduleAuto
  >::CollectiveOp;

using GemmKernel = cutlass::gemm::kernel::GemmUniversal<
    cute::Shape<int,int,int,int>,
    CollectiveMainloop,
    CollectiveEpilogue
>;
using Gemm = cutlass::gemm::device::GemmUniversalAdapter<GemmKernel>;

// Force the device kernel symbol into the cubin without needing a host main.
auto* _anchor = &cutlass::device_kernel<GemmKernel>;


// ===== COMPILED SASS (sm_90a) =====

	.target	sm_90a

	.elftype	@"ET_EXEC"


//--------------------- .note.nv.tkinfo           --------------------------
	.section	.note.nv.tkinfo,"",@"SHT_NOTE"
	.sectionflags	@"SHF_NOTE_NV_TKINFO"
	.tkinfo
        /*0018*/ 	.word	0x00000002
        /*0030*/ 	.string	""
        /*0030*/ 	.string	"ptxas"
        /*0030*/ 	.string	"Cuda compilation tools, release 13.0, V13.0.88"
        /*0030*/ 	.string	"Build cuda_13.0.r13.0/compiler.36424714_0"
        /*0030*/ 	.string	"-arch sm_90a -m 64 "



//--------------------- .note.nv.cuinfo           --------------------------
	.section	.note.nv.cuinfo,"",@"SHT_NOTE"
	.sectionflags	@"SHF_NOTE_NV_CUINFO"
        /*0018*/ 	.short	0x0002
        /*001a*/ 	.short	0x005a
        /*001c*/ 	.short	0x0082
	.zero		2


//--------------------- .nv.info                  --------------------------
	.section	.nv.info,"",@"SHT_CUDA_INFO"
	.align	4


	//----- nvinfo : EIATTR_REGCOUNT
	.align		4
        /*0000*/ 	.byte	0x04, 0x2f
        /*0002*/ 	.short	(.L_15 - .L_14)
	.align		4
.L_14:
        /*0004*/ 	.word	index@(_ZN7cutlass13device_kernelINS_4gemm6kernel13GemmUniversalIN4cute5tupleIJiiiiEEENS1_10collective13CollectiveMmaINS1_34MainloopSm90TmaGmmaWarpSpecializedILi3ENS5_IJNS4_1CILi1EEESB_SB_EEENS1_35KernelTmaWarpSpecializedCooperativeEEENS5_IJNSA_ILi192EEENSA_ILi384EEENSA_ILi64EEEEEENS_10bfloat16_tENS5_IJlSB_lEEESJ_SK_NS4_8TiledMMAINS4_8MMA_AtomIJNS4_4SM904GMMA28MMA_64x192x16_F32BF16BF16_SSILNSO_5MajorE0ELSQ_0ELNSO_7ScaleInE1ELSR_1EEEEEENS4_6LayoutINS5_IJNSA_ILi2EEESB_SB_EEENS5_IJSB_NSA_ILi0EEESX_EEEEENS5_IJNS4_10UnderscoreES10_S10_EEEEENS4_13SM90_TMA_LOADENS4_14ComposedLayoutINS4_7SwizzleILi3ELi4ELi3EEENS4_18smem_ptr_flag_bitsILi16EEENSU_INS5_IJNSA_ILi8EEESH_EEENS5_IJSH_SB_EEEEEEEvNS4_8identityES13_S1D_vS1E_EENS_8epilogue10collective6detail29Sm90TmaWarpSpecializedAdapterINS1H_15DefaultEpilogueISJ_SK_SK_NS1G_6thread17LinearCombinationISJ_Li1EffLNS1L_9ScaleType4KindE0ELNS_15FloatRoundStyleE2ESJ_EENS1_15EpilogueDefaultEEEEEvvEEEEvNT_6ParamsE)
        /*0008*/ 	.word	0x000000a8


	//----- nvinfo : EIATTR_FRAME_SIZE
	.align		4
.L_15:
        /*000c*/ 	.byte	0x04, 0x11
        /*000e*/ 	.short	(.L_17 - .L_16)
	.align		4
.L_16:
        /*0010*/ 	.word	index@(_ZN7cutlass13device_kernelINS_4gemm6kernel13GemmUniversalIN4cute5tupleIJiiiiEEENS1_10collective13CollectiveMmaINS1_34MainloopSm90TmaGmmaWarpSpecializedILi3ENS5_IJNS4_1CILi1EEESB_SB_EEENS1_35KernelTmaWarpSpecializedCooperativeEEENS5_IJNSA_ILi192EEENSA_ILi384EEENSA_ILi64EEEEEENS_10bfloat16_tENS5_IJlSB_lEEESJ_SK_NS4_8TiledMMAINS4_8MMA_AtomIJNS4_4SM904GMMA28MMA_64x192x16_F32BF16BF16_SSILNSO_5MajorE0ELSQ_0ELNSO_7ScaleInE1ELSR_1EEEEEENS4_6LayoutINS5_IJNSA_ILi2EEESB_SB_EEENS5_IJSB_NSA_ILi0EEESX_EEEEENS5_IJNS4_10UnderscoreES10_S10_EEEEENS4_13SM90_TMA_LOADENS4_14ComposedLayoutINS4_7SwizzleILi3ELi4ELi3EEENS4_18smem_ptr_flag_bitsILi16EEENSU_INS5_IJNSA_ILi8EEESH_EEENS5_IJSH_SB_EEEEEEEvNS4_8identityES13_S1D_vS1E_EENS_8epilogue10collective6detail29Sm90TmaWarpSpecializedAdapterINS1H_15DefaultEpilogueISJ_SK_SK_NS1G_6thread17LinearCombinationISJ_Li1EffLNS1L_9ScaleType4KindE0ELNS_15FloatRoundStyleE2ESJ_EENS1_15EpilogueDefaultEEEEEvvEEEEvNT_6ParamsE)
        /*0014*/ 	.word	0x00000fc0


	//----- nvinfo : EIATTR_MIN_STACK_SIZE
	.align		4
.L_17:
        /*0018*/ 	.byte	0x04, 0x12
        /*001a*/ 	.short	(.L_19 - .L_18)
	.align		4
.L_18:
        /*001c*/ 	.word	index@(_ZN7cutlass13device_kernelINS_4gemm6kernel13GemmUniversalIN4cute5tupleIJiiiiEEENS1_10collective13CollectiveMmaINS1_34MainloopSm90TmaGmmaWarpSpecializedILi3ENS5_IJNS4_1CILi1EEESB_SB_EEENS1_35KernelTmaWarpSpecializedCooperativeEEENS5_IJNSA_ILi192EEENSA_ILi384EEENSA_ILi64EEEEEENS_10bfloat16_tENS5_IJlSB_lEEESJ_SK_NS4_8TiledMMAINS4_8MMA_AtomIJNS4_4SM904GMMA28MMA_64x192x16_F32BF16BF16_SSILNSO_5MajorE0ELSQ_0ELNSO_7ScaleInE1ELSR_1EEEEEENS4_6LayoutINS5_IJNSA_ILi2EEESB_SB_EEENS5_IJSB_NSA_ILi0EEESX_EEEEENS5_IJNS4_10UnderscoreES10_S10_EEEEENS4_13SM90_TMA_LOADENS4_14ComposedLayoutINS4_7SwizzleILi3ELi4ELi3EEENS4_18smem_ptr_flag_bitsILi16EEENSU_INS5_IJNSA_ILi8EEESH_EEENS5_IJSH_SB_EEEEEEEvNS4_8identityES13_S1D_vS1E_EENS_8epilogue10collective6detail29Sm90TmaWarpSpecializedAdapterINS1H_15DefaultEpilogueISJ_SK_SK_NS1G_6thread17LinearCombinationISJ_Li1EffLNS1L_9ScaleType4KindE0ELNS_15FloatRoundStyleE2ESJ_EENS1_15EpilogueDefaultEEEEEvvEEEEvNT_6ParamsE)
        /*0020*/ 	.word	0x00000fc0
.L_19:


//--------------------- .nv.compat                --------------------------
	.section	.nv.compat,"",@"SHT_CUDA_COMPAT_INFO"
	.align	4
        /*0000*/ 	.byte	0x02, 0x09, 0x01, 0x00, 0x02, 0x02, 0x04, 0x00, 0x02, 0x05, 0x05, 0x00, 0x03, 0x07, 0x01, 0x01
        /*0010*/ 	.byte	0x02, 0x03, 0x01, 0x00, 0x02, 0x06, 0x01, 0x00, 0x04, 0x0b, 0x08, 0x00, 0x00, 0x00, 0x00, 0x00
        /*0020*/ 	.byte	0x00, 0x00, 0x00, 0x00


//--------------------- .nv.info._ZN7cutlass13device_kernelINS_4gemm6kernel13GemmUniversalIN4cute5tupleIJiiiiEEENS1_10collective13CollectiveMmaINS1_34MainloopSm90TmaGmmaWarpSpecializedILi3ENS5_IJNS4_1CILi1EEESB_SB_EEENS1_35KernelTmaWarpSpecializedCooperativeEEENS5_IJNSA_ILi192EEENSA_ILi384EEENSA_ILi64EEEEEENS_10bfloat16_tENS5_IJlSB_lEEESJ_SK_NS4_8TiledMMAINS4_8MMA_AtomIJNS4_4SM904GMMA28MMA_64x192x16_F32BF16BF16_SSILNSO_5MajorE0ELSQ_0ELNSO_7ScaleInE1ELSR_1EEEEEENS4_6LayoutINS5_IJNSA_ILi2EEESB_SB_EEENS5_IJSB_NSA_ILi0EEESX_EEEEENS5_IJNS4_10UnderscoreES10_S10_EEEEENS4_13SM90_TMA_LOADENS4_14ComposedLayoutINS4_7SwizzleILi3ELi4ELi3EEENS4_18smem_ptr_flag_bitsILi16EEENSU_INS5_IJNSA_ILi8EEESH_EEENS5_IJSH_SB_EEEEEEEvNS4_8identityES13_S1D_vS1E_EENS_8epilogue10collective6detail29Sm90TmaWarpSpecializedAdapterINS1H_15DefaultEpilogueISJ_SK_SK_NS1G_6thread17LinearCombinationISJ_Li1EffLNS1L_9ScaleType4KindE0ELNS_15FloatRoundStyleE2ESJ_EENS1_15EpilogueDefaultEEEEEvvEEEEvNT_6ParamsE --------------------------
	.section	.nv.info._ZN7cutlass13device_kernelINS_4gemm6kernel13GemmUniversalIN4cute5tupleIJiiiiEEENS1_10collective13CollectiveMmaINS1_34MainloopSm90TmaGmmaWarpSpecializedILi3ENS5_IJNS4_1CILi1EEESB_SB_EEENS1_35KernelTmaWarpSpecializedCooperativeEEENS5_IJNSA_ILi192EEENSA_ILi384EEENSA_ILi64EEEEEENS_10bfloat16_tENS5_IJlSB_lEEESJ_SK_NS4_8TiledMMAINS4_8MMA_AtomIJNS4_4SM904GMMA28MMA_64x192x16_F32BF16BF16_SSILNSO_5MajorE0ELSQ_0ELNSO_7ScaleInE1ELSR_1EEEEEENS4_6LayoutINS5_IJNSA_ILi2EEESB_SB_EEENS5_IJSB_NSA_ILi0EEESX_EEEEENS5_IJNS4_10UnderscoreES10_S10_EEEEENS4_13SM90_TMA_LOADENS4_14ComposedLayoutINS4_7SwizzleILi3ELi4ELi3EEENS4_18smem_ptr_flag_bitsILi16EEENSU_INS5_IJNSA_ILi8EEESH_EEENS5_IJSH_SB_EEEEEEEvNS4_8identityES13_S1D_vS1E_EENS_8epilogue10collective6detail29Sm90TmaWarpSpecializedAdapterINS1H_15DefaultEpilogueISJ_SK_SK_NS1G_6thread17LinearCombinationISJ_Li1EffLNS1L_9ScaleType4KindE0ELNS_15FloatRoundStyleE2ESJ_EENS1_15EpilogueDefaultEEEEEvvEEEEvNT_6ParamsE,"",@"SHT_CUDA_INFO"
	.sectionflags	@""
	.align	4


	//----- nvinfo : EIATTR_CUDA_API_VERSION
	.align		4
        /*0000*/ 	.byte	0x04, 0x37
        /*0002*/ 	.short	(.L_21 - .L_20)
.L_20:
        /*0004*/ 	.word	0x00000082


	//----- nvinfo : EIATTR_KPARAM_INFO
	.align		4
.L_21:
        /*0008*/ 	.byte	0x04, 0x17
        /*000a*/ 	.short	(.L_23 - .L_22)
.L_22:
        /*000c*/ 	.word	0x00000000
        /*0010*/ 	.short	0x0000
        /*0012*/ 	.short	0x0070
        /*0014*/ 	.byte	0x00, 0xf0, 0x01, 0x10


	//----- nvinfo : EIATTR_SPARSE_MMA_MASK
	.align		4
.L_23:
        /*0018*/ 	.byte	0x03, 0x50
        /*001a*/ 	.short	0x0000


	//----- nvinfo : EIATTR_MAXREG_COUNT
	.align		4
        /*001c*/ 	.byte	0x03, 0x1b
        /*001e*/ 	.short	0x00a8


	//----- nvinfo : EIATTR_NUM_BARRIERS
	.align		4
        /*0020*/ 	.byte	0x02, 0x4c
        /*0022*/ 	.byte	0x01
	.zero		1


	//----- nvinfo : EIATTR_EXTERNS
	.align		4
        /*0024*/ 	.byte	0x04, 0x0f
        /*0026*/ 	.short	(.L_25 - .L_24)


	//   ....[0]....
	.align		4
.L_24:
        /*0028*/ 	.word	index@(__assertfail)


	//----- nvinfo : EIATTR_ANNOTATIONS
	.align		4
.L_25:
        /*002c*/ 	.byte	0x04, 0x55
        /*002e*/ 	.short	(.L_27 - .L_26)


	//   ....[0]....
.L_26:
        /*0030*/ 	.word	0x00000001
        /*0034*/ 	.byte	0xa0, 0x05, 0x00, 0x00, 0x01, 0x00, 0x00, 0x00, 0xc0, 0x05, 0x00, 0x00, 0x01, 0x00, 0x00, 0x00
        /* <DEDUP_REMOVED lines=1558> */
        /*61a4*/ 	.byte	0xa0, 0xbb, 0x02, 0x00, 0x01, 0x00, 0x00, 0x00, 0xc0, 0xc1, 0x02, 0x00


	//----- nvinfo : EIATTR_MERCURY_ISA_VERSION
	.align		4
.L_27:
        /*61b0*/ 	.byte	0x03, 0x5f
        /*61b2*/ 	.short	0x0101


	//----- nvinfo : EIATTR_INT_WARP_WIDE_INSTR_OFFSETS
	.align		4
        /*61b4*/ 	.byte	0x04, 0x31
        /*61b6*/ 	.short	(.L_29 - .L_28)


	//   ....[0]....
.L_28:
        /*61b8*/ 	.word	0x000003c0


	//   ....[1]....
        /*61bc*/ 	.word	0x000003d0


	//   ....[2]....
        /*61c0*/ 	.word	0x000004e0


	//----- nvinfo : EIATTR_COOP_GROUP_MASK_REGIDS
	.align		4
.L_29:
        /*61c4*/ 	.byte	0x04, 0x29
        /*61c6*/ 	.short	(.L_31 - .L_30)


	//   ....[0]....
.L_30:
        /*61c8*/ 	.word	0xffffffff


	//   ....[1]....
        /*61cc*/ 	.word	0xffffffff


	//   ....[2]....
        /*61d0*/ 	.word	0xffffffff


	//   ....[3]....
        /*61d4*/ 	.word	0xffffffff


	//   ....[4]....
        /*61d8*/ 	.word	0xffffffff


	//----- nvinfo : EIATTR_COOP_GROUP_INSTR_OFFSETS
	.align		4
.L_31:
        /*61dc*/ 	.byte	0x04, 0x28
        /*61de*/ 	.short	(.L_33 - .L_32)


	//   ....[0]....
.L_32:
        /*61e0*/ 	.word	0x00000070


	//   ....[1]....
        /*61e4*/ 	.word	0x00000080


	//   ....[2]....
        /*61e8*/ 	.word	0x00000140


	//   ....[3]....
        /*61ec*/ 	.word	0x000002b0


	//   ....[4]....
        /*61f0*/ 	.word	0x00000ff0


	//----- nvinfo : EIATTR_REG_RECONFIG
	.align		4
.L_33:
        /*61f4*/ 	.byte	0x01, 0x54
	.zero		2


	//----- nvinfo : EIATTR_SYSCALL_OFFSETS
	.align		4
        /*61f8*/ 	.byte	0x04, 0x46
        /*61fa*/ 	.short	(.L_35 - .L_34)


	//   ....[0]....
.L_34:
        /*61fc*/ 	.word	0x000011a0


	//----- nvinfo : EIATTR_MBARRIER_INSTR_OFFSETS
	.align		4
.L_35:
        /*6200*/ 	.byte	0x04, 0x39
        /*6202*/ 	.short	(.L_37 - .L_36)


	//   ....[0]....
.L_36:
        /*6204*/ 	.word	0x00000240
        /*6208*/ 	.word	0x000000ff
        /*620c*/ 	.word	0x00000000
        /*6210*/ 	.short	0x0100
        /*6212*/ 	.byte	0x08
	.zero		1


	//   ....[1]....
        /*6214*/ 	.word	0x00000250
        /*6218*/ 	.word	0x000000ff
        /*621c*/ 	.word	0x00000018
        /*6220*/ 	.short	0x0100
        /*6222*/ 	.byte	0x08
	.zero		1


	//   ....[2]....
        /*6224*/ 	.word	0x00000260
        /*6228*/ 	.word	0x000000ff
        /*622c*/ 	.word	0x00000008
        /*6230*/ 	.short	0x0100
        /*6232*/ 	.byte	0x08
	.zero		1


	//   ....[3]....
        /*6234*/ 	.word	0x00000270
        /*6238*/ 	.word	0x000000ff
        /*623c*/ 	.word	0x00000020
        /*6240*/ 	.short	0x0100
        /*6242*/ 	.byte	0x08
	.zero		1


	//   ....[4]....
        /*6244*/ 	.word	0x00000280
        /*6248*/ 	.word	0x000000ff
        /*624c*/ 	.word	0x00000010
        /*6250*/ 	.short	0x0100
        /*6252*/ 	.byte	0x08
	.zero		1


	//   ....[5]....
        /*6254*/ 	.word	0x00000290
        /*6258*/ 	.word	0x000000ff
        /*625c*/ 	.word	0x00000028
        /*6260*/ 	.short	0x0100
        /*6262*/ 	.byte	0x08
	.zero		1


	//   ....[6]....
        /*6264*/ 	.word	0x00000540
        /*6268*/ 	.word	0x000000ff
        /*626c*/ 	.word	0x00000040
        /*6270*/ 	.short	0x0100
        /*6272*/ 	.byte	0x06
	.zero		1


	//   ....[7]....
        /*6274*/ 	.word	0x000005b0
        /*6278*/ 	.word	0x000000ff
        /*627c*/ 	.word	0x00000048
        /*6280*/ 	.short	0x0100
        /*6282*/ 	.byte	0x06
	.zero		1


	//   ....[8]....
        /*6284*/ 	.word	0x00001240
        /*6288*/ 	.word	0x00000003
        /*628c*/ 	.word	0x00000000
        /*6290*/ 	.short	0x010a
        /*6292*/ 	.byte	0x3f
	.zero		1


	//   ....[9]....
        /*6294*/ 	.word	0x00001280
        /*6298*/ 	.word	0x00000003
        /*629c*/ 	.word	0x00000000
        /*62a0*/ 	.short	0x010a
        /*62a2*/ 	.byte	0x3f
	.zero		1


	//   ....[10]....
        /*62a4*/ 	.word	0x00008950
        /*62a8*/ 	.word	0x000000ff
        /*62ac*/ 	.word	0x00000000
        /*62b0*/ 	.short	0x010a
        /*62b2*/ 	.byte	0x09
	.zero		1


	//   ....[11]....
        /*62b4*/ 	.word	0x00008990
        /*62b8*/ 	.word	0x000000ff
        /*62bc*/ 	.word	0x00000000
        /*62c0*/ 	.short	0x010a
        /*62c2*/ 	.byte	0x09
	.zero		1


	//   ....[12]....
        /*62c4*/ 	.word	0x00010980
        /*62c8*/ 	.word	0x000000ff
        /*62cc*/ 	.word	0x00000000
        /*62d0*/ 	.short	0x0101
        /*62d2*/ 	.byte	0x08
	.zero		1


	//   ....[13]....
        /*62d4*/ 	.word	0x00010b90
        /*62d8*/ 	.word	0x000000ff
        /*62dc*/ 	.word	0x00000000
        /*62e0*/ 	.short	0x0101
        /*62e2*/ 	.byte	0x06
	.zero		1


	//   ....[14]....
        /*62e4*/ 	.word	0x0002b740
        /*62e8*/ 	.word	0x0000000d
        /*62ec*/ 	.word	0x00000018
        /*62f0*/ 	.short	0x010a
        /*62f2*/ 	.byte	0x3f
	.zero		1


	//   ....[15]....
        /*62f4*/ 	.word	0x0002baa0
        /*62f8*/ 	.word	0x00000002
        /*62fc*/ 	.word	0x00000048
        /*6300*/ 	.short	0x0101
        /*6302*/ 	.byte	0x3f
	.zero		1


	//   ....[16]....
        /*6304*/ 	.word	0x0002c270
        /*6308*/ 	.word	0x00000005
        /*630c*/ 	.word	0x00000000
        /*6310*/ 	.short	0x010a
        /*6312*/ 	.byte	0x3f
	.zero		1


	//   ....[17]....
        /*6314*/ 	.word	0x0002c300
        /*6318*/ 	.word	0x00000005
        /*631c*/ 	.word	0x00000000
        /*6320*/ 	.short	0x010a
        /*6322*/ 	.byte	0x3f
	.zero		1


	//   ....[18]....
        /*6324*/ 	.word	0x0002c390
        /*6328*/ 	.word	0x00000003
        /*632c*/ 	.word	0x00000000
        /*6330*/ 	.short	0x010a
        /*6332*/ 	.byte	0x3f
	.zero		1


	//   ....[19]....
        /*6334*/ 	.word	0x0002c3f0
        /*6338*/ 	.word	0x00000003
        /*633c*/ 	.word	0x00000000
        /*6340*/ 	.short	0x010a
        /*6342*/ 	.byte	0x3f
	.zero		1


	//   ....[20]....
        /*6344*/ 	.word	0x0002c450
        /*6348*/ 	.word	0x00000005
        /*634c*/ 	.word	0x00000000
        /*6350*/ 	.short	0x010a
        /*6352*/ 	.byte	0x3f
	.zero		1


	//   ....[21]....
        /*6354*/ 	.word	0x0002c520
        /*6358*/ 	.word	0x0000000d
        /*635c*/ 	.word	0x00000018
        /*6360*/ 	.short	0x010a
        /*6362*/ 	.byte	0x3f
	.zero		1


	//   ....[22]....
        /*6364*/ 	.word	0x0002c5f0
        /*6368*/ 	.word	0x00000005
        /*636c*/ 	.word	0x00000000
        /*6370*/ 	.short	0x010a
        /*6372*/ 	.byte	0x3f
	.zero		1


	//   ....[23]....
        /*6374*/ 	.word	0x0002c640
        /*6378*/ 	.word	0x00000005
        /*637c*/ 	.word	0x00000000
        /*6380*/ 	.short	0x010a
        /*6382*/ 	.byte	0x3f
	.zero		1


	//----- nvinfo : EIATTR_NUM_MBARRIERS
	.align		4
.L_37:
        /*6384*/ 	.byte	0x03, 0x38
        /*6386*/ 	.short	0x0008


	//----- nvinfo : EIATTR_EXIT_INSTR_OFFSETS
	.align		4
        /*6388*/ 	.byte	0x04, 0x1c
        /*638a*/ 	.short	(.L_39 - .L_38)


	//   ....[0]....
.L_38:
        /*638c*/ 	.word	0x00000620


	//   ....[1]....
        /*6390*/ 	.word	0x00000f10


	//   ....[2]....
        /*6394*/ 	.word	0x0002ad50


	//   ....[3]....
        /*6398*/ 	.word	0x0002b3d0


	//   ....[4]....
        /*639c*/ 	.word	0x0002c3e0


	//----- nvinfo : EIATTR_MAX_THREADS
	.align		4
.L_39:
        /*63a0*/ 	.byte	0x04, 0x05
        /*63a2*/ 	.short	(.L_41 - .L_40)
.L_40:
        /*63a4*/ 	.word	0x00000180
        /*63a8*/ 	.word	0x00000001
        /*63ac*/ 	.word	0x00000001


	//----- nvinfo : EIATTR_CRS_STACK_SIZE
	.align		4
.L_41:
        /*63b0*/ 	.byte	0x04, 0x1e
        /*63b2*/ 	.short	(.L_43 - .L_42)
.L_42:
        /*63b4*/ 	.word	0x00000000


	//----- nvinfo : EIATTR_CBANK_PARAM_SIZE
	.align		4
.L_43:
        /*63b8*/ 	.byte	0x03, 0x19
        /*63ba*/ 	.short	0x0470


	//----- nvinfo : EIATTR_PARAM_CBANK
	.align		4
        /*63bc*/ 	.byte	0x04, 0x0a
        /*63be*/ 	.short	(.L_45 - .L_44)
	.align		4
.L_44:
        /*63c0*/ 	.word	index@(.nv.constant0._ZN7cutlass13device_kernelINS_4gemm6kernel13GemmUniversalIN4cute5tupleIJiiiiEEENS1_10collective13CollectiveMmaINS1_34MainloopSm90TmaGmmaWarpSpecializedILi3ENS5_IJNS4_1CILi1EEESB_SB_EEENS1_35KernelTmaWarpSpecializedCooperativeEEENS5_IJNSA_ILi192EEENSA_ILi384EEENSA_ILi64EEEEEENS_10bfloat16_tENS5_IJlSB_lEEESJ_SK_NS4_8TiledMMAINS4_8MMA_AtomIJNS4_4SM904GMMA28MMA_64x192x16_F32BF16BF16_SSILNSO_5MajorE0ELSQ_0ELNSO_7ScaleInE1ELSR_1EEEEEENS4_6LayoutINS5_IJNSA_ILi2EEESB_SB_EEENS5_IJSB_NSA_ILi0EEESX_EEEEENS5_IJNS4_10UnderscoreES10_S10_EEEEENS4_13SM90_TMA_LOADENS4_14ComposedLayoutINS4_7SwizzleILi3ELi4ELi3EEENS4_18smem_ptr_flag_bitsILi16EEENSU_INS5_IJNSA_ILi8EEESH_EEENS5_IJSH_SB_EEEEEEEvNS4_8identityES13_S1D_vS1E_EENS_8epilogue10collective6detail29Sm90TmaWarpSpecializedAdapterINS1H_15DefaultEpilogueISJ_SK_SK_NS1G_6thread17LinearCombinationISJ_Li1EffLNS1L_9ScaleType4KindE0ELNS_15FloatRoundStyleE2ESJ_EENS1_15EpilogueDefaultEEEEEvvEEEEvNT_6ParamsE)
        /*63c4*/ 	.short	0x0210
        /*63c6*/ 	.short	0x0470


	//----- nvinfo : EIATTR_SW_WAR
	.align		4
.L_45:
        /*63c8*/ 	.byte	0x04, 0x36
        /*63ca*/ 	.short	(.L_47 - .L_46)
.L_46:
        /*63cc*/ 	.word	0x00000008
.L_47:


//--------------------- .nv.callgraph             --------------------------
	.section	.nv.callgraph,"",@"SHT_CUDA_CALLGRAPH"
	.align	4
	.sectionentsize	8
	.align		4
        /*0000*/ 	.word	0x00000000
	.align		4
        /*0004*/ 	.word	0xffffffff
	.align		4
        /*0008*/ 	.word	index@(_ZN7cutlass13device_kernelINS_4gemm6kernel13GemmUniversalIN4cute5tupleIJiiiiEEENS1_10collective13CollectiveMmaINS1_34MainloopSm90TmaGmmaWarpSpecializedILi3ENS5_IJNS4_1CILi1EEESB_SB_EEENS1_35KernelTmaWarpSpecializedCooperativeEEENS5_IJNSA_ILi192EEENSA_ILi384EEENSA_ILi64EEEEEENS_10bfloat16_tENS5_IJlSB_lEEESJ_SK_NS4_8TiledMMAINS4_8MMA_AtomIJNS4_4SM904GMMA28MMA_64x192x16_F32BF16BF16_SSILNSO_5MajorE0ELSQ_0ELNSO_7ScaleInE1ELSR_1EEEEEENS4_6LayoutINS5_IJNSA_ILi2EEESB_SB_EEENS5_IJSB_NSA_ILi0EEESX_EEEEENS5_IJNS4_10UnderscoreES10_S10_EEEEENS4_13SM90_TMA_LOADENS4_14ComposedLayoutINS4_7SwizzleILi3ELi4ELi3EEENS4_18smem_ptr_flag_bitsILi16EEENSU_INS5_IJNSA_ILi8EEESH_EEENS5_IJSH_SB_EEEEEEEvNS4_8identityES13_S1D_vS1E_EENS_8epilogue10collective6detail29Sm90TmaWarpSpecializedAdapterINS1H_15DefaultEpilogueISJ_SK_SK_NS1G_6thread17LinearCombinationISJ_Li1EffLNS1L_9ScaleType4KindE0ELNS_15FloatRoundStyleE2ESJ_EENS1_15EpilogueDefaultEEEEEvvEEEEvNT_6ParamsE)
	.align		4
        /*000c*/ 	.word	index@(__assertfail)
	.align		4
        /*0010*/ 	.word	0x00000000
	.align		4
        /*0014*/ 	.word	0xfffffffe
	.align		4
        /*0018*/ 	.word	0x00000000
	.align		4
        /*001c*/ 	.word	0xfffffffd
	.align		4
        /*0020*/ 	.word	0x00000000
	.align		4
        /*0024*/ 	.word	0xfffffffc


//--------------------- .nv.constant4             --------------------------
	.section	.nv.constant4,"a",@progbits
	.align	8
	.align		8
.nv.constant4:
        /*0000*/ 	.dword	__assertfail
	.align		8
        /*0008*/ 	.dword	__unnamed_1
	.align		8
        /*0010*/ 	.dword	_ZN39_INTERNAL_0900f2f3_4_k_cu_54d49bb1_87554cuda3std3__45__cpo5beginE
	.align		8
        /*0018*/ 	.dword	_ZN39_INTERNAL_0900f2f3_4_k_cu_54d49bb1_87554cuda3std3__45__cpo3endE
	.align		8
        /*0020*/ 	.dword	_ZN39_INTERNAL_0900f2f3_4_k_cu_54d49bb1_87554cuda3std3__45__cpo6cbeginE
	.align		8
        /*0028*/ 	.dword	_ZN39_INTERNAL_0900f2f3_4_k_cu_54d49bb1_87554cuda3std3__45__cpo4cendE
	.align		8
        /*0030*/ 	.dword	_ZN39_INTERNAL_0900f2f3_4_k_cu_54d49bb1_87554cuda3std3__441_GLOBAL__N__0900f2f3_4_k_cu_54d49bb1_87556ignoreE
	.align		8
        /*0038*/ 	.dword	_ZN39_INTERNAL_0900f2f3_4_k_cu_54d49bb1_87554cuda3std3__419piecewise_constructE
	.align		8
        /*0040*/ 	.dword	_ZN39_INTERNAL_0900f2f3_4_k_cu_54d49bb1_87554cuda3std3__48in_placeE
	.align		8
        /*0048*/ 	.dword	_ZN39_INTERNAL_0900f2f3_4_k_cu_54d49bb1_87554cuda3std6ranges3__45__cpo4swapE
	.align		8
        /*0050*/ 	.dword	_ZN39_INTERNAL_0900f2f3_4_k_cu_54d49bb1_87554cuda3std6ranges3__45__cpo9iter_moveE
	.align		8
        /*0058*/ 	.dword	_ZN39_INTERNAL_0900f2f3_4_k_cu_54d49bb1_87554cute7productE
	.align		8
        /*0060*/ 	.dword	_ZN39_INTERNAL_0900f2f3_4_k_cu_54d49bb1_87554cute1_E
	.align		8
        /*0068*/ 	.dword	$str$22
	.align		8
        /*0070*/ 	.dword	$str$23


//--------------------- .text._ZN7cutlass13device_kernelINS_4gemm6kernel13GemmUniversalIN4cute5tupleIJiiiiEEENS1_10collective13CollectiveMmaINS1_34MainloopSm90TmaGmmaWarpSpecializedILi3ENS5_IJNS4_1CILi1EEESB_SB_EEENS1_35KernelTmaWarpSpecializedCooperativeEEENS5_IJNSA_ILi192EEENSA_ILi384EEENSA_ILi64EEEEEENS_10bfloat16_tENS5_IJlSB_lEEESJ_SK_NS4_8TiledMMAINS4_8MMA_AtomIJNS4_4SM904GMMA28MMA_64x192x16_F32BF16BF16_SSILNSO_5MajorE0ELSQ_0ELNSO_7ScaleInE1ELSR_1EEEEEENS4_6LayoutINS5_IJNSA_ILi2EEESB_SB_EEENS5_IJSB_NSA_ILi0EEESX_EEEEENS5_IJNS4_10UnderscoreES10_S10_EEEEENS4_13SM90_TMA_LOADENS4_14ComposedLayoutINS4_7SwizzleILi3ELi4ELi3EEENS4_18smem_ptr_flag_bitsILi16EEENSU_INS5_IJNSA_ILi8EEESH_EEENS5_IJSH_SB_EEEEEEEvNS4_8identityES13_S1D_vS1E_EENS_8epilogue10collective6detail29Sm90TmaWarpSpecializedAdapterINS1H_15DefaultEpilogueISJ_SK_SK_NS1G_6thread17LinearCombinationISJ_Li1EffLNS1L_9ScaleType4KindE0ELNS_15FloatRoundStyleE2ESJ_EENS1_15EpilogueDefaultEEEEEvvEEEEvNT_6ParamsE --------------------------
	.section	.text._ZN7cutlass13device_kernelINS_4gemm6kernel13GemmUniversalIN4cute5tupleIJiiiiEEENS1_10collective13CollectiveMmaINS1_34MainloopSm90TmaGmmaWarpSpecializedILi3ENS5_IJNS4_1CILi1EEESB_SB_EEENS1_35KernelTmaWarpSpecializedCooperativeEEENS5_IJNSA_ILi192EEENSA_ILi384EEENSA_ILi64EEEEEENS_10bfloat16_tENS5_IJlSB_lEEESJ_SK_NS4_8TiledMMAINS4_8MMA_AtomIJNS4_4SM904GMMA28MMA_64x192x16_F32BF16BF16_SSILNSO_5MajorE0ELSQ_0ELNSO_7ScaleInE1ELSR_1EEEEEENS4_6LayoutINS5_IJNSA_ILi2EEESB_SB_EEENS5_IJSB_NSA_ILi0EEESX_EEEEENS5_IJNS4_10UnderscoreES10_S10_EEEEENS4_13SM90_TMA_LOADENS4_14ComposedLayoutINS4_7SwizzleILi3ELi4ELi3EEENS4_18smem_ptr_flag_bitsILi16EEENSU_INS5_IJNSA_ILi8EEESH_EEENS5_IJSH_SB_EEEEEEEvNS4_8identityES13_S1D_vS1E_EENS_8epilogue10collective6detail29Sm90TmaWarpSpecializedAdapterINS1H_15DefaultEpilogueISJ_SK_SK_NS1G_6thread17LinearCombinationISJ_Li1EffLNS1L_9ScaleType4KindE0ELNS_15FloatRoundStyleE2ESJ_EENS1_15EpilogueDefaultEEEEEvvEEEEvNT_6ParamsE,"ax",@progbits
	.align	128
.text._ZN7cutlass13device_kernelINS_4gemm6kernel13GemmUniversalIN4cute5tupleIJiiiiEEENS1_10collective13CollectiveMmaINS1_34MainloopSm90TmaGmmaWarpSpecializedILi3ENS5_IJNS4_1CILi1EEESB_SB_EEENS1_35KernelTmaWarpSpecializedCooperativeEEENS5_IJNSA_ILi192EEENSA_ILi384EEENSA_ILi64EEEEEENS_10bfloat16_tENS5_IJlSB_lEEESJ_SK_NS4_8TiledMMAINS4_8MMA_AtomIJNS4_4SM904GMMA28MMA_64x192x16_F32BF16BF16_SSILNSO_5MajorE0ELSQ_0ELNSO_7ScaleInE1ELSR_1EEEEEENS4_6LayoutINS5_IJNSA_ILi2EEESB_SB_EEENS5_IJSB_NSA_ILi0EEESX_EEEEENS5_IJNS4_10UnderscoreES10_S10_EEEEENS4_13SM90_TMA_LOADENS4_14ComposedLayoutINS4_7SwizzleILi3ELi4ELi3EEENS4_18smem_ptr_flag_bitsILi16EEENSU_INS5_IJNSA_ILi8EEESH_EEENS5_IJSH_SB_EEEEEEEvNS4_8identityES13_S1D_vS1E_EENS_8epilogue10collective6detail29Sm90TmaWarpSpecializedAdapterINS1H_15DefaultEpilogueISJ_SK_SK_NS1G_6thread17LinearCombinationISJ_Li1EffLNS1L_9ScaleType4KindE0ELNS_15FloatRoundStyleE2ESJ_EENS1_15EpilogueDefaultEEEEEvvEEEEvNT_6ParamsE:
        .type           _ZN7cutlass13device_kernelINS_4gemm6kernel13GemmUniversalIN4cute5tupleIJiiiiEEENS1_10collective13CollectiveMmaINS1_34MainloopSm90TmaGmmaWarpSpecializedILi3ENS5_IJNS4_1CILi1EEESB_SB_EEENS1_35KernelTmaWarpSpecializedCooperativeEEENS5_IJNSA_ILi192EEENSA_ILi384EEENSA_ILi64EEEEEENS_10bfloat16_tENS5_IJlSB_lEEESJ_SK_NS4_8TiledMMAINS4_8MMA_AtomIJNS4_4SM904GMMA28MMA_64x192x16_F32BF16BF16_SSILNSO_5MajorE0ELSQ_0ELNSO_7ScaleInE1ELSR_1EEEEEENS4_6LayoutINS5_IJNSA_ILi2EEESB_SB_EEENS5_IJSB_NSA_ILi0EEESX_EEEEENS5_IJNS4_10UnderscoreES10_S10_EEEEENS4_13SM90_TMA_LOADENS4_14ComposedLayoutINS4_7SwizzleILi3ELi4ELi3EEENS4_18smem_ptr_flag_bitsILi16EEENSU_INS5_IJNSA_ILi8EEESH_EEENS5_IJSH_SB_EEEEEEEvNS4_8identityES13_S1D_vS1E_EENS_8epilogue10collective6detail29Sm90TmaWarpSpecializedAdapterINS1H_15DefaultEpilogueISJ_SK_SK_NS1G_6thread17LinearCombinationISJ_Li1EffLNS1L_9ScaleType4KindE0ELNS_15FloatRoundStyleE2ESJ_EENS1_15EpilogueDefaultEEEEEvvEEEEvNT_6ParamsE,@function
        .size           _ZN7cutlass13device_kernelINS_4gemm6kernel13GemmUniversalIN4cute5tupleIJiiiiEEENS1_10collective13CollectiveMmaINS1_34MainloopSm90TmaGmmaWarpSpecializedILi3ENS5_IJNS4_1CILi1EEESB_SB_EEENS1_35KernelTmaWarpSpecializedCooperativeEEENS5_IJNSA_ILi192EEENSA_ILi384EEENSA_ILi64EEEEEENS_10bfloat16_tENS5_IJlSB_lEEESJ_SK_NS4_8TiledMMAINS4_8MMA_AtomIJNS4_4SM904GMMA28MMA_64x192x16_F32BF16BF16_SSILNSO_5MajorE0ELSQ_0ELNSO_7ScaleInE1ELSR_1EEEEEENS4_6LayoutINS5_IJNSA_ILi2EEESB_SB_EEENS5_IJSB_NSA_ILi0EEESX_EEEEENS5_IJNS4_10UnderscoreES10_S10_EEEEENS4_13SM90_TMA_LOADENS4_14ComposedLayoutINS4_7SwizzleILi3ELi4ELi3EEENS4_18smem_ptr_flag_bitsILi16EEENSU_INS5_IJNSA_ILi8EEESH_EEENS5_IJSH_SB_EEEEEEEvNS4_8identityES13_S1D_vS1E_EENS_8epilogue10collective6detail29Sm90TmaWarpSpecializedAdapterINS1H_15DefaultEpilogueISJ_SK_SK_NS1G_6thread17LinearCombinationISJ_Li1EffLNS1L_9ScaleType4KindE0ELNS_15FloatRoundStyleE2ESJ_EENS1_15EpilogueDefaultEEEEEvvEEEEvNT_6ParamsE,(.L_x_830 - _ZN7cutlass13device_kernelINS_4gemm6kernel13GemmUniversalIN4cute5tupleIJiiiiEEENS1_10collective13CollectiveMmaINS1_34MainloopSm90TmaGmmaWarpSpecializedILi3ENS5_IJNS4_1CILi1EEESB_SB_EEENS1_35KernelTmaWarpSpecializedCooperativeEEENS5_IJNSA_ILi192EEENSA_ILi384EEENSA_ILi64EEEEEENS_10bfloat16_tENS5_IJlSB_lEEESJ_SK_NS4_8TiledMMAINS4_8MMA_AtomIJNS4_4SM904GMMA28MMA_64x192x16_F32BF16BF16_SSILNSO_5MajorE0ELSQ_0ELNSO_7ScaleInE1ELSR_1EEEEEENS4_6LayoutINS5_IJNSA_ILi2EEESB_SB_EEENS5_IJSB_NSA_ILi0EEESX_EEEEENS5_IJNS4_10UnderscoreES10_S10_EEEEENS4_13SM90_TMA_LOADENS4_14ComposedLayoutINS4_7SwizzleILi3ELi4ELi3EEENS4_18smem_ptr_flag_bitsILi16EEENSU_INS5_IJNSA_ILi8EEESH_EEENS5_IJSH_SB_EEEEEEEvNS4_8identityES13_S1D_vS1E_EENS_8epilogue10collective6detail29Sm90TmaWarpSpecializedAdapterINS1H_15DefaultEpilogueISJ_SK_SK_NS1G_6thread17LinearCombinationISJ_Li1EffLNS1L_9ScaleType4KindE0ELNS_15FloatRoundStyleE2ESJ_EENS1_15EpilogueDefaultEEEEEvvEEEEvNT_6ParamsE)
        .other          _ZN7cutlass13device_kernelINS_4gemm6kernel13GemmUniversalIN4cute5tupleIJiiiiEEENS1_10collective13CollectiveMmaINS1_34MainloopSm90TmaGmmaWarpSpecializedILi3ENS5_IJNS4_1CILi1EEESB_SB_EEENS1_35KernelTmaWarpSpecializedCooperativeEEENS5_IJNSA_ILi192EEENSA_ILi384EEENSA_ILi64EEEEEENS_10bfloat16_tENS5_IJlSB_lEEESJ_SK_NS4_8TiledMMAINS4_8MMA_AtomIJNS4_4SM904GMMA28MMA_64x192x16_F32BF16BF16_SSILNSO_5MajorE0ELSQ_0ELNSO_7ScaleInE1ELSR_1EEEEEENS4_6LayoutINS5_IJNSA_ILi2EEESB_SB_EEENS5_IJSB_NSA_ILi0EEESX_EEEEENS5_IJNS4_10UnderscoreES10_S10_EEEEENS4_13SM90_TMA_LOADENS4_14ComposedLayoutINS4_7SwizzleILi3ELi4ELi3EEENS4_18smem_ptr_flag_bitsILi16EEENSU_INS5_IJNSA_ILi8EEESH_EEENS5_IJSH_SB_EEEEEEEvNS4_8identityES13_S1D_vS1E_EENS_8epilogue10collective6detail29Sm90TmaWarpSpecializedAdapterINS1H_15DefaultEpilogueISJ_SK_SK_NS1G_6thread17LinearCombinationISJ_Li1EffLNS1L_9ScaleType4KindE0ELNS_15FloatRoundStyleE2ESJ_EENS1_15EpilogueDefaultEEEEEvvEEEEvNT_6ParamsE,@"STO_CUDA_ENTRY STV_DEFAULT"
_ZN7cutlass13device_kernelINS_4gemm6kernel13GemmUniversalIN4cute5tupleIJiiiiEEENS1_10collective13CollectiveMmaINS1_34MainloopSm90TmaGmmaWarpSpecializedILi3ENS5_IJNS4_1CILi1EEESB_SB_EEENS1_35KernelTmaWarpSpecializedCooperativeEEENS5_IJNSA_ILi192EEENSA_ILi384EEENSA_ILi64EEEEEENS_10bfloat16_tENS5_IJlSB_lEEESJ_SK_NS4_8TiledMMAINS4_8MMA_AtomIJNS4_4SM904GMMA28MMA_64x192x16_F32BF16BF16_SSILNSO_5MajorE0ELSQ_0ELNSO_7ScaleInE1ELSR_1EEEEEENS4_6LayoutINS5_IJNSA_ILi2EEESB_SB_EEENS5_IJSB_NSA_ILi0EEESX_EEEEENS5_IJNS4_10UnderscoreES10_S10_EEEEENS4_13SM90_TMA_LOADENS4_14ComposedLayoutINS4_7SwizzleILi3ELi4ELi3EEENS4_18smem_ptr_flag_bitsILi16EEENSU_INS5_IJNSA_ILi8EEESH_EEENS5_IJSH_SB_EEEEEEEvNS4_8identityES13_S1D_vS1E_EENS_8epilogue10collective6detail29Sm90TmaWarpSpecializedAdapterINS1H_15DefaultEpilogueISJ_SK_SK_NS1G_6thread17LinearCombinationISJ_Li1EffLNS1L_9ScaleType4KindE0ELNS_15FloatRoundStyleE2ESJ_EENS1_15EpilogueDefaultEEEEEvvEEEEvNT_6ParamsE:
[----:B------:R-:W0:Y:S02]  /*0000*/  LDC R1, c[0x0][0x28] ;  /* 0x00000a00ff017b82 */ /* 0x000e240000000800 */
[----:B0-----:R-:W-:Y:S01]  /*0010*/  VIADD R1, R1, 0xfffff040 ;  /* 0xfffff04001017836 */ /* 0x001fe20000000000 */
[----:B------:R-:W0:Y:S01]  /*0020*/  S2R R3, SR_TID.X ;  /* 0x0000000000037919 */ /* 0x000e220000002100 */
[----:B------:R-:W-:Y:S01]  /*0030*/  ELECT P0, URZ, PT ;  /* 0x00000000003f782f */ /* 0x000fe20003800000 */
[----:B------:R-:W-:Y:S01]  /*0040*/  BSSY B0, `(.L_x_0) ;  /* 0x000000f000007945 */ /* 0x000fe20003800000 */
[--C-:B0-----:R-:W-:Y:S02]  /*0050*/  SHF.R.U32.HI R0, RZ, 0x5, R3.reuse ;  /* 0x00000005ff007819 */ /* 0x101fe40000011603 */
[----:B------:R-:W-:-:S03]  /*0060*/  SHF.R.U32.HI R3, RZ, 0x7, R3 ;  /* 0x00000007ff037819 */ /* 0x000fc60000011603 */
[----:B------:R-:W0:Y:S04]  /*0070*/  SHFL.IDX PT, R2, R0, RZ, 0x1f ;  /* 0x00001fff00027589 */ /* 0x000e2800000e0000 */
[----:B------:R1:W2:Y:S01]  /*0080*/  SHFL.IDX PT, R5, R3, RZ, 0x1f ;  /* 0x00001fff03057589 */ /* 0x0002a200000e0000 */
[----:B0-----:R-:W-:-:S13]  /*0090*/  ISETP.NE.OR P0, PT, R2, RZ, !P0 ;  /* 0x000000ff0200720c */ /* 0x001fda0004705670 */
[----:B-12---:R-:W-:Y:S05]  /*00a0*/  @P0 BRA `(.L_x_1) ;  /* 0x0000000000200947 */ /* 0x006fea0003800000 */
[----:B------:R-:W-:Y:S02]  /*00b0*/  ULDC.64 UR4, c[0x0][0x198] ;  /* 0x0000660000047ab9 */ /* 0x000fe40000000a00 */
[----:B------:R-:W-:Y:S02]  /*00c0*/  UIADD3 UR6, UP0, UR4, 0xf0, URZ ;  /* 0x000000f004067890 */ /* 0x000fe4000ff1e03f */
[----:B------:R-:W-:Y:S02]  /*00d0*/  UIADD3 UR4, UP1, UR4, 0x1f0, URZ ;  /* 0x000001f004047890 */ /* 0x000fe4000ff3e03f */
[----:B------:R-:W-:Y:S02]  /*00e0*/  UIADD3.X UR7, URZ, UR5, URZ, UP0, !UPT ;  /* 0x000000053f077290 */ /* 0x000fe400087fe43f */
[----:B------:R-:W-:-:S07]  /*00f0*/  UIADD3.X UR5, URZ, UR5, URZ, UP1, !UPT ;  /* 0x000000053f057290 */ /* 0x000fce0008ffe43f */
[----:B------:R0:W-:Y:S02]  /*0100*/  UTMACCTL.PF [UR6] ;  /* 0x00000000060079b9 */ /* 0x0001e40008040000 */
[----:B------:R0:W-:Y:S02]  /*0110*/  UTMACCTL.PF [UR4] ;  /* 0x00000000040079b9 */ /* 0x0001e40008040000 */
[----:B0-----:R-:W-:Y:S01]  /*0120*/  NOP ;  /* 0x0000000000007918 */ /* 0x001fe20000000000 */
.L_x_1:
[----:B------:R-:W-:Y:S05]  /*0130*/  BSYNC B0 ;  /* 0x0000000000007941 */ /* 0x000fea0003800000 */
.L_x_0:
[----:B------:R-:W0:Y:S02]  /*0140*/  SHFL.IDX PT, R3, R0, RZ, 0x1f ;  /* 0x00001fff00037589 */ /* 0x000e2400000e0000 */
[----:B0-----:R-:W-:-:S13]  /*0150*/  ISETP.NE.AND P0, PT, R3, RZ, PT ;  /* 0x000000ff0300720c */ /* 0x001fda0003f05270 */
[----:B------:R-:W-:Y:S05]  /*0160*/  @P0 BRA `(.L_x_2) ;  /* 0x0000000000500947 */ /* 0x000fea0003800000 */
[----:B------:R-:W0:Y:S01]  /*0170*/  S2UR UR8, SR_CgaCtaId ;  /* 0x00000000000879c3 */ /* 0x000e220000008800 */
[----:B------:R-:W-:Y:S01]  /*0180*/  UMOV UR4, 0x400 ;  /* 0x0000040000047882 */ /* 0x000fe20000000000 */
[----:B------:R-:W-:Y:S01]  /*0190*/  UMOV UR5, 0x1 ;  /* 0x0000000100057882 */ /* 0x000fe20000000000 */
[----:B------:R-:W-:Y:S01]  /*01a0*/  UMOV UR6, 0x100 ;  /* 0x0000010000067882 */ /* 0x000fe20000000000 */
[----:B------:R-:W-:Y:S01]  /*01b0*/  ELECT P0, URZ, PT ;  /* 0x00000000003f782f */ /* 0x000fe20003800000 */
[----:B------:R-:W-:-:S04]  /*01c0*/  UIADD3 UR6, -UR6, 0x100000, URZ ;  /* 0x0010000006067890 */ /* 0x000fc8000fffe13f */
[----:B------:R-:W-:Y:S02]  /*01d0*/  USHF.L.U32 UR7, UR6, 0xb, URZ ;  /* 0x0000000b06077899 */ /* 0x000fe4000800063f */
[----:B------:R-:W-:Y:S02]  /*01e0*/  USHF.L.U32 UR6, UR6, 0x1, URZ ;  /* 0x0000000106067899 */ /* 0x000fe4000800063f */
[----:B0-----:R-:W-:Y:S02]  /*01f0*/  ULEA UR8, UR8, UR4, 0x18 ;  /* 0x0000000408087291 */ /* 0x001fe4000f8ec03f */
[----:B------:R-:W-:-:S04]  /*0200*/  UIADD3 UR4, -UR5, 0x100000, URZ ;  /* 0x0010000005047890 */ /* 0x000fc8000fffe13f */
[----:B------:R-:W-:Y:S02]  /*0210*/  USHF.L.U32 UR5, UR4, 0xb, URZ ;  /* 0x0000000b04057899 */ /* 0x000fe4000800063f */
[----:B------:R-:W-:Y:S01]  /*0220*/  USHF.L.U32 UR4, UR4, 0x1, URZ ;  /* 0x0000000104047899 */ /* 0x000fe2000800063f */
[----:B------:R-:W0:Y:S11]  /*0230*/  FENCE.VIEW.ASYNC.S ;  /* 0x00000000000073c6 */ /* 0x000e360000000000 */
[----:B0-----:R0:W1:Y:S01]  /*0240*/  SYNCS.EXCH.64 URZ, [UR8], UR4 ;  /* 0x00000004083f75b2 */ /* 0x0010620008000100 */
[----:B------:R0:W2:Y:S01]  /*0250*/  SYNCS.EXCH.64 URZ, [UR8+0x18], UR6 ;  /* 0x00001806083f75b2 */ /* 0x0000a20008000100 */
[----:B------:R0:W3:Y:S01]  /*0260*/  SYNCS.EXCH.64 URZ, [UR8+0x8], UR4 ;  /* 0x00000804083f75b2 */ /* 0x0000e20008000100 */
[----:B------:R0:W4:Y:S01]  /*0270*/  SYNCS.EXCH.64 URZ, [UR8+0x20], UR6 ;  /* 0x00002006083f75b2 */ /* 0x0001220008000100 */
[----:B------:R0:W0:Y:S01]  /*0280*/  SYNCS.EXCH.64 URZ, [UR8+0x10], UR4 ;  /* 0x00001004083f75b2 */ /* 0x0000220008000100 */
[----:B------:R0:W0:Y:S01]  /*0290*/  SYNCS.EXCH.64 URZ, [UR8+0x28], UR6 ;  /* 0x00002806083f75b2 */ /* 0x0000220008000100 */
[----:B------:R-:W-:Y:S01]  /*02a0*/  NOP ;  /* 0x0000000000007918 */ /* 0x000fe20000000000 */
.L_x_2:
[----:B------:R-:W5:Y:S01]  /*02b0*/  SHFL.IDX PT, R0, R0, RZ, 0x1f ;  /* 0x00001fff00007589 */ /* 0x000f6200000e0000 */
[----:B------:R-:W1:Y:S01]  /*02c0*/  LDC R3, c[0x0][0x65c] ;  /* 0x00019700ff037b82 */ /* 0x000e620000000800 */
[----:B------:R-:W-:Y:S02]  /*02d0*/  ELECT P0, URZ, PT ;  /* 0x00000000003f782f */ /* 0x000fe40003800000 */
[C---:B------:R-:W-:Y:S01]  /*02e0*/  ISETP.NE.AND P2, PT, R5.reuse, RZ, PT ;  /* 0x000000ff0500720c */ /* 0x040fe20003f45270 */
[----:B------:R-:W2:Y:S01]  /*02f0*/  S2R R6, SR_CTAID.Y ;  /* 0x0000000000067919 */ /* 0x000ea20000002600 */
[----:B0-----:R-:W-:Y:S01]  /*0300*/  UMOV UR4, 0x20 ;  /* 0x0000002000047882 */ /* 0x001fe20000000000 */
[----:B------:R-:W-:Y:S01]  /*0310*/  VIADD R10, R5, 0xffffffff ;  /* 0xffffffff050a7836 */ /* 0x000fe20000000000 */
[----:B------:R-:W-:Y:S01]  /*0320*/  NOP ;  /* 0x0000000000007918 */ /* 0x000fe20000000000 */
[----:B------:R-:W0:Y:S01]  /*0330*/  S2R R4, SR_CTAID.X ;  /* 0x0000000000047919 */ /* 0x000e220000002500 */
[----:B------:R-:W-:Y:S01]  /*0340*/  NOP ;  /* 0x0000000000007918 */ /* 0x000fe20000000000 */
[----:B------:R-:W-:-:S02]  /*0350*/  LOP3.LUT R22, R22, 0xfffff7ff, RZ, 0xc0, !PT ;  /* 0xfffff7ff16167812 */ /* 0x000fc400078ec0ff */
[----:B------:R-:W-:Y:S02]  /*0360*/  ISETP.GE.U32.AND P1, PT, R10, 0x2, PT ;  /* 0x000000020a00780c */ /* 0x000fe40003f26070 */
[----:B-----5:R-:W-:Y:S02]  /*0370*/  ISETP.NE.OR P0, PT, R0, RZ, !P0 ;  /* 0x000000ff0000720c */ /* 0x020fe40004705670 */
[----:B-1----:R-:W-:Y:S02]  /*0380*/  ISETP.NE.AND P3, PT, R3, 0x1, PT ;  /* 0x000000010300780c */ /* 0x002fe40003f65270 */
[----:B------:R-:W-:-:S04]  /*0390*/  SHF.R.S32.HI R3, RZ, 0x1f, R2 ;  /* 0x0000001fff037819 */ /* 0x000fc80000011402 */
[----:B------:R-:W-:-:S04]  /*03a0*/  LEA.HI R3, R3, R2, RZ, 0x2 ;  /* 0x0000000203037211 */ /* 0x000fc800078f10ff */
[----:B------:R-:W-:Y:S01]  /*03b0*/  LOP3.LUT R3, R3, 0xfffffffc, RZ, 0xc0, !PT ;  /* 0xfffffffc03037812 */ /* 0x000fe200078ec0ff */
[----:B------:R-:W-:Y:S01]  /*03c0*/  VOTEU.ALL UP0, P0 ;  /* 0x00000000003f7886 */ /* 0x000fe20000000000 */
[----:B------:R-:W-:Y:S01]  /*03d0*/  VOTEU.ALL UP1, P0 ;  /* 0x00000000003f7886 */ /* 0x000fe20000020000 */
[----:B------:R-:W0:Y:S01]  /*03e0*/  @P3 LDC R9, c[0x0][0x10] ;  /* 0x00000400ff093b82 */ /* 0x000e220000000800 */
[----:B------:R-:W-:Y:S01]  /*03f0*/  @P3 IMAD.MOV.U32 R11, RZ, RZ, RZ ;  /* 0x000000ffff0b3224 */ /* 0x000fe200078e00ff */
[----:B------:R-:W-:Y:S01]  /*0400*/  @P3 LOP3.LUT R22, R22, 0x800, RZ, 0xfc, !PT ;  /* 0x0000080016163812 */ /* 0x000fe200078efcff */
[----:B------:R-:W-:Y:S01]  /*0410*/  IMAD.IADD R0, R2, 0x1, -R3 ;  /* 0x0000000102007824 */ /* 0x000fe200078e0a03 */
[----:B------:R-:W-:Y:S01]  /*0420*/  @!UP0 UMOV UR6, 0x400 ;  /* 0x0000040000068882 */ /* 0x000fe20000000000 */
[----:B------:R-:W-:-:S04]  /*0430*/  @!UP0 UIADD3 UR4, -UR4, 0x100000, URZ ;  /* 0x0010000004048890 */ /* 0x000fc8000fffe13f */
[----:B------:R-:W-:Y:S02]  /*0440*/  @!UP0 USHF.L.U32 UR5, UR4, 0xb, URZ ;  /* 0x0000000b04058899 */ /* 0x000fe4000800063f */
[----:B------:R-:W-:Y:S01]  /*0450*/  @!UP0 USHF.L.U32 UR4, UR4, 0x1, URZ ;  /* 0x0000000104048899 */ /* 0x000fe2000800063f */
[----:B--2---:R-:W-:Y:S01]  /*0460*/  @P3 IMAD.MOV.U32 R2, RZ, RZ, R6 ;  /* 0x000000ffff023224 */ /* 0x004fe200078e0006 */
[----:B------:R-:W1:Y:S01]  /*0470*/  @!UP0 S2UR UR7, SR_CgaCtaId ;  /* 0x00000000000789c3 */ /* 0x000e620000008800 */
[----:B------:R-:W-:-:S07]  /*0480*/  @P3 IMAD.MOV.U32 R3, RZ, RZ, RZ ;  /* 0x000000ffff033224 */ /* 0x000fce00078e00ff */
[----:B------:R-:W2:Y:S01]  /*0490*/  @!P3 LDC R7, c[0x0][0xc] ;  /* 0x00000300ff07bb82 */ /* 0x000ea20000000800 */
[----:B0-----:R-:W-:-:S04]  /*04a0*/  @P3 IMAD.WIDE.U32 R8, R4, R9, R2 ;  /* 0x0000000904083225 */ /* 0x001fc800078e0002 */
[----:B------:R-:W-:Y:S02]  /*04b0*/  @P3 IMAD.MOV.U32 R12, RZ, RZ, R8 ;  /* 0x000000ffff0c3224 */ /* 0x000fe400078e0008 */
[----:B------:R-:W-:Y:S01]  /*04c0*/  @P3 IMAD.IADD R20, R9, 0x1, R11 ;  /* 0x0000000109143824 */ /* 0x000fe200078e020b */
[----:B-1----:R-:W-:Y:S01]  /*04d0*/  @!UP0 ULEA UR6, UR7, UR6, 0x18 ;  /* 0x0000000607068291 */ /* 0x002fe2000f8ec03f */
[----:B------:R-:W-:Y:S01]  /*04e0*/  VOTEU.ALL UP0, P0 ;  /* 0x00000000003f7886 */ /* 0x000fe20000000000 */
[----:B------:R-:W-:-:S04]  /*04f0*/  ISETP.NE.AND P0, PT, R0, 0x3, PT ;  /* 0x000000030000780c */ /* 0x000fc80003f05270 */
[----:B------:R-:W-:-:S04]  /*0500*/  ISETP.EQ.OR P0, PT, R0, RZ, !P0 ;  /* 0x000000ff0000720c */ /* 0x000fc80004702670 */
[----:B------:R-:W-:Y:S01]  /*0510*/  ISETP.EQ.AND P0, PT, R5, RZ, P0 ;  /* 0x000000ff0500720c */ /* 0x000fe20000702270 */
[----:B------:R-:W-:Y:S01]  /*0520*/  IMAD.MOV.U32 R5, RZ, RZ, RZ ;  /* 0x000000ffff057224 */ /* 0x000fe200078e00ff */
[----:B------:R-:W0:Y:S02]  /*0530*/  FENCE.VIEW.ASYNC.S ;  /* 0x00000000000073c6 */ /* 0x000e240000000000 */
[----:B0-----:R0:W3:Y:S01]  /*0540*/  @!UP0 SYNCS.EXCH.64 URZ, [UR6+0x40], UR4 ;  /* 0x00004004063f85b2 */ /* 0x0010e20008000100 */
[----:B--2---:R-:W-:Y:S01]  /*0550*/  @!P3 IMAD.WIDE.U32 R2, R7, R6, R4 ;  /* 0x000000060702b225 */ /* 0x004fe200078e0004 */
[----:B------:R-:W-:-:S03]  /*0560*/  SEL R7, RZ, 0x1, !P0 ;  /* 0x00000001ff077807 */ /* 0x000fc60004000000 */
[----:B------:R-:W-:Y:S01]  /*0570*/  @!P3 IMAD.MOV.U32 R20, RZ, RZ, R3 ;  /* 0x000000ffff14b224 */ /* 0x000fe200078e0003 */
[----:B------:R-:W-:Y:S02]  /*0580*/  @!P3 MOV R12, R2 ;  /* 0x00000002000cb202 */ /* 0x000fe40000000f00 */
[----:B------:R-:W-:-:S03]  /*0590*/  SEL R2, R7, 0x2, P1 ;  /* 0x0000000207027807 */ /* 0x000fc60000800000 */
[----:B------:R0:W-:Y:S01]  /*05a0*/  STL [R1+0x308], R12 ;  /* 0x0003080c01007387 */ /* 0x0001e20000100800 */
[----:B------:R0:W3:Y:S03]  /*05b0*/  @!UP1 SYNCS.EXCH.64 URZ, [UR6+0x48], UR4 ;  /* 0x00004804063f95b2 */ /* 0x0000e60008000100 */
[----:B------:R0:W-:Y:S01]  /*05c0*/  STL [R1+0x304], R20 ;  /* 0x0003041401007387 */ /* 0x0001e20000100800 */
[----:B------:R-:W-:-:S03]  /*05d0*/  NOP ;  /* 0x0000000000007918 */ /* 0x000fc60000000000 */
[----:B------:R0:W-:Y:S01]  /*05e0*/  STL [R1+0x300], R2 ;  /* 0x0003000201007387 */ /* 0x0001e20000100800 */
[----:B---34-:R-:W-:Y:S06]  /*05f0*/  BAR.SYNC.DEFER_BLOCKING 0x0 ;  /* 0x0000000000007b1d */ /* 0x018fec0000010000 */
[----:B------:R-:W-:Y:S05]  /*0600*/  @!P2 BRA `(.L_x_3) ;  /* 0x000002a400d4a947 */ /* 0x000fea0003800000 */
[----:B------:R-:W-:-:S13]  /*0610*/  ISETP.GT.U32.AND P0, PT, R10, 0x1, PT ;  /* 0x000000010a00780c */ /* 0x000fda0003f04070 */
[----:B0-----:R-:W-:Y:S05]  /*0620*/  @P0 EXIT ;  /* 0x000000000000094d */ /* 0x001fea0003800000 */
[----:B------:R-:W-:Y:S01]  /*0630*/  ULDC.64 UR4, c[0x0][0x650] ;  /* 0x0001940000047ab9 */ /* 0x000fe20000000a00 */
[----:B------:R-:W-:Y:S01]  /*0640*/  PRMT R0, RZ, 0x7610, R0 ;  /* 0x00007610ff007816 */ /* 0x000fe20000000000 */
[----:B------:R-:W-:Y:S01]  /*0650*/  IMAD.MOV.U32 R18, RZ, RZ, -0x1 ;  /* 0xffffffffff127424 */ /* 0x000fe200078e00ff */
[----:B------:R-:W-:Y:S01]  /*0660*/  ISETP.GE.U32.AND P0, PT, R12, UR4, PT ;  /* 0x000000040c007c0c */ /* 0x000fe2000bf06070 */
[----:B------:R-:W-:Y:S02]  /*0670*/  IMAD.MOV.U32 R19, RZ, RZ, -0x1 ;  /* 0xffffffffff137424 */ /* 0x000fe400078e00ff */
[----:B------:R-:W-:Y:S01]  /*0680*/  IMAD.MOV.U32 R23, RZ, RZ, -0x1 ;  /* 0xffffffffff177424 */ /* 0x000fe200078e00ff */
[----:B------:R-:W-:-:S13]  /*0690*/  ISETP.GE.U32.AND.EX P0, PT, R20, UR5, PT, P0 ;  /* 0x0000000514007c0c */ /* 0x000fda000bf06100 */
[----:B------:R-:W-:Y:S05]  /*06a0*/  @P0 BRA `(.L_x_4) ;  /* 0x0000000400600947 */ /* 0x000fea0003800000 */
[----:B------:R-:W0:Y:S01]  /*06b0*/  LDC.64 R14, c[0x0][0x628] ;  /* 0x00018a00ff0e7b82 */ /* 0x000e220000000a00 */
[----:B------:R-:W-:Y:S02]  /*06c0*/  IMAD.MOV.U32 R2, RZ, RZ, R12 ;  /* 0x000000ffff027224 */ /* 0x000fe400078e000c */
[----:B------:R-:W-:-:S05]  /*06d0*/  IMAD.MOV.U32 R3, RZ, RZ, R20 ;  /* 0x000000ffff037224 */ /* 0x000fca00078e0014 */
[----:B------:R-:W1:Y:S08]  /*06e0*/  LDC R0, c[0x0][0x630] ;  /* 0x00018c00ff007b82 */ /* 0x000e700000000800 */
[----:B------:R-:W2:Y:S01]  /*06f0*/  LDC.64 R16, c[0x0][0x620] ;  /* 0x00018800ff107b82 */ /* 0x000ea20000000a00 */
[----:B0-----:R-:W-:-:S04]  /*0700*/  ISETP.NE.U32.AND P0, PT, R14, RZ, PT ;  /* 0x000000ff0e00720c */ /* 0x001fc80003f05070 */
[----:B------:R-:W-:-:S13]  /*0710*/  ISETP.NE.AND.EX P0, PT, R15, RZ, PT, P0 ;  /* 0x000000ff0f00720c */ /* 0x000fda0003f05300 */
[----:B-12---:R-:W-:Y:S05]  /*0720*/  @!P0 BRA `(.L_x_5) ;  /* 0x0000000000288947 */ /* 0x006fea0003800000 */
[----:B------:R-:W0:Y:S02]  /*0730*/  LDC R7, c[0x0][0x634] ;  /* 0x00018d00ff077b82 */ /* 0x000e240000000800 */
[----:B0-----:R-:W-:-:S05]  /*0740*/  IADD3 R7, P0, R12, R7, RZ ;  /* 0x000000070c077210 */ /* 0x001fca0007f1e0ff */
[----:B------:R-:W-:-:S04]  /*0750*/  IMAD.X R13, RZ, RZ, R20, P0 ;  /* 0x000000ffff0d7224 */ /* 0x000fc800000e0614 */
[----:B------:R-:W-:-:S04]  /*0760*/  IMAD.WIDE.U32 R2, R13, R14, RZ ;  /* 0x0000000e0d027225 */ /* 0x000fc800078e00ff */
[----:B------:R-:W-:-:S04]  /*0770*/  IMAD.WIDE.U32 R8, P0, R7, R15, R2 ;  /* 0x0000000f07087225 */ /* 0x000fc80007800002 */
[----:B------:R-:W-:-:S04]  /*0780*/  IMAD.WIDE.U32 R2, R7, R14, RZ ;  /* 0x0000000e07027225 */ /* 0x000fc800078e00ff */
[----:B------:R-:W-:Y:S01]  /*0790*/  IMAD.X R11, RZ, RZ, RZ, P0 ;  /* 0x000000ffff0b7224 */ /* 0x000fe200000e06ff */
[----:B------:R-:W-:Y:S01]  /*07a0*/  IADD3 RZ, P0, R3, R8, RZ ;  /* 0x0000000803ff7210 */ /* 0x000fe20007f1e0ff */
[----:B------:R-:W-:-:S04]  /*07b0*/  IMAD.MOV.U32 R10, RZ, RZ, R9 ;  /* 0x000000ffff0a7224 */ /* 0x000fc800078e0009 */
[----:B------:R-:W-:-:S08]  /*07c0*/  IMAD.WIDE.U32.X R2, R13, R15, R10, P0 ;  /* 0x0000000f0d027225 */ /* 0x000fd000000e040a */
.L_x_5:
[-CC-:B------:R-:W-:Y:S01]  /*07d0*/  SHF.R.U64 R23, R2, R0.reuse, R3.reuse ;  /* 0x0000000002177219 */ /* 0x180fe20000001203 */
[----:B------:R-:W0:Y:S01]  /*07e0*/  LDC.64 R18, c[0x0][0x640] ;  /* 0x00019000ff127b82 */ /* 0x000e220000000a00 */
[----:B------:R-:W-:Y:S01]  /*07f0*/  SHF.R.U32.HI R2, RZ, R0, R3 ;  /* 0x00000000ff027219 */ /* 0x000fe20000011603 */
[----:B------:R-:W-:Y:S01]  /*0800*/  ULDC UR4, c[0x0][0x150] ;  /* 0x0000540000047ab9 */ /* 0x000fe20000000800 */
[----:B------:R-:W-:Y:S01]  /*0810*/  I2FP.F32.U32 R0, R4 ;  /* 0x0000000400007245 */ /* 0x000fe20000201000 */
[----:B------:R-:W-:Y:S01]  /*0820*/  IMAD.MOV.U32 R3, RZ, RZ, R20 ;  /* 0x000000ffff037224 */ /* 0x000fe200078e0014 */
[----:B------:R-:W-:-:S03]  /*0830*/  IADD3 R7, P0, RZ, -R23, RZ ;  /* 0x80000017ff077210 */ /* 0x000fc60007f1e0ff */
[----:B------:R-:W1:Y:S01]  /*0840*/  LDC R10, c[0x0][0x618] ;  /* 0x00018600ff0a7b82 */ /* 0x000e620000000800 */
[----:B------:R-:W-:Y:S01]  /*0850*/  FMUL R0, R0, UR4 ;  /* 0x0000000400007c20 */ /* 0x000fe20008400000 */
[----:B------:R-:W-:Y:S01]  /*0860*/  IADD3.X R9, RZ, ~R2, RZ, P0, !PT ;  /* 0x80000002ff097210 */ /* 0x000fe200007fe4ff */
[----:B------:R-:W-:Y:S01]  /*0870*/  IMAD.MOV.U32 R2, RZ, RZ, R12 ;  /* 0x000000ffff027224 */ /* 0x000fe200078e000c */
[----:B------:R-:W-:-:S03]  /*0880*/  ULDC UR4, c[0x0][0x154] ;  /* 0x0000550000047ab9 */ /* 0x000fc60000000800 */
[-C--:B------:R-:W-:Y:S01]  /*0890*/  IMAD R8, R9, R16.reuse, RZ ;  /* 0x0000001009087224 */ /* 0x080fe200078e02ff */
[----:B------:R-:W2:Y:S01]  /*08a0*/  LDC R5, c[0x0][0x144] ;  /* 0x00005100ff057b82 */ /* 0x000ea20000000800 */
[----:B------:R-:W3:Y:S01]  /*08b0*/  F2I.U32.TRUNC.NTZ R0, R0 ;  /* 0x0000000000007305 */ /* 0x000ee2000020f000 */
[----:B------:R-:W-:-:S04]  /*08c0*/  IMAD.WIDE.U32 R2, R7, R16, R2 ;  /* 0x0000001007027225 */ /* 0x000fc800078e0002 */
[----:B------:R-:W-:Y:S02]  /*08d0*/  IMAD R7, R7, R17, R8 ;  /* 0x0000001107077224 */ /* 0x000fe400078e0208 */
[----:B------:R-:W4:Y:S01]  /*08e0*/  LDC R14, c[0x0][0x608] ;  /* 0x00018200ff0e7b82 */ /* 0x000f220000000800 */
[----:B0-----:R-:W-:Y:S01]  /*08f0*/  ISETP.NE.U32.AND P0, PT, R18, RZ, PT ;  /* 0x000000ff1200720c */ /* 0x001fe20003f05070 */
[----:B------:R-:W-:Y:S02]  /*0900*/  IMAD.IADD R7, R3, 0x1, R7 ;  /* 0x0000000103077824 */ /* 0x000fe400078e0207 */
[----:B------:R-:W-:Y:S01]  /*0910*/  IMAD.MOV.U32 R8, RZ, RZ, 0x1 ;  /* 0x00000001ff087424 */ /* 0x000fe200078e00ff */
[----:B------:R-:W-:-:S03]  /*0920*/  ISETP.NE.AND.EX P0, PT, R19, RZ, PT, P0 ;  /* 0x000000ff1300720c */ /* 0x000fc60003f05300 */
[----:B------:R-:W0:Y:S01]  /*0930*/  LDC R9, c[0x0][0x658] ;  /* 0x00019600ff097b82 */ /* 0x000e220000000800 */
[--C-:B-1----:R-:W-:Y:S01]  /*0940*/  SHF.R.U64 R12, R2, R10, R7.reuse ;  /* 0x0000000a020c7219 */ /* 0x102fe20000001207 */
[----:B---3--:R-:W-:Y:S01]  /*0950*/  IMAD.MOV R3, RZ, RZ, -R0 ;  /* 0x000000ffff037224 */ /* 0x008fe200078e0a00 */
[----:B------:R-:W-:Y:S02]  /*0960*/  I2FP.F32.U32 R2, R6 ;  /* 0x0000000600027245 */ /* 0x000fe40000201000 */
[----:B------:R-:W-:-:S03]  /*0970*/  SHF.R.U32.HI R7, RZ, R10, R7 ;  /* 0x0000000aff077219 */ /* 0x000fc60000011607 */
[----:B------:R-:W1:Y:S01]  /*0980*/  LDC R13, c[0x0][0x148] ;  /* 0x00005200ff0d7b82 */ /* 0x000e620000000800 */
[----:B--2---:R-:W-:Y:S02]  /*0990*/  IMAD R0, R5, R3, R4 ;  /* 0x0000000305007224 */ /* 0x004fe400078e0204 */
[----:B------:R-:W-:Y:S01]  /*09a0*/  FMUL R3, R2, UR4 ;  /* 0x0000000402037c20 */ /* 0x000fe20008400000 */
[----:B------:R-:W-:-:S03]  /*09b0*/  IMAD.MOV.U32 R2, RZ, RZ, -0x1 ;  /* 0xffffffffff027424 */ /* 0x000fc600078e00ff */
[----:B------:R2:W3:Y:S01]  /*09c0*/  F2I.U32.TRUNC.NTZ R11, R3 ;  /* 0x00000003000b7305 */ /* 0x0004e2000020f000 */
[----:B------:R-:W1:Y:S01]  /*09d0*/  LDC R17, c[0x0][0x600] ;  /* 0x00018000ff117b82 */ /* 0x000e620000000800 */
[-CC-:B----4-:R-:W-:Y:S02]  /*09e0*/  SHF.R.U64 R25, R12, R14.reuse, R7.reuse ;  /* 0x0000000e0c197219 */ /* 0x190fe40000001207 */
[----:B------:R-:W-:-:S05]  /*09f0*/  SHF.R.U32.HI R4, RZ, R14, R7 ;  /* 0x0000000eff047219 */ /* 0x000fca0000011607 */
[----:B------:R-:W4:Y:S01]  /*0a00*/  LDC R16, c[0x0][0x648] ;  /* 0x00019200ff107b82 */ /* 0x000f220000000800 */
[-CC-:B0-----:R-:W-:Y:S02]  /*0a10*/  SHF.R.U64 R14, R25, R9.reuse, R4.reuse ;  /* 0x00000009190e7219 */ /* 0x181fe40000001204 */
[-C--:B------:R-:W-:Y:S02]  /*0a20*/  SHF.L.U32 R2, R2, R9.reuse, RZ ;  /* 0x0000000902027219 */ /* 0x080fe400000006ff */
[-C--:B------:R-:W-:Y:S02]  /*0a30*/  SHF.R.U32.HI R4, RZ, R9.reuse, R4 ;  /* 0x00000009ff047219 */ /* 0x080fe40000011604 */
[----:B------:R-:W-:Y:S01]  /*0a40*/  LOP3.LUT R10, RZ, R2, RZ, 0x33, !PT ;  /* 0x00000002ff0a7212 */ /* 0x000fe200078e33ff */
[----:B------:R-:W0:Y:S01]  /*0a50*/  LDC R21, c[0x0][0x638] ;  /* 0x00018e00ff157b82 */ /* 0x000e220000000800 */
[----:B------:R-:W-:Y:S01]  /*0a60*/  SHF.L.U32 R7, R8, R9, RZ ;  /* 0x0000000908077219 */ /* 0x000fe200000006ff */
[----:B------:R-:W-:-:S02]  /*0a70*/  IMAD.MOV.U32 R2, RZ, RZ, R14 ;  /* 0x000000ffff027224 */ /* 0x000fc400078e000e */
[----:B--2---:R-:W-:-:S04]  /*0a80*/  IMAD.MOV.U32 R3, RZ, RZ, R4 ;  /* 0x000000ffff037224 */ /* 0x004fc800078e0004 */
[----:B------:R-:W2:Y:S01]  /*0a90*/  LDC R20, c[0x0][0x610] ;  /* 0x00018400ff147b82 */ /* 0x000ea20000000800 */
[----:B-1-3--:R-:W-:Y:S05]  /*0aa0*/  @!P0 BRA `(.L_x_6) ;  /* 0x0000000000288947 */ /* 0x00afea0003800000 */
[----:B------:R-:W1:Y:S02]  /*0ab0*/  LDC R9, c[0x0][0x64c] ;  /* 0x00019300ff097b82 */ /* 0x000e640000000800 */
[----:B-1----:R-:W-:-:S05]  /*0ac0*/  IADD3 R9, P0, R14, R9, RZ ;  /* 0x000000090e097210 */ /* 0x002fca0007f1e0ff */
[----:B------:R-:W-:-:S04]  /*0ad0*/  IMAD.X R15, RZ, RZ, R4, P0 ;  /* 0x000000ffff0f7224 */ /* 0x000fc800000e0604 */
[----:B------:R-:W-:-:S04]  /*0ae0*/  IMAD.WIDE.U32 R2, R15, R18, RZ ;  /* 0x000000120f027225 */ /* 0x000fc800078e00ff */
[----:B------:R-:W-:-:S04]  /*0af0*/  IMAD.WIDE.U32 R4, P0, R9, R19, R2 ;  /* 0x0000001309047225 */ /* 0x000fc80007800002 */
[----:B------:R-:W-:Y:S01]  /*0b00*/  IMAD.WIDE.U32 R2, R9, R18, RZ ;  /* 0x0000001209027225 */ /* 0x000fe200078e00ff */
[----:B------:R-:W-:-:S03]  /*0b10*/  IADD3.X R9, RZ, RZ, RZ, P0, !PT ;  /* 0x000000ffff097210 */ /* 0x000fc600007fe4ff */
[----:B------:R-:W-:Y:S01]  /*0b20*/  IMAD.MOV.U32 R8, RZ, RZ, R5 ;  /* 0x000000ffff087224 */ /* 0x000fe200078e0005 */
[----:B------:R-:W-:-:S05]  /*0b30*/  IADD3 RZ, P0, R3, R4, RZ ;  /* 0x0000000403ff7210 */ /* 0x000fca0007f1e0ff */
[----:B------:R-:W-:-:S08]  /*0b40*/  IMAD.WIDE.U32.X R2, R15, R19, R8, P0 ;  /* 0x000000130f027225 */ /* 0x000fd000000e0408 */
.L_x_6:
[----:B----4-:R-:W-:Y:S01]  /*0b50*/  SHF.R.U64 R2, R2, R16, R3 ;  /* 0x0000001002027219 */ /* 0x010fe20000001203 */
[----:B------:R-:W-:Y:S01]  /*0b60*/  VIADD R3, R17, 0xffffffff ;  /* 0xffffffff11037836 */ /* 0x000fe20000000000 */
[----:B------:R-:W-:Y:S01]  /*0b70*/  LOP3.LUT R10, R25, R10, RZ, 0xc0, !PT ;  /* 0x0000000a190a7212 */ /* 0x000fe200078ec0ff */
[----:B------:R-:W-:Y:S02]  /*0b80*/  IMAD.MOV R11, RZ, RZ, -R11 ;  /* 0x000000ffff0b7224 */ /* 0x000fe400078e0a0b */
[----:B------:R-:W-:Y:S01]  /*0b90*/  IMAD.MOV R4, RZ, RZ, -R2 ;  /* 0x000000ffff047224 */ /* 0x000fe200078e0a02 */
[----:B------:R-:W-:Y:S01]  /*0ba0*/  LOP3.LUT R3, R12, R3, RZ, 0xc0, !PT ;  /* 0x000000030c037212 */ /* 0x000fe200078ec0ff */
[----:B------:R-:W-:Y:S02]  /*0bb0*/  IMAD R7, R7, R2, R10 ;  /* 0x0000000207077224 */ /* 0x000fe400078e020a */
[----:B------:R-:W-:Y:S02]  /*0bc0*/  @P3 IMAD R0, R13, R11, R6 ;  /* 0x0000000b0d003224 */ /* 0x000fe400078e0206 */
[----:B0-----:R-:W-:-:S02]  /*0bd0*/  IMAD R2, R4, R21, R14 ;  /* 0x0000001504027224 */ /* 0x001fc400078e020e */
[----:B--2---:R-:W-:Y:S02]  /*0be0*/  IMAD R18, R7, R20, R0 ;  /* 0x0000001407127224 */ /* 0x004fe400078e0200 */
[----:B------:R-:W-:Y:S02]  /*0bf0*/  IMAD R3, R2, R17, R3 ;  /* 0x0000001102037224 */ /* 0x000fe400078e0203 */
[----:B------:R-:W-:-:S03]  /*0c00*/  IMAD.MOV.U32 R0, RZ, RZ, 0x1 ;  /* 0x00000001ff007424 */ /* 0x000fc600078e00ff */
[----:B------:R-:W-:Y:S02]  /*0c10*/  SEL R19, R3, R18, !P3 ;  /* 0x0000001203137207 */ /* 0x000fe40005800000 */
[----:B------:R-:W-:-:S07]  /*0c20*/  SEL R18, R18, R3, !P3 ;  /* 0x0000000312127207 */ /* 0x000fce0005800000 */
.L_x_4:
[----:B------:R-:W-:-:S08]  /*0c30*/  NOP ;  /* 0x0000000000007918 */ /* 0x000fd00000000000 */
[----:B------:R-:W0:Y:S02]  /*0c40*/  USETMAXREG.TRY_ALLOC.CTAPOOL UP0, 0xf0 ;  /* 0x000000f0000079c8 */ /* 0x000e240008000600 */
[----:B0-----:R-:W-:-:S13]  /*0c50*/  PLOP3.LUT P0, PT, PT, PT, UP0, 0x80, 0x0 ;  /* 0x000000000000781c */ /* 0x001fda0003f0f008 */
[----:B------:R-:W-:Y:S05]  /*0c60*/  @!P0 BRA `(.L_x_4) ;  /* 0xfffffffc00f08947 */ /* 0x000fea000383ffff */
[----:B------:R-:W-:Y:S01]  /*0c70*/  ULDC.64 UR4, c[0x0][0x598] ;  /* 0x0001660000047ab9 */ /* 0x000fe20000000a00 */
[----:B------:R-:W-:Y:S01]  /*0c80*/  ULDC.64 UR36, c[0x0][0x208] ;  /* 0x0000820000247ab9 */ /* 0x000fe20000000a00 */
[----:B------:R-:W-:-:S04]  /*0c90*/  ISETP.NE.U32.AND P0, PT, RZ, UR4, PT ;  /* 0x00000004ff007c0c */ /* 0x000fc8000bf05070 */
[----:B------:R-:W-:-:S13]  /*0ca0*/  ISETP.NE.AND.EX P0, PT, RZ, UR5, PT, P0 ;  /* 0x00000005ff007c0c */ /* 0x000fda000bf05300 */
[----:B------:R-:W-:Y:S05]  /*0cb0*/  @!P0 BRA `(.L_x_7) ;  /* 0x00000000001c8947 */ /* 0x000fea0003800000 */
[----:B------:R-:W0:Y:S02]  /*0cc0*/  LDC.64 R2, c[0x0][0x598] ;  /* 0x00016600ff027b82 */ /* 0x000e240000000a00 */
[----:B0-----:R-:W2:Y:S02]  /*0cd0*/  LDG.E.64 R2, desc[UR36][R2.64] ;  /* 0x0000002402027981 */ /* 0x001ea4000c1e1b00 */
[----:B--2---:R-:W-:-:S04]  /*0ce0*/  ISETP.NE.U32.AND P0, PT, R2, RZ, PT ;  /* 0x000000ff0200720c */ /* 0x004fc80003f05070 */
[----:B------:R-:W-:-:S13]  /*0cf0*/  ISETP.NE.AND.EX P0, PT, R3, RZ, PT, P0 ;  /* 0x000000ff0300720c */ /* 0x000fda0003f05300 */
[----:B------:R-:W-:Y:S05]  /*0d00*/  @!P0 BRA `(.L_x_7) ;  /* 0x0000000000088947 */ /* 0x000fea0003800000 */
[----:B------:R0:W5:Y:S01]  /*0d10*/  LD.E R2, desc[UR36][R2.64] ;  /* 0x0000002402027980 */ /* 0x000162000c101900 */
[----:B------:R-:W-:Y:S05]  /*0d20*/  BRA `(.L_x_8) ;  /* 0x0000000000247947 */ /* 0x000fea0003800000 */
.L_x_7:
[----:B------:R-:W-:Y:S02]  /*0d30*/  ULDC.64 UR4, c[0x0][0x588] ;  /* 0x0001620000047ab9 */ /* 0x000fe40000000a00 */
[----:B------:R-:W-:-:S04]  /*0d40*/  ISETP.NE.U32.AND P0, PT, RZ, UR4, PT ;  /* 0x00000004ff007c0c */ /* 0x000fc8000bf05070 */
[----:B------:R-:W-:-:S13]  /*0d50*/  ISETP.NE.AND.EX P0, PT, RZ, UR5, PT, P0 ;  /* 0x00000005ff007c0c */ /* 0x000fda000bf05300 */
[----:B------:R-:W-:Y:S05]  /*0d60*/  @!P0 BRA `(.L_x_9) ;  /* 0x00000000000c8947 */ /* 0x000fea0003800000 */
[----:B------:R-:W0:Y:S02]  /*0d70*/  LDC.64 R2, c[0x0][0x588] ;  /* 0x00016200ff027b82 */ /* 0x000e240000000a00 */
[----:B0-----:R1:W5:Y:S01]  /*0d80*/  LDG.E R2, desc[UR36][R2.64] ;  /* 0x0000002402027981 */ /* 0x001362000c1e1900 */
[----:B------:R-:W-:Y:S05]  /*0d90*/  BRA `(.L_x_8) ;  /* 0x0000000000087947 */ /* 0x000fea0003800000 */
.L_x_9:
[----:B------:R-:W-:Y:S02]  /*0da0*/  ULDC UR4, c[0x0][0x580] ;  /* 0x0001600000047ab9 */ /* 0x000fe40000000800 */
[----:B------:R-:W-:-:S07]  /*0db0*/  IMAD.U32 R2, RZ, RZ, UR4 ;  /* 0x00000004ff027e24 */ /* 0x000fce000f8e00ff */
.L_x_8:
[----:B------:R-:W-:Y:S02]  /*0dc0*/  ULDC.64 UR4, c[0x0][0x5a0] ;  /* 0x0001680000047ab9 */ /* 0x000fe40000000a00 */
[----:B------:R-:W-:-:S04]  /*0dd0*/  ISETP.NE.U32.AND P0, PT, RZ, UR4, PT ;  /* 0x00000004ff007c0c */ /* 0x000fc8000bf05070 */
[----:B------:R-:W-:-:S13]  /*0de0*/  ISETP.NE.AND.EX P0, PT, RZ, UR5, PT, P0 ;  /* 0x00000005ff007c0c */ /* 0x000fda000bf05300 */
[----:B------:R-:W-:Y:S05]  /*0df0*/  @!P0 BRA `(.L_x_10) ;  /* 0x00000000001c8947 */ /* 0x000fea0003800000 */
[----:B------:R-:W2:Y:S02]  /*0e00*/  LDC.64 R4, c[0x0][0x5a0] ;  /* 0x00016800ff047b82 */ /* 0x000ea40000000a00 */
[----:B--2---:R-:W2:Y:S02]  /*0e10*/  LDG.E.64 R4, desc[UR36][R4.64] ;  /* 0x0000002404047981 */ /* 0x004ea4000c1e1b00 */
[----:B--2---:R-:W-:-:S04]  /*0e20*/  ISETP.NE.U32.AND P0, PT, R4, RZ, PT ;  /* 0x000000ff0400720c */ /* 0x004fc80003f05070 */
[----:B------:R-:W-:-:S13]  /*0e30*/  ISETP.NE.AND.EX P0, PT, R5, RZ, PT, P0 ;  /* 0x000000ff0500720c */ /* 0x000fda0003f05300 */
[----:B------:R-:W-:Y:S05]  /*0e40*/  @!P0 BRA `(.L_x_10) ;  /* 0x0000000000088947 */ /* 0x000fea0003800000 */
[----:B------:R2:W5:Y:S01]  /*0e50*/  LD.E R16, desc[UR36][R4.64] ;  /* 0x0000002404107980 */ /* 0x000562000c101900 */
[----:B------:R-:W-:Y:S05]  /*0e60*/  BRA `(.L_x_11) ;  /* 0x0000000000247947 */ /* 0x000fea0003800000 */
.L_x_10:
[----:B------:R-:W-:Y:S02]  /*0e70*/  ULDC.64 UR4, c[0x0][0x590] ;  /* 0x0001640000047ab9 */ /* 0x000fe40000000a00 */
[----:B------:R-:W-:-:S04]  /*0e80*/  ISETP.NE.U32.AND P0, PT, RZ, UR4, PT ;  /* 0x00000004ff007c0c */ /* 0x000fc8000bf05070 */
[----:B------:R-:W-:-:S13]  /*0e90*/  ISETP.NE.AND.EX P0, PT, RZ, UR5, PT, P0 ;  /* 0x00000005ff007c0c */ /* 0x000fda000bf05300 */
[----:B------:R-:W-:Y:S05]  /*0ea0*/  @!P0 BRA `(.L_x_12) ;  /* 0x00000000000c8947 */ /* 0x000fea0003800000 */
[----:B------:R-:W2:Y:S02]  /*0eb0*/  LDC.64 R16, c[0x0][0x590] ;  /* 0x00016400ff107b82 */ /* 0x000ea40000000a00 */
[----:B--2---:R3:W5:Y:S01]  /*0ec0*/  LDG.E R16, desc[UR36][R16.64] ;  /* 0x0000002410107981 */ /* 0x004762000c1e1900 */
[----:B------:R-:W-:Y:S05]  /*0ed0*/  BRA `(.L_x_11) ;  /* 0x0000000000087947 */ /* 0x000fea0003800000 */
.L_x_12:
[----:B------:R-:W-:Y:S02]  /*0ee0*/  ULDC UR4, c[0x0][0x584] ;  /* 0x0001610000047ab9 */ /* 0x000fe40000000800 */
[----:B------:R-:W-:-:S07]  /*0ef0*/  IMAD.U32 R16, RZ, RZ, UR4 ;  /* 0x00000004ff107e24 */ /* 0x000fce000f8e00ff */
.L_x_11:
[----:B------:R-:W-:-:S13]  /*0f00*/  LOP3.LUT P0, RZ, R0, 0xff, RZ, 0xc0, !PT ;  /* 0x000000ff00ff7812 */ /* 0x000fda000780c0ff */
[----:B------:R-:W-:Y:S05]  /*0f10*/  @!P0 EXIT ;  /* 0x000000000000894d */ /* 0x000fea0003800000 */
[----:B------:R-:W-:Y:S01]  /*0f20*/  ULDC UR4, c[0x0][0x28c] ;  /* 0x0000a30000047ab9 */ /* 0x000fe20000000800 */
[----:B------:R-:W-:Y:S01]  /*0f30*/  UMOV UR38, URZ ;  /* 0x0000003f00267c82 */ /* 0x000fe20008000000 */
[----:B------:R-:W-:Y:S01]  /*0f40*/  UIADD3 UR4, UR4, 0x3f, URZ ;  /* 0x0000003f04047890 */ /* 0x000fe2000fffe03f */
[----:B------:R-:W-:-:S03]  /*0f50*/  UMOV UR39, URZ ;  /* 0x0000003f00277c82 */ /* 0x000fc60008000000 */
[----:B------:R-:W-:-:S04]  /*0f60*/  USHF.R.S32.HI UR5, URZ, 0x1f, UR4 ;  /* 0x0000001f3f057899 */ /* 0x000fc80008011404 */
[----:B------:R-:W-:-:S04]  /*0f70*/  ULEA.HI UR5, UR5, UR4, URZ, 0x6 ;  /* 0x0000000405057291 */ /* 0x000fc8000f8f303f */
[----:B------:R-:W-:-:S12]  /*0f80*/  USHF.R.S32.HI UR40, URZ, 0x6, UR5 ;  /* 0x000000063f287899 */ /* 0x000fd80008011405 */
.L_x_796:
[----:B----4-:R-:W4:Y:S01]  /*0f90*/  S2R R0, SR_TID.X ;  /* 0x0000000000007919 */ /* 0x010f220000002100 */
[----:B------:R-:W0:Y:S01]  /*0fa0*/  S2UR UR7, SR_CgaCtaId ;  /* 0x00000000000779c3 */ /* 0x000e220000008800 */
[----:B------:R-:W-:Y:S02]  /*0fb0*/  UMOV UR6, 0x400 ;  /* 0x0000040000067882 */ /* 0x000fe40000000000 */
[----:B0-----:R-:W-:Y:S01]  /*0fc0*/  ULEA UR42, UR7, UR6, 0x18 ;  /* 0x00000006072a7291 */ /* 0x001fe2000f8ec03f */
[----:B----4-:R-:W-:-:S04]  /*0fd0*/  LOP3.LUT R0, R0, 0x80, RZ, 0xc0, !PT ;  /* 0x0000008000007812 */ /* 0x010fc800078ec0ff */
[----:B------:R-:W-:-:S06]  /*0fe0*/  SHF.R.U32.HI R0, RZ, 0x7, R0 ;  /* 0x00000007ff007819 */ /* 0x000fcc0000011600 */
[----:B------:R-:W0:Y:S02]  /*0ff0*/  SHFL.IDX PT, R0, R0, RZ, 0x1f ;  /* 0x00001fff00007589 */ /* 0x000e2400000e0000 */
[----:B0-----:R-:W-:-:S13]  /*1000*/  R2UR UR4, R0 ;  /* 0x00000000000472ca */ /* 0x001fda00000e0000 */
[----:B------:R-:W-:-:S04]  /*1010*/  ULEA.HI UR5, UR4, UR4, URZ, 0x1 ;  /* 0x0000000404057291 */ /* 0x000fc8000f8f083f */
[----:B------:R-:W-:-:S04]  /*1020*/  ULOP3.LUT UR5, UR5, 0x7fffe, URZ, 0xc0, !UPT ;  /* 0x0007fffe05057892 */ /* 0x000fc8000f8ec03f */
[----:B------:R-:W-:-:S03]  /*1030*/  UIADD3 UR5, UR4, -UR5, URZ ;  /* 0x8000000504057290 */ /* 0x000fc6000fffe03f */
[----:B------:R-:W-:Y:S01]  /*1040*/  ULDC UR4, c[0x0][0x28c] ;  /* 0x0000a30000047ab9 */ /* 0x000fe20000000800 */
[----:B------:R-:W-:Y:S01]  /*1050*/  ULEA UR5, UR5, UR42, 0xd ;  /* 0x0000002a05057291 */ /* 0x000fe2000f8e683f */
[----:B------:R-:W-:-:S03]  /*1060*/  ISETP.LT.AND P0, PT, RZ, UR4, PT ;  /* 0x00000004ff007c0c */ /* 0x000fc6000bf01270 */
[----:B------:R-:W-:-:S04]  /*1070*/  UIADD3 UR5, UR5, 0x100, URZ ;  /* 0x0000010005057890 */ /* 0x000fc8000fffe03f */
[----:B------:R-:W-:-:S04]  /*1080*/  USHF.R.U32.HI UR5, URZ, 0x4, UR5 ;  /* 0x000000043f057899 */ /* 0x000fc80008011605 */
[----:B------:R-:W-:Y:S02]  /*1090*/  ULOP3.LUT UR41, UR5, 0x3fff, URZ, 0xc0, !UPT ;  /* 0x00003fff05297892 */ /* 0x000fe4000f8ec03f */
[----:B-1-3-5:R-:W-:Y:S10]  /*10a0*/  @P0 BRA `(.L_x_13) ;  /* 0x0000000000400947 */ /* 0x02aff40003800000 */
[----:B------:R-:W-:Y:S01]  /*10b0*/  MOV R0, 0x0 ;  /* 0x0000000000007802 */ /* 0x000fe20000000f00 */
[----:B------:R-:W-:Y:S01]  /*10c0*/  ULDC.64 UR4, c[0x4][0x68] ;  /* 0x01001a0000047ab9 */ /* 0x000fe20000000a00 */
[----:B------:R-:W-:Y:S01]  /*10d0*/  ULDC.64 UR6, c[0x4][0x8] ;  /* 0x0100020000067ab9 */ /* 0x000fe20000000a00 */
[----:B--2---:R-:W-:Y:S01]  /*10e0*/  IMAD.U32 R4, RZ, RZ, UR4 ;  /* 0x00000004ff047e24 */ /* 0x004fe2000f8e00ff */
[----:B------:R0:W2:Y:S01]  /*10f0*/  LDC.64 R14, c[0x4][R0] ;  /* 0x01000000000e7b82 */ /* 0x0000a20000000a00 */
[----:B------:R-:W-:Y:S01]  /*1100*/  IMAD.U32 R5, RZ, RZ, UR5 ;  /* 0x00000005ff057e24 */ /* 0x000fe2000f8e00ff */
[----:B------:R-:W-:Y:S01]  /*1110*/  ULDC.64 UR4, c[0x4][0x70] ;  /* 0x01001c0000047ab9 */ /* 0x000fe20000000a00 */
[----:B------:R-:W-:Y:S01]  /*1120*/  IMAD.U32 R10, RZ, RZ, UR6 ;  /* 0x00000006ff0a7e24 */ /* 0x000fe2000f8e00ff */
[----:B------:R-:W-:Y:S01]  /*1130*/  MOV R6, UR4 ;  /* 0x0000000400067c02 */ /* 0x000fe20008000f00 */
[----:B------:R-:W-:Y:S02]  /*1140*/  IMAD.U32 R7, RZ, RZ, UR5 ;  /* 0x00000005ff077e24 */ /* 0x000fe4000f8e00ff */
[----:B------:R-:W-:-:S02]  /*1150*/  IMAD.U32 R11, RZ, RZ, UR7 ;  /* 0x00000007ff0b7e24 */ /* 0x000fc4000f8e00ff */
[----:B------:R-:W-:Y:S02]  /*1160*/  IMAD.MOV.U32 R8, RZ, RZ, 0x1e1 ;  /* 0x000001e1ff087424 */ /* 0x000fe400078e00ff */
[----:B------:R-:W-:Y:S02]  /*1170*/  IMAD.MOV.U32 R12, RZ, RZ, 0x1 ;  /* 0x00000001ff0c7424 */ /* 0x000fe400078e00ff */
[----:B0-----:R-:W-:-:S07]  /*1180*/  IMAD.MOV.U32 R13, RZ, RZ, RZ ;  /* 0x000000ffff0d7224 */ /* 0x001fce00078e00ff */
[----:B------:R-:W-:-:S07]  /*1190*/  LEPC R20, `(.L_x_13) ;  /* 0x000000001014794e */ /* 0x000fce0000000000 */
[----:B-123-5:R-:W-:Y:S05]  /*11a0*/  CALL.ABS.NOINC R14 ;  /* 0x000000000e007343 */ /* 0x02efea0003c00000 */
.L_x_13:
[----:B------:R-:W4:Y:S02]  /*11b0*/  LDL R20, [R1+0x300] ;  /* 0x0003000001147983 */ /* 0x000f240000100800 */
[----:B----4-:R-:W-:-:S04]  /*11c0*/  LOP3.LUT R0, R20, 0x1, RZ, 0xfc, !PT ;  /* 0x0000000114007812 */ /* 0x010fc800078efcff */
[----:B------:R-:W-:-:S13]  /*11d0*/  ISETP.NE.AND P0, PT, R0, 0x3, PT ;  /* 0x000000030000780c */ /* 0x000fda0003f05270 */
[----:B------:R-:W-:Y:S05]  /*11e0*/  @!P0 BRA `(.L_x_14) ;  /* 0x0000000000048947 */ /* 0x000fea0003800000 */
[----:B------:R-:W-:Y:S01]  /*11f0*/  BPT.TRAP 0x1 ;  /* 0x000000040000795c */ /* 0x000fe20000300000 */
.L_x_14:
[----:B-1----:R-:W-:Y:S02]  /*1200*/  IMAD.U32 R3, RZ, RZ, UR39 ;  /* 0x00000027ff037e24 */ /* 0x002fe4000f8e00ff */
[----:B------:R-:W-:-:S03]  /*1210*/  IMAD.U32 R0, RZ, RZ, UR38 ;  /* 0x00000026ff007e24 */ /* 0x000fc6000f8e00ff */
[----:B------:R-:W-:Y:S02]  /*1220*/  LEA R3, R3, UR42, 0x3 ;  /* 0x0000002a03037c11 */ /* 0x000fe4000f8e18ff */
[----:B------:R-:W-:-:S04]  /*1230*/  SHF.L.U32 R0, R0, 0x1f, RZ ;  /* 0x0000001f00007819 */ /* 0x000fc800000006ff */
[----:B------:R0:W1:Y:S01]  /*1240*/  SYNCS.PHASECHK.TRANS64.TRYWAIT P1, [R3+URZ], R0 ;  /* 0x00000000030075a7 */ /* 0x000062000802017f */
[----:B------:R-:W-:Y:S05]  /*1250*/  @!P0 BRA `(.L_x_15) ;  /* 0x0000000000048947 */ /* 0x000fea0003800000 */
[----:B------:R-:W-:Y:S01]  /*1260*/  BPT.TRAP 0x1 ;  /* 0x000000040000795c */ /* 0x000fe20000300000 */
.L_x_15:
[----:B-1----:R-:W-:Y:S05]  /*1270*/  @P1 BRA `(.L_x_16) ;  /* 0x0000000000081947 */ /* 0x002fea0003800000 */
[----:B------:R-:W1:Y:S02]  /*1280*/  SYNCS.PHASECHK.TRANS64.TRYWAIT P1, [R3+URZ], R0 ;  /* 0x00000000030075a7 */ /* 0x000e64000802017f */
[----:B-1----:R-:W-:Y:S05]  /*1290*/  @!P1 BRA `(.L_x_17) ;  /* 0x000002b000549947 */ /* 0x002fea0003800000 */
.L_x_16:
[----:B------:R-:W-:-:S04]  /*12a0*/  UISETP.LT.AND UP0, UPT, UR40, 0x1, UPT ;  /* 0x000000012800788c */ /* 0x000fc8000bf01270 */
[----:B------:R-:W-:-:S04]  /*12b0*/  USEL UR4, UR40, 0x1, UP0 ;  /* 0x0000000128047887 */ /* 0x000fc80008000000 */
[----:B------:R-:W-:-:S06]  /*12c0*/  UIADD3 UR4, UR40, -UR4, URZ ;  /* 0x8000000428047290 */ /* 0x000fcc000fffe03f */
[----:B01----:R-:W-:Y:S01]  /*12d0*/  IMAD.U32 R0, RZ, RZ, UR4 ;  /* 0x00000004ff007e24 */ /* 0x003fe2000f8e00ff */
[----:B------:R-:W-:Y:S01]  /*12e0*/  MOV R3, UR4 ;  /* 0x0000000400037c02 */ /* 0x000fe20008000f00 */
[----:B------:R-:W-:Y:S05]  /*12f0*/  WARPSYNC.ALL ;  /* 0x0000000000007948 */ /* 0x000fea0003800000 */
[----:B------:R-:W-:Y:S01]  /*1300*/  ISETP.GE.AND P1, PT, R0, 0x1, PT ;  /* 0x000000010000780c */ /* 0x000fe20003f26270 */
[----:B------:R-:W-:Y:S01]  /*1310*/  UIADD3 UR4, UR42, 0x12100, URZ ;  /* 0x000121002a047890 */ /* 0x000fe2000fffe03f */
[----:B------:R-:W-:Y:S01]  /*1320*/  WARPGROUP.ARRIVE ;  /* 0x00000000000079c5 */ /* 0x000fe20000000000 */
[----:B------:R-:W-:Y:S01]  /*1330*/  UMOV UR9, 0x40000040 ;  /* 0x4000004000097882 */ /* 0x000fe20000000000 */
[----:B------:R-:W-:Y:S01]  /*1340*/  UMOV UR11, 0x40000040 ;  /* 0x40000040000b7882 */ /* 0x000fe20000000000 */
[----:B------:R-:W-:Y:S01]  /*1350*/  USHF.R.U32.HI UR4, URZ, 0x4, UR4 ;  /* 0x000000043f047899 */ /* 0x000fe20008011604 */
[----:B------:R-:W-:Y:S01]  /*1360*/  STL [R1+0x45c], R23 ;  /* 0x00045c1701007387 */ /* 0x000fe20000100800 */
[----:B------:R-:W-:Y:S01]  /*1370*/  UMOV UR13, UR9 ;  /* 0x00000009000d7c82 */ /* 0x000fe20008000000 */
[----:B------:R-:W-:Y:S01]  /*1380*/  UMOV UR15, 0x40000040 ;  /* 0x40000040000f7882 */ /* 0x000fe20000000000 */
[----:B------:R-:W-:Y:S01]  /*1390*/  ULOP3.LUT UR5, UR4, 0x3fff, URZ, 0xc0, !UPT ;  /* 0x00003fff04057892 */ /* 0x000fe2000f8ec03f */
[----:B------:R-:W-:Y:S01]  /*13a0*/  STL [R1+0x458], R22 ;  /* 0x0004581601007387 */ /* 0x000fe20000100800 */
[----:B------:R-:W-:-:S02]  /*13b0*/  ULOP3.LUT UR4, UR41, 0x10000, URZ, 0xfc, !UPT ;  /* 0x0001000029047892 */ /* 0x000fc4000f8efc3f */
[----:B------:R-:W-:Y:S01]  /*13c0*/  ULOP3.LUT UR5, UR5, 0x10000, URZ, 0xfc, !UPT ;  /* 0x0001000005057892 */ /* 0x000fe2000f8efc3f */
[----:B------:R-:W-:Y:S01]  /*13d0*/  STL [R1+0x454], R19 ;  /* 0x0004541301007387 */ /* 0x000fe20000100800 */
[----:B------:R-:W-:Y:S02]  /*13e0*/  UIMAD UR8, UR39, 0x600, UR4 ;  /* 0x00000600270878a4 */ /* 0x000fe4000f8e0204 */
[----:B------:R-:W-:Y:S01]  /*13f0*/  UIMAD UR6, UR39, 0xc00, UR5 ;  /* 0x00000c00270678a4 */ /* 0x000fe2000f8e0205 */
[----:B------:R-:W-:Y:S03]  /*1400*/  STL [R1+0x450], R18 ;  /* 0x0004501201007387 */ /* 0x000fe60000100800 */
[----:B------:R-:W-:Y:S01]  /*1410*/  UIADD3 UR14, UR6, 0x600, URZ ;  /* 0x00000600060e7890 */ /* 0x000fe2000fffe03f */
[----:B------:R3:W-:Y:S01]  /*1420*/  STL [R1+0x44c], R17 ;  /* 0x00044c1101007387 */ /* 0x0007e20000100800 */
[----:B------:R-:W-:Y:S01]  /*1430*/  UMOV UR12, UR8 ;  /* 0x00000008000c7c82 */ /* 0x000fe20008000000 */
[----:B------:R-:W-:-:S02]  /*1440*/  UMOV UR10, UR6 ;  /* 0x00000006000a7c82 */ /* 0x000fc40008000000 */
[----:B------:R-:W-:Y:S01]  /*1450*/  HGMMA.64x192x16.F32.BF16 R100, gdesc[UR8], RZ, !UPT, gsb0 ;  /* 0x02e00000086479f0 */ /* 0x000fe2000c0018ff */
[----:B-----5:R0:W-:Y:S04]  /*1460*/  STL [R1+0x448], R16 ;  /* 0x0004481001007387 */ /* 0x0201e80000100800 */
[----:B------:R1:W-:Y:S04]  /*1470*/  STL [R1+0x444], R3 ;  /* 0x0004440301007387 */ /* 0x0003e80000100800 */
[----:B------:R4:W-:Y:S01]  /*1480*/  STL [R1+0x440], R2 ;  /* 0x0004400201007387 */ /* 0x0009e20000100800 */
[----:B------:R-:W-:-:S02]  /*1490*/  WARPGROUP.DEPBAR.LE gsb0, 0x0 ;  /* 0x00008000000079c5 */ /* 0x000fc40000010000 */
[----:B------:R-:W-:Y:S01]  /*14a0*/  IMAD.MOV.U32 R76, RZ, RZ, R120 ;  /* 0x000000ffff4c7224 */ /* 0x000fe200078e0078 */
[----:B------:R-:W-:Y:S01]  /*14b0*/  MOV R67, R129 ;  /* 0x0000008100437202 */ /* 0x000fe20000000f00 */
        /* <DEDUP_REMOVED lines=9> */
[----:B---3--:R-:W-:Y:S01]  /*1550*/  MOV R17, R179 ;  /* 0x000000b300117202 */ /* 0x008fe20000000f00 */
[----:B------:R-:W-:Y:S01]  /*1560*/  IMAD.MOV.U32 R70, RZ, RZ, R126 ;  /* 0x000000ffff467224 */ /* 0x000fe200078e007e */
[----:B------:R-:W-:Y:S01]  /*1570*/  MOV R7, R189 ;  /* 0x000000bd00077202 */ /* 0x000fe20000000f00 */
[----:B------:R-:W-:Y:S01]  /*1580*/  IMAD.MOV.U32 R69, RZ, RZ, R127 ;  /* 0x000000ffff457224 */ /* 0x000fe200078e007f */
[----:B------:R-:W-:Y:S01]  /*1590*/  MOV R87, R109 ;  /* 0x0000006d00577202 */ /* 0x000fe20000000f00 */
[----:B------:R-:W-:Y:S01]  /*15a0*/  IMAD.MOV.U32 R68, RZ, RZ, R128 ;  /* 0x000000ffff447224 */ /* 0x000fe200078e0080 */
[----:B------:R-:W-:Y:S01]  /*15b0*/  MOV R77, R119 ;  /* 0x00000077004d7202 */ /* 0x000fe20000000f00 */
[----:B------:R-:W-:-:S02]  /*15c0*/  IMAD.MOV.U32 R66, RZ, RZ, R130 ;  /* 0x000000ffff427224 */ /* 0x000fc400078e0082 */
[----:B------:R-:W-:Y:S02]  /*15d0*/  IMAD.MOV.U32 R65, RZ, RZ, R131 ;  /* 0x000000ffff417224 */ /* 0x000fe400078e0083 */
[----:B------:R-:W-:Y:S02]  /*15e0*/  IMAD.MOV.U32 R64, RZ, RZ, R132 ;  /* 0x000000ffff407224 */ /* 0x000fe400078e0084 */
[----:B------:R-:W-:Y:S02]  /*15f0*/  IMAD.MOV.U32 R63, RZ, RZ, R133 ;  /* 0x000000ffff3f7224 */ /* 0x000fe400078e0085 */
[----:B------:R-:W-:Y:S02]  /*1600*/  IMAD.MOV.U32 R62, RZ, RZ, R134 ;  /* 0x000000ffff3e7224 */ /* 0x000fe400078e0086 */
[----:B------:R-:W-:Y:S02]  /*1610*/  IMAD.MOV.U32 R61, RZ, RZ, R135 ;  /* 0x000000ffff3d7224 */ /* 0x000fe400078e0087 */
        /* <DEDUP_REMOVED lines=39> */
[----:B0-----:R-:W-:Y:S02]  /*1890*/  IMAD.MOV.U32 R16, RZ, RZ, R180 ;  /* 0x000000ffff107224 */ /* 0x001fe400078e00b4 */
        /* <DEDUP_REMOVED lines=9> */
[----:B--2---:R-:W-:Y:S02]  /*1930*/  IMAD.MOV.U32 R5, RZ, RZ, R191 ;  /* 0x000000ffff057224 */ /* 0x004fe400078e00bf */
[----:B------:R-:W-:Y:S02]  /*1940*/  IMAD.MOV.U32 R4, RZ, RZ, R192 ;  /* 0x000000ffff047224 */ /* 0x000fe400078e00c0 */
[----:B-1----:R-:W-:Y:S02]  /*1950*/  IMAD.MOV.U32 R3, RZ, RZ, R193 ;  /* 0x000000ffff037224 */ /* 0x002fe400078e00c1 */
[----:B----4-:R-:W-:Y:S02]  /*1960*/  IMAD.MOV.U32 R2, RZ, RZ, R194 ;  /* 0x000000ffff027224 */ /* 0x010fe400078e00c2 */
[----:B------:R-:W-:Y:S02]  /*1970*/  IMAD.MOV.U32 R0, RZ, RZ, R195 ;  /* 0x000000ffff007224 */ /* 0x000fe400078e00c3 */
[----:B------:R-:W-:Y:S01]  /*1980*/  WARPGROUP.ARRIVE ;  /* 0x00000000000079c5 */ /* 0x000fe20000000000 */
[----:B------:R-:W-:-:S02]  /*1990*/  IMAD.MOV.U32 R96, RZ, RZ, R100 ;  /* 0x000000ffff607224 */ /* 0x000fc400078e0064 */
[----:B------:R-:W-:Y:S02]  /*19a0*/  IMAD.MOV.U32 R95, RZ, RZ, R101 ;  /* 0x000000ffff5f7224 */ /* 0x000fe400078e0065 */
[----:B------:R-:W-:Y:S01]  /*19b0*/  IMAD.MOV.U32 R94, RZ, RZ, R102 ;  /* 0x000000ffff5e7224 */ /* 0x000fe200078e0066 */
[----:B------:R-:W-:Y:S01]  /*19c0*/  HGMMA.64x192x16.F32.BF16 R120, gdesc[UR12], RZ, !UPT, gsb0 ;  /* 0x02e000000c7879f0 */ /* 0x000fe2000c0018ff */
[----:B------:R-:W-:Y:S01]  /*19d0*/  IMAD.MOV.U32 R93, RZ, RZ, R103 ;  /* 0x000000ffff5d7224 */ /* 0x000fe200078e0067 */
[----:B------:R-:W-:Y:S01]  /*19e0*/  UIADD3 UR12, UR8, 0x400, URZ ;  /* 0x00000400080c7890 */ /* 0x000fe2000fffe03f */
[----:B------:R-:W-:Y:S01]  /*19f0*/  IMAD.MOV.U32 R92, RZ, RZ, R104 ;  /* 0x000000ffff5c7224 */ /* 0x000fe200078e0068 */
[----:B------:R-:W-:Y:S01]  /*1a00*/  UMOV UR13, 0x40000040 ;  /* 0x40000040000d7882 */ /* 0x000fe20000000000 */
        /* <DEDUP_REMOVED lines=12> */
[----:B------:R-:W-:Y:S01]  /*1ad0*/  IMAD.MOV.U32 R78, RZ, RZ, R118 ;  /* 0x000000ffff4e7224 */ /* 0x000fe200078e0076 */
[----:B------:R-:W-:Y:S02]  /*1ae0*/  WARPGROUP.DEPBAR.LE gsb0, 0x0 ;  /* 0x00008000000079c5 */ /* 0x000fe40000010000 */
[----:B------:R0:W-:Y:S04]  /*1af0*/  STL.64 [R1+0xcb0], R214 ;  /* 0x000cb0d601007387 */ /* 0x0001e80000100a00 */
[----:B------:R1:W-:Y:S04]  /*1b00*/  STL.64 [R1+0xca8], R212 ;  /* 0x000ca8d401007387 */ /* 0x0003e80000100a00 */
[----:B------:R2:W-:Y:S04]  /*1b10*/  STL.64 [R1+0xca0], R210 ;  /* 0x000ca0d201007387 */ /* 0x0005e80000100a00 */
[----:B------:R3:W-:Y:S01]  /*1b20*/  STL.64 [R1+0xc98], R208 ;  /* 0x000c98d001007387 */ /* 0x0007e20000100a00 */
[----:B0-----:R-:W-:-:S02]  /*1b30*/  IMAD.MOV.U32 R214, RZ, RZ, R2 ;  /* 0x000000ffffd67224 */ /* 0x001fc400078e0002 */
[----:B------:R-:W-:Y:S01]  /*1b40*/  IMAD.MOV.U32 R215, RZ, RZ, R0 ;  /* 0x000000ffffd77224 */ /* 0x000fe200078e0000 */
[----:B------:R0:W-:Y:S01]  /*1b50*/  STL.64 [R1+0xc90], R206 ;  /* 0x000c90ce01007387 */ /* 0x0001e20000100a00 */
[----:B-1----:R-:W-:Y:S02]  /*1b60*/  IMAD.MOV.U32 R212, RZ, RZ, R4 ;  /* 0x000000ffffd47224 */ /* 0x002fe400078e0004 */
[----:B------:R-:W-:Y:S01]  /*1b70*/  IMAD.MOV.U32 R213, RZ, RZ, R3 ;  /* 0x000000ffffd57224 */ /* 0x000fe200078e0003 */
[----:B------:R1:W-:Y:S01]  /*1b80*/  STL.64 [R1+0xc88], R204 ;  /* 0x000c88cc01007387 */ /* 0x0003e20000100a00 */
[----:B--2---:R-:W-:Y:S02]  /*1b90*/  IMAD.MOV.U32 R210, RZ, RZ, R6 ;  /* 0x000000ffffd27224 */ /* 0x004fe400078e0006 */
[----:B------:R-:W-:Y:S01]  /*1ba0*/  IMAD.MOV.U32 R211, RZ, RZ, R5 ;  /* 0x000000ffffd37224 */ /* 0x000fe200078e0005 */
[----:B------:R2:W-:Y:S01]  /*1bb0*/  STL.64 [R1+0xc80], R202 ;  /* 0x000c80ca01007387 */ /* 0x0005e20000100a00 */
[----:B---3--:R-:W-:Y:S01]  /*1bc0*/  MOV R208, R8 ;  /* 0x0000000800d07202 */ /* 0x008fe20000000f00 */
[----:B------:R-:W-:-:S02]  /*1bd0*/  IMAD.MOV.U32 R209, RZ, RZ, R7 ;  /* 0x000000ffffd17224 */ /* 0x000fc400078e0007 */
[----:B------:R3:W-:Y:S01]  /*1be0*/  STL.64 [R1+0xc78], R200 ;  /* 0x000c78c801007387 */ /* 0x0007e20000100a00 */
[----:B0-----:R-:W-:Y:S02]  /*1bf0*/  IMAD.MOV.U32 R206, RZ, RZ, R10 ;  /* 0x000000ffffce7224 */ /* 0x001fe400078e000a */
        /* <DEDUP_REMOVED lines=8> */
[----:B---3--:R-:W-:-:S02]  /*1c80*/  IMAD.MOV.U32 R200, RZ, RZ, R16 ;  /* 0x000000ffffc87224 */ /* 0x008fc400078e0010 */
[----:B------:R-:W-:Y:S01]  /*1c90*/  IMAD.MOV.U32 R201, RZ, RZ, R15 ;  /* 0x000000ffffc97224 */ /* 0x000fe200078e000f */
[----:B------:R3:W-:Y:S01]  /*1ca0*/  STL.64 [R1+0xc58], R192 ;  /* 0x000c58c001007387 */ /* 0x0007e20000100a00 */
[----:B0-----:R-:W-:Y:S01]  /*1cb0*/  IMAD.MOV.U32 R198, RZ, RZ, R18 ;  /* 0x000000ffffc67224 */ /* 0x001fe200078e0012 */
[----:B------:R-:W-:Y:S02]  /*1cc0*/  MOV R199, R17 ;  /* 0x0000001100c77202 */ /* 0x000fe40000000f00 */
[----:B------:R0:W-:Y:S01]  /*1cd0*/  STL.64 [R1+0xc50], R190 ;  /* 0x000c50be01007387 */ /* 0x0001e20000100a00 */
[----:B-1----:R-:W-:Y:S02]  /*1ce0*/  IMAD.MOV.U32 R196, RZ, RZ, R20 ;  /* 0x000000ffffc47224 */ /* 0x002fe400078e0014 */
[----:B------:R-:W-:Y:S01]  /*1cf0*/  IMAD.MOV.U32 R197, RZ, RZ, R19 ;  /* 0x000000ffffc57224 */ /* 0x000fe200078e0013 */
[----:B------:R1:W-:Y:S01]  /*1d00*/  STL.64 [R1+0xc48], R188 ;  /* 0x000c48bc01007387 */ /* 0x0003e20000100a00 */
[----:B--2---:R-:W-:-:S02]  /*1d10*/  IMAD.MOV.U32 R194, RZ, RZ, R22 ;  /* 0x000000ffffc27224 */ /* 0x004fc400078e0016 */
[----:B------:R-:W-:Y:S01]  /*1d20*/  IMAD.MOV.U32 R195, RZ, RZ, R21 ;  /* 0x000000ffffc37224 */ /* 0x000fe200078e0015 */
[----:B------:R2:W-:Y:S01]  /*1d30*/  STL.64 [R1+0xc40], R186 ;  /* 0x000c40ba01007387 */ /* 0x0005e20000100a00 */
[----:B---3--:R-:W-:Y:S02]  /*1d40*/  IMAD.MOV.U32 R192, RZ, RZ, R24 ;  /* 0x000000ffffc07224 */ /* 0x008fe400078e0018 */
[----:B------:R-:W-:Y:S01]  /*1d50*/  IMAD.MOV.U32 R193, RZ, RZ, R23 ;  /* 0x000000ffffc17224 */ /* 0x000fe200078e0017 */
[----:B------:R3:W-:Y:S01]  /*1d60*/  STL.64 [R1+0xc38], R184 ;  /* 0x000c38b801007387 */ /* 0x0007e20000100a00 */
[----:B0-----:R-:W-:Y:S01]  /*1d70*/  MOV R190, R26 ;  /* 0x0000001a00be7202 */ /* 0x001fe20000000f00 */
[----:B------:R-:W-:Y:S02]  /*1d80*/  IMAD.MOV.U32 R191, RZ, RZ, R25 ;  /* 0x000000ffffbf7224 */ /* 0x000fe400078e0019 */
[----:B------:R0:W-:Y:S01]  /*1d90*/  STL.64 [R1+0xc30], R182 ;  /* 0x000c30b601007387 */ /* 0x0001e20000100a00 */
[----:B-1----:R-:W-:-:S02]  /*1da0*/  IMAD.MOV.U32 R188, RZ, RZ, R28 ;  /* 0x000000ffffbc7224 */ /* 0x002fc400078e001c */
[----:B------:R-:W-:Y:S01]  /*1db0*/  IMAD.MOV.U32 R189, RZ, RZ, R27 ;  /* 0x000000ffffbd7224 */ /* 0x000fe200078e001b */
[----:B------:R1:W-:Y:S01]  /*1dc0*/  STL.64 [R1+0xc28], R180 ;  /* 0x000c28b401007387 */ /* 0x0003e20000100a00 */
[----:B--2---:R-:W-:Y:S02]  /*1dd0*/  IMAD.MOV.U32 R186, RZ, RZ, R30 ;  /* 0x000000ffffba7224 */ /* 0x004fe400078e001e */
[----:B------:R-:W-:Y:S01]  /*1de0*/  IMAD.MOV.U32 R187, RZ, RZ, R29 ;  /* 0x000000ffffbb7224 */ /* 0x000fe200078e001d */
[----:B------:R2:W-:Y:S01]  /*1df0*/  STL.64 [R1+0xc20], R178 ;  /* 0x000c20b201007387 */ /* 0x0005e20000100a00 */
[----:B---3--:R-:W-:Y:S02]  /*1e00*/  IMAD.MOV.U32 R184, RZ, RZ, R32 ;  /* 0x000000ffffb87224 */ /* 0x008fe400078e0020 */
[----:B------:R-:W-:Y:S01]  /*1e10*/  IMAD.MOV.U32 R185, RZ, RZ, R31 ;  /* 0x000000ffffb97224 */ /* 0x000fe200078e001f */
[----:B------:R3:W-:Y:S01]  /*1e20*/  STL.64 [R1+0xc18], R176 ;  /* 0x000c18b001007387 */ /* 0x0007e20000100a00 */
[----:B0-----:R-:W-:-:S02]  /*1e30*/  IMAD.MOV.U32 R182, RZ, RZ, R34 ;  /* 0x000000ffffb67224 */ /* 0x001fc400078e0022 */
[----:B------:R-:W-:Y:S01]  /*1e40*/  IMAD.MOV.U32 R183, RZ, RZ, R33 ;  /* 0x000000ffffb77224 */ /* 0x000fe200078e0021 */
[----:B------:R0:W-:Y:S01]  /*1e50*/  STL.64 [R1+0xc10], R174 ;  /* 0x000c10ae01007387 */ /* 0x0001e20000100a00 */
[----:B-1----:R-:W-:Y:S01]  /*1e60*/  IMAD.MOV.U32 R180, RZ, RZ, R36 ;  /* 0x000000ffffb47224 */ /* 0x002fe200078e0024 */
[----:B------:R-:W-:Y:S02]  /*1e70*/  MOV R181, R35 ;  /* 0x0000002300b57202 */ /* 0x000fe40000000f00 */
[----:B------:R1:W-:Y:S01]  /*1e80*/  STL.64 [R1+0xc08], R172 ;  /* 0x000c08ac01007387 */ /* 0x0003e20000100a00 */
[----:B--2---:R-:W-:Y:S02]  /*1e90*/  IMAD.MOV.U32 R178, RZ, RZ, R38 ;  /* 0x000000ffffb27224 */ /* 0x004fe400078e0026 */
[----:B------:R-:W-:Y:S01]  /*1ea0*/  IMAD.MOV.U32 R179, RZ, RZ, R37 ;  /* 0x000000ffffb37224 */ /* 0x000fe200078e0025 */
[----:B------:R2:W-:Y:S01]  /*1eb0*/  STL.64 [R1+0xc00], R170 ;  /* 0x000c00aa01007387 */ /* 0x0005e20000100a00 */
[----:B---3--:R-:W-:-:S02]  /*1ec0*/  IMAD.MOV.U32 R176, RZ, RZ, R40 ;  /* 0x000000ffffb07224 */ /* 0x008fc400078e0028 */
[----:B------:R-:W-:Y:S01]  /*1ed0*/  IMAD.MOV.U32 R177, RZ, RZ, R39 ;  /* 0x000000ffffb17224 */ /* 0x000fe200078e0027 */
[----:B------:R3:W-:Y:S01]  /*1ee0*/  STL.64 [R1+0xbf8], R168 ;  /* 0x000bf8a801007387 */ /* 0x0007e20000100a00 */
[----:B0-----:R-:W-:Y:S02]  /*1ef0*/  IMAD.MOV.U32 R174, RZ, RZ, R42 ;  /* 0x000000ffffae7224 */ /* 0x001fe400078e002a */
[----:B------:R-:W-:Y:S01]  /*1f00*/  IMAD.MOV.U32 R175, RZ, RZ, R41 ;  /* 0x000000ffffaf7224 */ /* 0x000fe200078e0029 */
[----:B------:R0:W-:Y:S01]  /*1f10*/  STL.64 [R1+0xbf0], R166 ;  /* 0x000bf0a601007387 */ /* 0x0001e20000100a00 */
[----:B-1----:R-:W-:Y:S01]  /*1f20*/  MOV R172, R44 ;  /* 0x0000002c00ac7202 */ /* 0x002fe20000000f00 */
[----:B------:R-:W-:Y:S02]  /*1f30*/  IMAD.MOV.U32 R173, RZ, RZ, R43 ;  /* 0x000000ffffad7224 */ /* 0x000fe400078e002b */
[----:B------:R1:W-:Y:S01]  /*1f40*/  STL.64 [R1+0xbe8], R164 ;  /* 0x000be8a401007387 */ /* 0x0003e20000100a00 */
[----:B--2---:R-:W-:-:S02]  /*1f50*/  IMAD.MOV.U32 R170, RZ, RZ, R46 ;  /* 0x000000ffffaa7224 */ /* 0x004fc400078e002e */
[----:B------:R-:W-:Y:S01]  /*1f60*/  IMAD.MOV.U32 R171, RZ, RZ, R45 ;  /* 0x000000ffffab7224 */ /* 0x000fe200078e002d */
[----:B------:R2:W-:Y:S01]  /*1f70*/  STL.64 [R1+0xbe0], R162 ;  /* 0x000be0a201007387 */ /* 0x0005e20000100a00 */
[----:B---3--:R-:W-:Y:S02]  /*1f80*/  IMAD.MOV.U32 R168, RZ, RZ, R48 ;  /* 0x000000ffffa87224 */ /* 0x008fe400078e0030 */
[----:B------:R-:W-:Y:S01]  /*1f90*/  IMAD.MOV.U32 R169, RZ, RZ, R47 ;  /* 0x000000ffffa97224 */ /* 0x000fe200078e002f */
[----:B------:R3:W-:Y:S01]  /*1fa0*/  STL.64 [R1+0xbd8], R160 ;  /* 0x000bd8a001007387 */ /* 0x0007e20000100a00 */
[----:B0-----:R-:W-:Y:S02]  /*1fb0*/  IMAD.MOV.U32 R166, RZ, RZ, R50 ;  /* 0x000000ffffa67224 */ /* 0x001fe400078e0032 */
[----:B------:R-:W-:Y:S01]  /*1fc0*/  IMAD.MOV.U32 R167, RZ, RZ, R49 ;  /* 0x000000ffffa77224 */ /* 0x000fe200078e0031 */
[----:B------:R0:W-:Y:S01]  /*1fd0*/  STL.64 [R1+0xbd0], R158 ;  /* 0x000bd09e01007387 */ /* 0x0001e20000100a00 */
[----:B-1----:R-:W-:-:S02]  /*1fe0*/  IMAD.MOV.U32 R164, RZ, RZ, R52 ;  /* 0x000000ffffa47224 */ /* 0x002fc400078e0034 */
[----:B------:R-:W-:Y:S01]  /*1ff0*/  IMAD.MOV.U32 R165, RZ, RZ, R51 ;  /* 0x000000ffffa57224 */ /* 0x000fe200078e0033 */
[----:B------:R1:W-:Y:S01]  /*2000*/  STL.64 [R1+0xbc8], R156 ;  /* 0x000bc89c01007387 */ /* 0x0003e20000100a00 */
[----:B--2---:R-:W-:Y:S01]  /*2010*/  IMAD.MOV.U32 R162, RZ, RZ, R54 ;  /* 0x000000ffffa27224 */ /* 0x004fe200078e0036 */
[----:B------:R-:W-:Y:S02]  /*2020*/  MOV R163, R53 ;  /* 0x0000003500a37202 */ /* 0x000fe40000000f00 */
[----:B------:R2:W-:Y:S01]  /*2030*/  STL.64 [R1+0xbc0], R154 ;  /* 0x000bc09a01007387 */ /* 0x0005e20000100a00 */
[----:B---3--:R-:W-:Y:S02]  /*2040*/  IMAD.MOV.U32 R160, RZ, RZ, R56 ;  /* 0x000000ffffa07224 */ /* 0x008fe400078e0038 */
[----:B------:R-:W-:Y:S01]  /*2050*/  IMAD.MOV.U32 R161, RZ, RZ, R55 ;  /* 0x000000ffffa17224 */ /* 0x000fe200078e0037 */
        /* <DEDUP_REMOVED lines=10> */
[----:B---3--:R-:W-:Y:S01]  /*2100*/  IMAD.MOV.U32 R152, RZ, RZ, R64 ;  /* 0x000000ffff987224 */ /* 0x008fe200078e0040 */
[----:B------:R-:W-:-:S02]  /*2110*/  MOV R153, R63 ;  /* 0x0000003f00997202 */ /* 0x000fc40000000f00 */
        /* <DEDUP_REMOVED lines=28> */
[----:B-1----:R-:W-:Y:S01]  /*22e0*/  IMAD.MOV.U32 R132, RZ, RZ, R84 ;  /* 0x000000ffff847224 */ /* 0x002fe200078e0054 */
[----:B------:R-:W-:-:S02]  /*22f0*/  MOV R133, R83 ;  /* 0x0000005300857202 */ /* 0x000fc40000000f00 */
[----:B------:R1:W-:Y:S01]  /*2300*/  STL.64 [R1+0xb48], R124 ;  /* 0x000b487c01007387 */ /* 0x0003e20000100a00 */
[----:B--2---:R-:W-:Y:S02]  /*2310*/  IMAD.MOV.U32 R130, RZ, RZ, R86 ;  /* 0x000000ffff827224 */ /* 0x004fe400078e0056 */
[----:B------:R-:W-:Y:S01]  /*2320*/  IMAD.MOV.U32 R131, RZ, RZ, R85 ;  /* 0x000000ffff837224 */ /* 0x000fe200078e0055 */
[----:B------:R2:W-:Y:S01]  /*2330*/  STL.64 [R1+0xb40], R122 ;  /* 0x000b407a01007387 */ /* 0x0005e20000100a00 */
[----:B---3--:R-:W-:Y:S02]  /*2340*/  IMAD.MOV.U32 R128, RZ, RZ, R88 ;  /* 0x000000ffff807224 */ /* 0x008fe400078e0058 */
[----:B------:R-:W-:Y:S01]  /*2350*/  IMAD.MOV.U32 R129, RZ, RZ, R87 ;  /* 0x000000ffff817224 */ /* 0x000fe200078e0057 */
[----:B------:R3:W-:Y:S01]  /*2360*/  STL.64 [R1+0xb38], R120 ;  /* 0x000b387801007387 */ /* 0x0007e20000100a00 */
[----:B0-----:R-:W-:Y:S02]  /*2370*/  IMAD.MOV.U32 R126, RZ, RZ, R90 ;  /* 0x000000ffff7e7224 */ /* 0x001fe400078e005a */
[----:B------:R-:W-:Y:S01]  /*2380*/  IMAD.MOV.U32 R127, RZ, RZ, R89 ;  /* 0x000000ffff7f7224 */ /* 0x000fe200078e0059 */
[----:B------:R-:W-:Y:S01]  /*2390*/  STL.64 [R1+0xe30], R214 ;  /* 0x000e30d601007387 */ /* 0x000fe20000100a00 */
[----:B-1----:R-:W-:-:S02]  /*23a0*/  IMAD.MOV.U32 R124, RZ, RZ, R92 ;  /* 0x000000ffff7c7224 */ /* 0x002fc400078e005c */
[----:B------:R-:W-:Y:S01]  /*23b0*/  IMAD.MOV.U32 R125, RZ, RZ, R91 ;  /* 0x000000ffff7d7224 */ /* 0x000fe200078e005b */
[----:B--2---:R-:W-:Y:S01]  /*23c0*/  MOV R123, R93 ;  /* 0x0000005d007b7202 */ /* 0x004fe20000000f00 */
[----:B------:R-:W-:Y:S01]  /*23d0*/  IMAD.MOV.U32 R122, RZ, RZ, R94 ;  /* 0x000000ffff7a7224 */ /* 0x000fe200078e005e */
[----:B------:R-:W-:Y:S01]  /*23e0*/  STL.64 [R1+0xe28], R212 ;  /* 0x000e28d401007387 */ /* 0x000fe20000100a00 */
[----:B---3--:R-:W-:Y:S02]  /*23f0*/  IMAD.MOV.U32 R120, RZ, RZ, R96 ;  /* 0x000000ffff787224 */ /* 0x008fe400078e0060 */
[----:B------:R-:W-:Y:S01]  /*2400*/  IMAD.MOV.U32 R121, RZ, RZ, R95 ;  /* 0x000000ffff797224 */ /* 0x000fe200078e005f */
[----:B------:R-:W-:Y:S01]  /*2410*/  STL.64 [R1+0xe20], R210 ;  /* 0x000e20d201007387 */ /* 0x000fe20000100a00 */
[----:B------:R-:W-:-:S03]  /*2420*/  WARPGROUP.ARRIVE ;  /* 0x00000000000079c5 */ /* 0x000fc60000000000 */
[----:B------:R-:W-:Y:S03]  /*2430*/  STL.64 [R1+0xe18], R208 ;  /* 0x000e18d001007387 */ /* 0x000fe60000100a00 */
[----:B------:R-:W-:Y:S01]  /*2440*/  HGMMA.64x192x16.F32.BF16 R24, gdesc[UR12], RZ, !UPT, gsb0 ;  /* 0x02e000000c1879f0 */ /* 0x000fe2000c0018ff */
[----:B------:R-:W-:Y:S01]  /*2450*/  STL.64 [R1+0xe10], R206 ;  /* 0x000e10ce01007387 */ /* 0x000fe20000100a00 */
[----:B------:R-:W-:Y:S01]  /*2460*/  UMOV UR14, UR10 ;  /* 0x0000000a000e7c82 */ /* 0x000fe20008000000 */
[----:B------:R-:W-:Y:S02]  /*2470*/  UMOV UR15, UR11 ;  /* 0x0000000b000f7c82 */ /* 0x000fe40008000000 */
[----:B------:R-:W-:Y:S04]  /*2480*/  STL.64 [R1+0xe08], R204 ;  /* 0x000e08cc01007387 */ /* 0x000fe80000100a00 */
        /* <DEDUP_REMOVED lines=41> */
[----:B------:R0:W-:Y:S01]  /*2720*/  STL.64 [R1+0xcb8], R120 ;  /* 0x000cb87801007387 */ /* 0x0001e20000100a00 */
[----:B------:R-:W-:-:S02]  /*2730*/  WARPGROUP.DEPBAR.LE gsb0, 0x0 ;  /* 0x00008000000079c5 */ /* 0x000fc40000010000 */
[----:B0-----:R-:W-:-:S06]  /*2740*/  WARPGROUP.ARRIVE ;  /* 0x00000000000079c5 */ /* 0x001fcc0000000000 */
[----:B------:R-:W-:Y:S03]  /*2750*/  HGMMA.64x192x16.F32.BF16 R120, gdesc[UR12], RZ, !UPT, gsb0 ;  /* 0x02e000000c7879f0 */ /* 0x000fe6000c0018ff */
[----:B------:R-:W-:Y:S02]  /*2760*/  WARPGROUP.DEPBAR.LE gsb0, 0x0 ;  /* 0x00008000000079c5 */ /* 0x000fe40000010000 */
[----:B------:R-:W-:Y:S01]  /*2770*/  STL.64 [R1], R120 ;  /* 0x0000007801007387 */ /* 0x000fe20000100a00 */
[----:B------:R-:W-:Y:S01]  /*2780*/  IMAD.MOV.U32 R2, RZ, RZ, R214 ;  /* 0x000000ffff027224 */ /* 0x000fe200078e00d6 */
[----:B------:R-:W-:Y:S01]  /*2790*/  MOV R6, R210 ;  /* 0x000000d200067202 */ /* 0x000fe20000000f00 */
[----:B------:R-:W-:Y:S01]  /*27a0*/  IMAD.MOV.U32 R0, RZ, RZ, R215 ;  /* 0x000000ffff007224 */ /* 0x000fe200078e00d7 */
[----:B------:R-:W-:Y:S01]  /*27b0*/  STL.64 [R1+0x8], R122 ;  /* 0x0000087a01007387 */ /* 0x000fe20000100a00 */
        /* <DEDUP_REMOVED lines=16> */
[----:B------:R-:W-:-:S02]  /*28c0*/  IMAD.MOV.U32 R11, RZ, RZ, R205 ;  /* 0x000000ffff0b7224 */ /* 0x000fc400078e00cd */
[----:B------:R-:W-:Y:S01]  /*28d0*/  IMAD.MOV.U32 R14, RZ, RZ, R202 ;  /* 0x000000ffff0e7224 */ /* 0x000fe200078e00ca */
[----:B------:R-:W-:Y:S01]  /*28e0*/  STL.64 [R1+0x30], R132 ;  /* 0x0000308401007387 */ /* 0x000fe20000100a00 */
[----:B------:R-:W-:Y:S02]  /*28f0*/  IMAD.MOV.U32 R13, RZ, RZ, R203 ;  /* 0x000000ffff0d7224 */ /* 0x000fe400078e00cb */
[----:B------:R-:W-:Y:S01]  /*2900*/  IMAD.MOV.U32 R16, RZ, RZ, R200 ;  /* 0x000000ffff107224 */ /* 0x000fe200078e00c8 */
[----:B------:R-:W-:Y:S01]  /*2910*/  STL.64 [R1+0x38], R134 ;  /* 0x0000388601007387 */ /* 0x000fe20000100a00 */
[----:B------:R-:W-:Y:S02]  /*2920*/  IMAD.MOV.U32 R18, RZ, RZ, R198 ;  /* 0x000000ffff127224 */ /* 0x000fe400078e00c6 */
        /* <DEDUP_REMOVED lines=34> */
[----:B------:R-:W-:Y:S04]  /*2b50*/  STL.64 [R1+0x98], R158 ;  /* 0x0000989e01007387 */ /* 0x000fe80000100a00 */
[----:B------:R-:W-:Y:S04]  /*2b60*/  STL.64 [R1+0xa0], R160 ;  /* 0x0000a0a001007387 */ /* 0x000fe80000100a00 */
[----:B------:R-:W-:Y:S04]  /*2b70*/  STL.64 [R1+0xa8], R162 ;  /* 0x0000a8a201007387 */ /* 0x000fe80000100a00 */
[----:B------:R-:W-:Y:S04]  /*2b80*/  STL.64 [R1+0xb0], R164 ;  /* 0x0000b0a401007387 */ /* 0x000fe80000100a00 */
[----:B------:R-:W-:Y:S04]  /*2b90*/  STL.64 [R1+0xb8], R166 ;  /* 0x0000b8a601007387 */ /* 0x000fe80000100a00 */
[----:B------:R-:W-:Y:S04]  /*2ba0*/  STL.64 [R1+0xc0], R168 ;  /* 0x0000c0a801007387 */ /* 0x000fe80000100a00 */
[----:B------:R-:W-:Y:S04]  /*2bb0*/  STL.64 [R1+0xc8], R170 ;  /* 0x0000c8aa01007387 */ /* 0x000fe80000100a00 */
[----:B------:R0:W-:Y:S04]  /*2bc0*/  STL [R1+0xd0], R172 ;  /* 0x0000d0ac01007387 */ /* 0x0001e80000100800 */
[----:B------:R-:W2:Y:S04]  /*2bd0*/  LDL.LU.64 R214, [R1+0xe30] ;  /* 0x000e300001d67983 */ /* 0x000ea80000300a00 */
        /* <DEDUP_REMOVED lines=20> */
[----:B0-----:R-:W2:Y:S04]  /*2d20*/  LDL.LU.64 R172, [R1+0xd88] ;  /* 0x000d880001ac7983 */ /* 0x001ea80000300a00 */
        /* <DEDUP_REMOVED lines=25> */
[----:B------:R-:W2:Y:S01]  /*2ec0*/  LDL.LU.64 R120, [R1+0xcb8] ;  /* 0x000cb80001787983 */ /* 0x000ea20000300a00 */
[----:B------:R-:W-:-:S02]  /*2ed0*/  UIADD3 UR12, UR8, 0x2, URZ ;  /* 0x00000002080c7890 */ /* 0x000fc4000fffe03f */
[----:B------:R-:W-:Y:S01]  /*2ee0*/  UIADD3 UR14, UR6, 0x2, URZ ;  /* 0x00000002060e7890 */ /* 0x000fe2000fffe03f */
[----:B------:R-:W-:Y:S01]  /*2ef0*/  UMOV UR13, 0x40000040 ;  /* 0x40000040000d7882 */ /* 0x000fe20000000000 */
[----:B------:R-:W-:Y:S01]  /*2f00*/  UMOV UR15, 0x40000040 ;  /* 0x40000040000f7882 */ /* 0x000fe20000000000 */
[----:B--2---:R-:W-:-:S06]  /*2f10*/  WARPGROUP.ARRIVE ;  /* 0x00000000000079c5 */ /* 0x004fcc0000000000 */
[----:B------:R-:W-:Y:S03]  /*2f20*/  HGMMA.64x192x16.F32.BF16 R120, gdesc[UR12], R120, gsb0 ;  /* 0x02e000000c7879f0 */ /* 0x000fe60008001878 */
[----:B------:R-:W-:Y:S02]  /*2f30*/  WARPGROUP.DEPBAR.LE gsb0, 0x0 ;  /* 0x00008000000079c5 */ /* 0x000fe40000010000 */
        /* <DEDUP_REMOVED lines=47> */
[----:B------:R0:W-:Y:S04]  /*3230*/  STL.64 [R1+0x2f8], R214 ;  /* 0x0002f8d601007387 */ /* 0x0001e80000100a00 */
        /* <DEDUP_REMOVED lines=48> */
[----:B------:R-:W-:Y:S01]  /*3540*/  UIADD3 UR18, UR6, 0x602, URZ ;  /* 0x0000060206127890 */ /* 0x000fe2000fffe03f */
[----:B------:R-:W-:Y:S01]  /*3550*/  UMOV UR16, UR12 ;  /* 0x0000000c00107c82 */ /* 0x000fe20008000000 */
[----:B------:R-:W-:Y:S01]  /*3560*/  UMOV UR17, UR13 ;  /* 0x0000000d00117c82 */ /* 0x000fe20008000000 */
        /* <DEDUP_REMOVED lines=53> */
[----:B------:R-:W3:Y:S04]  /*38c0*/  LDL.LU.64 R122, [R1+0x188] ;  /* 0x00018800017a7983 */ /* 0x000ee80000300a00 */
[----:B------:R-:W4:Y:S04]  /*38d0*/  LDL.LU.64 R124, [R1+0x190] ;  /* 0x00019000017c7983 */ /* 0x000f280000300a00 */
[----:B------:R-:W2:Y:S04]  /*38e0*/  LDL.LU.64 R126, [R1+0x198] ;  /* 0x00019800017e7983 */ /* 0x000ea80000300a00 */
        /* <DEDUP_REMOVED lines=43> */
[----:B------:R-:W4:Y:S01]  /*3ba0*/  LDL.LU.64 R214, [R1+0x2f8] ;  /* 0x0002f80001d67983 */ /* 0x000f220000300a00 */
[----:B------:R-:W-:Y:S01]  /*3bb0*/  UIADD3 UR16, UR8, 0x402, URZ ;  /* 0x0000040208107890 */ /* 0x000fe2000fffe03f */
[----:B------:R-:W-:Y:S01]  /*3bc0*/  WARPGROUP.ARRIVE ;  /* 0x00000000000079c5 */ /* 0x000fe20000000000 */
[----:B------:R-:W-:-:S07]  /*3bd0*/  UMOV UR17, 0x40000040 ;  /* 0x4000004000117882 */ /* 0x000fce0000000000 */
[----:B------:R-:W-:Y:S01]  /*3be0*/  HGMMA.64x192x16.F32.BF16 R24, gdesc[UR16], R24, gsb0 ;  /* 0x02e00000101879f0 */ /* 0x000fe20008001818 */
[----:B----4-:R-:W-:Y:S04]  /*3bf0*/  STL.64 [R1+0xb30], R214 ;  /* 0x000b30d601007387 */ /* 0x010fe80000100a00 */
[----:B---3--:R-:W-:Y:S04]  /*3c00*/  STL.64 [R1+0xb28], R212 ;  /* 0x000b28d401007387 */ /* 0x008fe80000100a00 */
[----:B--2---:R-:W-:Y:S04]  /*3c10*/  STL.64 [R1+0xb20], R210 ;  /* 0x000b20d201007387 */ /* 0x004fe80000100a00 */
        /* <DEDUP_REMOVED lines=35> */
[----:B0-----:R-:W2:Y:S04]  /*3e50*/  LDL.LU R140, [R1] ;  /* 0x00000000018c7983 */ /* 0x001ea80000300800 */
[----:B------:R-:W2:Y:S04]  /*3e60*/  LDL.LU R141, [R1+0x4] ;  /* 0x00000400018d7983 */ /* 0x000ea80000300800 */
        /* <DEDUP_REMOVED lines=50> */
[----:B------:R-:W2:Y:S01]  /*4190*/  LDL.LU R192, [R1+0xd0] ;  /* 0x0000d00001c07983 */ /* 0x000ea20000300800 */
        /* <DEDUP_REMOVED lines=11> */
[----:B------:R-:W-:-:S02]  /*4250*/  WARPGROUP.DEPBAR.LE gsb0, 0x0 ;  /* 0x00008000000079c5 */ /* 0x000fc40000010000 */
[----:B------:R-:W-:Y:S01]  /*4260*/  IMAD.MOV.U32 R200, RZ, RZ, R228 ;  /* 0x000000ffffc87224 */ /* 0x000fe200078e00e4 */
[----:B------:R-:W-:Y:S01]  /*4270*/  UMOV UR12, UR16 ;  /* 0x00000010000c7c82 */ /* 0x000fe20008000000 */
[----:B------:R-:W-:Y:S01]  /*4280*/  IMAD.MOV.U32 R201, RZ, RZ, R227 ;  /* 0x000000ffffc97224 */ /* 0x000fe200078e00e3 */
[----:B------:R-:W-:Y:S01]  /*4290*/  UMOV UR13, UR17 ;  /* 0x00000011000d7c82 */ /* 0x000fe20008000000 */
        /* <DEDUP_REMOVED lines=31> */
[----:B------:R-:W-:Y:S01]  /*4490*/  STL [R1+0x830], R67 ;  /* 0x0008304301007387 */ /* 0x000fe20000100800 */
[----:B------:R-:W-:-:S02]  /*44a0*/  IMAD.MOV.U32 R226, RZ, RZ, R10 ;  /* 0x000000ffffe27224 */ /* 0x000fc400078e000a */
[----:B------:R-:W-:Y:S01]  /*44b0*/  IMAD.MOV.U32 R227, RZ, RZ, R9 ;  /* 0x000000ffffe37224 */ /* 0x000fe200078e0009 */
[----:B------:R-:W-:Y:S01]  /*44c0*/  STL [R1+0x82c], R68 ;  /* 0x00082c4401007387 */ /* 0x000fe20000100800 */
[----:B------:R-:W-:Y:S02]  /*44d0*/  IMAD.MOV.U32 R228, RZ, RZ, R8 ;  /* 0x000000ffffe47224 */ /* 0x000fe400078e0008 */
[----:B------:R-:W-:Y:S01]  /*44e0*/  IMAD.MOV.U32 R229, RZ, RZ, R7 ;  /* 0x000000ffffe57224 */ /* 0x000fe200078e0007 */
[----:B------:R-:W-:Y:S01]  /*44f0*/  STL [R1+0x828], R69 ;  /* 0x0008284501007387 */ /* 0x000fe20000100800 */
[----:B------:R-:W-:Y:S02]  /*4500*/  IMAD.MOV.U32 R230, RZ, RZ, R6 ;  /* 0x000000ffffe67224 */ /* 0x000fe400078e0006 */
[----:B------:R-:W-:Y:S01]  /*4510*/  IMAD.MOV.U32 R231, RZ, RZ, R5 ;  /* 0x000000ffffe77224 */ /* 0x000fe200078e0005 */
[----:B------:R-:W-:Y:S01]  /*4520*/  STL [R1+0x824], R70 ;  /* 0x0008244601007387 */ /* 0x000fe20000100800 */
[----:B------:R-:W-:-:S02]  /*4530*/  IMAD.MOV.U32 R233, RZ, RZ, R3 ;  /* 0x000000ffffe97224 */ /* 0x000fc400078e0003 */
[----:B------:R-:W-:Y:S01]  /*4540*/  IMAD.MOV.U32 R234, RZ, RZ, R2 ;  /* 0x000000ffffea7224 */ /* 0x000fe200078e0002 */
[----:B------:R-:W-:Y:S01]  /*4550*/  STL [R1+0x820], R71 ;  /* 0x0008204701007387 */ /* 0x000fe20000100800 */
[----:B------:R-:W-:-:S03]  /*4560*/  IMAD.MOV.U32 R235, RZ, RZ, R0 ;  /* 0x000000ffffeb7224 */ /* 0x000fc600078e0000 */
[----:B------:R-:W-:Y:S04]  /*4570*/  STL [R1+0x81c], R72 ;  /* 0x00081c4801007387 */ /* 0x000fe80000100800 */
        /* <DEDUP_REMOVED lines=46> */
[----:B------:R-:W-:Y:S01]  /*4860*/  STL [R1+0x760], R119 ;  /* 0x0007607701007387 */ /* 0x000fe20000100800 */
[----:B--2---:R-:W-:-:S06]  /*4870*/  WARPGROUP.ARRIVE ;  /* 0x00000000000079c5 */ /* 0x004fcc0000000000 */
[----:B------:R-:W-:Y:S03]  /*4880*/  HGMMA.64x192x16.F32.BF16 R140, gdesc[UR12], R140, gsb0 ;  /* 0x02e000000c8c79f0 */ /* 0x000fe6000800188c */
[----:B------:R-:W-:Y:S02]  /*4890*/  WARPGROUP.DEPBAR.LE gsb0, 0x0 ;  /* 0x00008000000079c5 */ /* 0x000fe40000010000 */
[----:B------:R-:W-:Y:S04]  /*48a0*/  STL.64 [R1], R140 ;  /* 0x0000008c01007387 */ /* 0x000fe80000100a00 */
        /* <DEDUP_REMOVED lines=37> */
[----:B------:R-:W-:Y:S04]  /*4b00*/  STL.64 [R1+0x130], R216 ;  /* 0x000130d801007387 */ /* 0x000fe80000100a00 */
[----:B------:R-:W-:Y:S04]  /*4b10*/  STL.64 [R1+0x138], R218 ;  /* 0x000138da01007387 */ /* 0x000fe80000100a00 */
[----:B------:R1:W-:Y:S04]  /*4b20*/  STL.64 [R1+0x140], R220 ;  /* 0x000140dc01007387 */ /* 0x0003e80000100a00 */
[----:B------:R-:W-:Y:S04]  /*4b30*/  STL.64 [R1+0x148], R222 ;  /* 0x000148de01007387 */ /* 0x000fe80000100a00 */
[----:B------:R-:W-:Y:S04]  /*4b40*/  STL.64 [R1+0x150], R224 ;  /* 0x000150e001007387 */ /* 0x000fe80000100a00 */
[----:B------:R-:W-:Y:S04]  /*4b50*/  STL.64 [R1+0x158], R226 ;  /* 0x000158e201007387 */ /* 0x000fe80000100a00 */
[----:B------:R2:W-:Y:S04]  /*4b60*/  STL.64 [R1+0x160], R228 ;  /* 0x000160e401007387 */ /* 0x0005e80000100a00 */
[----:B------:R3:W-:Y:S04]  /*4b70*/  STL.64 [R1+0x168], R230 ;  /* 0x000168e601007387 */ /* 0x0007e80000100a00 */
[----:B------:R4:W-:Y:S04]  /*4b80*/  STL.64 [R1+0x170], R232 ;  /* 0x000170e801007387 */ /* 0x0009e80000100a00 */
        /* <DEDUP_REMOVED lines=56> */
[----:B------:R-:W-:Y:S01]  /*4f10*/  IMAD.MOV.U32 R2, RZ, RZ, R214 ;  /* 0x000000ffff027224 */ /* 0x000fe200078e00d6 */
[----:B------:R-:W-:Y:S01]  /*4f20*/  MOV R0, R215 ;  /* 0x000000d700007202 */ /* 0x000fe20000000f00 */
[----:B------:R-:W-:Y:S01]  /*4f30*/  IMAD.MOV.U32 R4, RZ, RZ, R212 ;  /* 0x000000ffff047224 */ /* 0x000fe200078e00d4 */
[----:B------:R-:W2:Y:S01]  /*4f40*/  LDL.LU.64 R214, [R1+0x9b0] ;  /* 0x0009b00001d67983 */ /* 0x000ea20000300a00 */
        /* <DEDUP_REMOVED lines=9> */
[----:B-1----:R-:W-:Y:S01]  /*4fe0*/  MOV R220, R188 ;  /* 0x000000bc00dc7202 */ /* 0x002fe20000000f00 */
        /* <DEDUP_REMOVED lines=30> */
[----:B------:R-:W-:-:S02]  /*51d0*/  IMAD.MOV.U32 R217, RZ, RZ, R191 ;  /* 0x000000ffffd97224 */ /* 0x000fc400078e00bf */
[----:B------:R-:W-:Y:S01]  /*51e0*/  IMAD.MOV.U32 R219, RZ, RZ, R189 ;  /* 0x000000ffffdb7224 */ /* 0x000fe200078e00bd */
[----:B------:R-:W2:Y:S01]  /*51f0*/  LDL.LU.64 R192, [R1+0x958] ;  /* 0x0009580001c07983 */ /* 0x000ea20000300a00 */
[----:B------:R-:W-:Y:S02]  /*5200*/  IMAD.MOV.U32 R222, RZ, RZ, R186 ;  /* 0x000000ffffde7224 */ /* 0x000fe400078e00ba */
[----:B------:R-:W-:Y:S01]  /*5210*/  IMAD.MOV.U32 R221, RZ, RZ, R187 ;  /* 0x000000ffffdd7224 */ /* 0x000fe200078e00bb */
[----:B------:R-:W2:Y:S01]  /*5220*/  LDL.LU.64 R190, [R1+0x950] ;  /* 0x0009500001be7983 */ /* 0x000ea20000300a00 */
[----:B------:R-:W-:Y:S02]  /*5230*/  IMAD.MOV.U32 R224, RZ, RZ, R184 ;  /* 0x000000ffffe07224 */ /* 0x000fe400078e00b8 */
        /* <DEDUP_REMOVED lines=8> */
[----:B---3--:R-:W-:Y:S02]  /*52c0*/  IMAD.MOV.U32 R230, RZ, RZ, R178 ;  /* 0x000000ffffe67224 */ /* 0x008fe400078e00b2 */
[----:B----4-:R-:W-:Y:S01]  /*52d0*/  IMAD.MOV.U32 R232, RZ, RZ, R176 ;  /* 0x000000ffffe87224 */ /* 0x010fe200078e00b0 */
        /* <DEDUP_REMOVED lines=76> */
[----:B------:R-:W-:-:S03]  /*57a0*/  IMAD.MOV.U32 R68, RZ, RZ, R121 ;  /* 0x000000ffff447224 */ /* 0x000fc600078e0079 */
        /* <DEDUP_REMOVED lines=58> */
[----:B------:R1:W-:Y:S04]  /*5b50*/  STL.64 [R1+0x470], R124 ;  /* 0x0004707c01007387 */ /* 0x0003e80000100a00 */
[----:B------:R2:W-:Y:S04]  /*5b60*/  STL.64 [R1+0x468], R122 ;  /* 0x0004687a01007387 */ /* 0x0005e80000100a00 */
[----:B------:R3:W-:Y:S01]  /*5b70*/  STL.64 [R1+0x460], R120 ;  /* 0x0004607801007387 */ /* 0x0007e20000100a00 */
[----:B0-----:R-:W-:-:S02]  /*5b80*/  IMAD.MOV.U32 R126, RZ, RZ, R73 ;  /* 0x000000ffff7e7224 */ /* 0x001fc400078e0049 */
[----:B-1----:R-:W-:Y:S02]  /*5b90*/  IMAD.MOV.U32 R124, RZ, RZ, R71 ;  /* 0x000000ffff7c7224 */ /* 0x002fe400078e0047 */
[----:B--2---:R-:W-:Y:S02]  /*5ba0*/  IMAD.MOV.U32 R122, RZ, RZ, R69 ;  /* 0x000000ffff7a7224 */ /* 0x004fe400078e0045 */
[----:B---3--:R-:W-:Y:S02]  /*5bb0*/  IMAD.MOV.U32 R120, RZ, RZ, R67 ;  /* 0x000000ffff787224 */ /* 0x008fe400078e0043 */
[----:B------:R-:W2:Y:S01]  /*5bc0*/  LDL.LU R67, [R1+0x830] ;  /* 0x0008300001437983 */ /* 0x000ea20000300800 */
[----:B------:R-:W-:Y:S02]  /*5bd0*/  IMAD.MOV.U32 R121, RZ, RZ, R68 ;  /* 0x000000ffff797224 */ /* 0x000fe400078e0044 */
[----:B------:R-:W-:Y:S01]  /*5be0*/  IMAD.MOV.U32 R123, RZ, RZ, R70 ;  /* 0x000000ffff7b7224 */ /* 0x000fe200078e0046 */
[----:B------:R-:W2:Y:S01]  /*5bf0*/  LDL.LU R68, [R1+0x82c] ;  /* 0x00082c0001447983 */ /* 0x000ea20000300800 */
[----:B------:R-:W-:-:S03]  /*5c00*/  IMAD.MOV.U32 R125, RZ, RZ, R72 ;  /* 0x000000ffff7d7224 */ /* 0x000fc600078e0048 */
[----:B------:R-:W2:Y:S01]  /*5c10*/  LDL.LU R69, [R1+0x828] ;  /* 0x0008280001457983 */ /* 0x000ea20000300800 */
[----:B------:R-:W-:-:S03]  /*5c20*/  IMAD.MOV.U32 R127, RZ, RZ, R74 ;  /* 0x000000ffff7f7224 */ /* 0x000fc600078e004a */
[----:B------:R-:W2:Y:S01]  /*5c30*/  LDL.LU R70, [R1+0x824] ;  /* 0x0008240001467983 */ /* 0x000ea20000300800 */
[----:B------:R-:W-:-:S03]  /*5c40*/  MOV R128, R75 ;  /* 0x0000004b00807202 */ /* 0x000fc60000000f00 */
[----:B------:R-:W2:Y:S01]  /*5c50*/  LDL.LU R71, [R1+0x820] ;  /* 0x0008200001477983 */ /* 0x000ea20000300800 */
[----:B------:R-:W-:-:S03]  /*5c60*/  IMAD.MOV.U32 R129, RZ, RZ, R76 ;  /* 0x000000ffff817224 */ /* 0x000fc600078e004c */
        /* <DEDUP_REMOVED lines=86> */
[----:B------:R-:W2:Y:S04]  /*61d0*/  LDL.LU R115, [R1+0x770] ;  /* 0x0007700001737983 */ /* 0x000ea80000300800 */
[----:B------:R-:W2:Y:S04]  /*61e0*/  LDL.LU R116, [R1+0x76c] ;  /* 0x00076c0001747983 */ /* 0x000ea80000300800 */
[----:B------:R-:W2:Y:S04]  /*61f0*/  LDL.LU R117, [R1+0x768] ;  /* 0x0007680001757983 */ /* 0x000ea80000300800 */
[----:B------:R-:W2:Y:S04]  /*6200*/  LDL.LU R118, [R1+0x764] ;  /* 0x0007640001767983 */ /* 0x000ea80000300800 */
[----:B------:R-:W2:Y:S01]  /*6210*/  LDL.LU R119, [R1+0x760] ;  /* 0x0007600001777983 */ /* 0x000ea20000300800 */
[----:B------:R-:W-:-:S02]  /*6220*/  IMAD.MOV.U32 R214, RZ, RZ, R2 ;  /* 0x000000ffffd67224 */ /* 0x000fc400078e0002 */
[----:B------:R-:W-:Y:S02]  /*6230*/  IMAD.MOV.U32 R215, RZ, RZ, R0 ;  /* 0x000000ffffd77224 */ /* 0x000fe400078e0000 */
[----:B------:R-:W-:Y:S02]  /*6240*/  IMAD.MOV.U32 R212, RZ, RZ, R4 ;  /* 0x000000ffffd47224 */ /* 0x000fe400078e0004 */
[----:B------:R-:W-:Y:S01]  /*6250*/  IMAD.MOV.U32 R213, RZ, RZ, R3 ;  /* 0x000000ffffd57224 */ /* 0x000fe200078e0003 */
[----:B------:R-:W-:Y:S01]  /*6260*/  MOV R209, R7 ;  /* 0x0000000700d17202 */ /* 0x000fe20000000f00 */
[----:B------:R-:W-:Y:S02]  /*6270*/  IMAD.MOV.U32 R210, RZ, RZ, R6 ;  /* 0x000000ffffd27224 */ /* 0x000fe400078e0006 */
        /* <DEDUP_REMOVED lines=8> */
[----:B------:R-:W-:Y:S01]  /*6300*/  MOV R200, R16 ;  /* 0x0000001000c87202 */ /* 0x000fe20000000f00 */
        /* <DEDUP_REMOVED lines=40> */
[----:B------:R-:W-:Y:S01]  /*6590*/  IMAD.MOV.U32 R174, RZ, RZ, R234 ;  /* 0x000000ffffae7224 */ /* 0x000fe200078e00ea */
[----:B------:R-:W-:Y:S01]  /*65a0*/  MOV R173, R235 ;  /* 0x000000eb00ad7202 */ /* 0x000fe20000000f00 */
        /* <DEDUP_REMOVED lines=34> */
[----:B0-----:R-:W3:Y:S04]  /*67d0*/  LDL.LU.64 R120, [R1] ;  /* 0x0000000001787983 */ /* 0x001ee80000300a00 */
[----:B------:R-:W3:Y:S04]  /*67e0*/  LDL.LU.64 R122, [R1+0x8] ;  /* 0x00000800017a7983 */ /* 0x000ee80000300a00 */
        /* <DEDUP_REMOVED lines=45> */
[----:B------:R-:W3:Y:S01]  /*6ac0*/  LDL.LU.64 R214, [R1+0x178] ;  /* 0x0001780001d67983 */ /* 0x000ee20000300a00 */
[----:B------:R-:W-:Y:S01]  /*6ad0*/  UIADD3 UR16, UR8, 0x404, URZ ;  /* 0x0000040408107890 */ /* 0x000fe2000fffe03f */
[----:B--2---:R-:W-:Y:S01]  /*6ae0*/  WARPGROUP.ARRIVE ;  /* 0x00000000000079c5 */ /* 0x004fe20000000000 */
[----:B------:R-:W-:-:S07]  /*6af0*/  UMOV UR17, 0x40000040 ;  /* 0x4000004000117882 */ /* 0x000fce0000000000 */
[----:B------:R-:W-:Y:S01]  /*6b00*/  HGMMA.64x192x16.F32.BF16 R24, gdesc[UR16], R24, gsb0 ;  /* 0x02e00000101879f0 */ /* 0x000fe20008001818 */
[----:B------:R-:W-:Y:S01]  /*6b10*/  UMOV UR12, UR16 ;  /* 0x00000010000c7c82 */ /* 0x000fe20008000000 */
[----:B------:R-:W-:Y:S01]  /*6b20*/  UMOV UR13, UR17 ;  /* 0x00000011000d7c82 */ /* 0x000fe20008000000 */
[----:B------:R-:W-:Y:S02]  /*6b30*/  WARPGROUP.DEPBAR.LE gsb0, 0x0 ;  /* 0x00008000000079c5 */ /* 0x000fe40000010000 */
[----:B---3--:R-:W-:-:S15]  /*6b40*/  WARPGROUP.ARRIVE ;  /* 0x00000000000079c5 */ /* 0x008fde0000000000 */
        /* <DEDUP_REMOVED lines=24> */
[----:B------:R-:W-:Y:S01]  /*6cd0*/  STL.64 [R1+0xb0], R164 ;  /* 0x0000b0a401007387 */ /* 0x000fe20000100a00 */
[----:B------:R-:W-:-:S03]  /*6ce0*/  IMAD.MOV.U32 R4, RZ, RZ, R214 ;  /* 0x000000ffff047224 */ /* 0x000fc600078e00d6 */
[----:B------:R-:W-:Y:S01]  /*6cf0*/  STL.64 [R1+0xb8], R166 ;  /* 0x0000b8a601007387 */ /* 0x000fe20000100a00 */
[----:B------:R-:W-:-:S03]  /*6d00*/  IMAD.MOV.U32 R0, RZ, RZ, R215 ;  /* 0x000000ffff007224 */ /* 0x000fc600078e00d7 */
[----:B------:R-:W-:Y:S01]  /*6d10*/  STL.64 [R1+0xc0], R168 ;  /* 0x0000c0a801007387 */ /* 0x000fe20000100a00 */
[----:B------:R-:W-:-:S03]  /*6d20*/  IMAD.MOV.U32 R6, RZ, RZ, R212 ;  /* 0x000000ffff067224 */ /* 0x000fc600078e00d4 */
[----:B------:R-:W-:Y:S01]  /*6d30*/  STL.64 [R1+0xc8], R170 ;  /* 0x0000c8aa01007387 */ /* 0x000fe20000100a00 */
[----:B------:R-:W-:Y:S01]  /*6d40*/  IMAD.MOV.U32 R5, RZ, RZ, R213 ;  /* 0x000000ffff057224 */ /* 0x000fe200078e00d5 */
[----:B------:R-:W-:Y:S02]  /*6d50*/  MOV R7, R211 ;  /* 0x000000d300077202 */ /* 0x000fe40000000f00 */
[----:B------:R0:W-:Y:S01]  /*6d60*/  STL [R1+0xd0], R172 ;  /* 0x0000d0ac01007387 */ /* 0x0001e20000100800 */
[----:B------:R-:W-:-:S03]  /*6d70*/  IMAD.MOV.U32 R8, RZ, RZ, R210 ;  /* 0x000000ffff087224 */ /* 0x000fc600078e00d2 */
[----:B------:R-:W2:Y:S01]  /*6d80*/  LDL.LU.64 R214, [R1+0x758] ;  /* 0x0007580001d67983 */ /* 0x000ea20000300a00 */
[----:B------:R-:W-:Y:S02]  /*6d90*/  IMAD.MOV.U32 R10, RZ, RZ, R208 ;  /* 0x000000ffff0a7224 */ /* 0x000fe400078e00d0 */
[----:B------:R-:W-:Y:S01]  /*6da0*/  IMAD.MOV.U32 R9, RZ, RZ, R209 ;  /* 0x000000ffff097224 */ /* 0x000fe200078e00d1 */
[----:B------:R-:W2:Y:S01]  /*6db0*/  LDL.LU.64 R212, [R1+0x750] ;  /* 0x0007500001d47983 */ /* 0x000ea20000300a00 */
[----:B------:R-:W-:Y:S02]  /*6dc0*/  IMAD.MOV.U32 R12, RZ, RZ, R206 ;  /* 0x000000ffff0c7224 */ /* 0x000fe400078e00ce */
[----:B------:R-:W-:Y:S01]  /*6dd0*/  IMAD.MOV.U32 R11, RZ, RZ, R207 ;  /* 0x000000ffff0b7224 */ /* 0x000fe200078e00cf */
[----:B------:R-:W2:Y:S01]  /*6de0*/  LDL.LU.64 R210, [R1+0x748] ;  /* 0x0007480001d27983 */ /* 0x000ea20000300a00 */
[----:B------:R-:W-:Y:S01]  /*6df0*/  IMAD.MOV.U32 R14, RZ, RZ, R204 ;  /* 0x000000ffff0e7224 */ /* 0x000fe200078e00cc */
[----:B------:R-:W-:Y:S01]  /*6e00*/  MOV R20, R202 ;  /* 0x000000ca00147202 */ /* 0x000fe20000000f00 */
[----:B------:R-:W-:Y:S01]  /*6e10*/  IMAD.MOV.U32 R13, RZ, RZ, R205 ;  /* 0x000000ffff0d7224 */ /* 0x000fe200078e00cd */
[----:B------:R-:W2:Y:S01]  /*6e20*/  LDL.LU.64 R208, [R1+0x740] ;  /* 0x0007400001d07983 */ /* 0x000ea20000300a00 */
        /* <DEDUP_REMOVED lines=44> */
[----:B------:R-:W-:-:S03]  /*70f0*/  IMAD.MOV.U32 R23, RZ, RZ, R173 ;  /* 0x000000ffff177224 */ /* 0x000fc600078e00ad */
        /* <DEDUP_REMOVED lines=230> */
[----:B------:R-:W-:Y:S01]  /*7f60*/  UIADD3 UR8, UR8, 0x406, URZ ;  /* 0x0000040608087890 */ /* 0x000fe2000fffe03f */
[----:B------:R-:W-:Y:S01]  /*7f70*/  WARPGROUP.ARRIVE ;  /* 0x00000000000079c5 */ /* 0x000fe20000000000 */
[----:B------:R-:W-:Y:S01]  /*7f80*/  UMOV UR10, UR18 ;  /* 0x00000012000a7c82 */ /* 0x000fe20008000000 */
[----:B------:R-:W-:Y:S01]  /*7f90*/  UMOV UR11, UR19 ;  /* 0x00000013000b7c82 */ /* 0x000fe20008000000 */
[----:B------:R-:W-:-:S05]  /*7fa0*/  UMOV UR9, 0x40000040 ;  /* 0x4000004000097882 */ /* 0x000fca0000000000 */
[----:B------:R-:W-:Y:S01]  /*7fb0*/  HGMMA.64x192x16.F32.BF16 R24, gdesc[UR8], R24, gsb0 ;  /* 0x02e00000081879f0 */ /* 0x000fe20008001818 */
[----:B------:R-:W-:Y:S01]  /*7fc0*/  IMAD.MOV.U32 R201, RZ, RZ, R235 ;  /* 0x000000ffffc97224 */ /* 0x000fe200078e00eb */
[----:B------:R-:W-:Y:S01]  /*7fd0*/  MOV R206, R230 ;  /* 0x000000e600ce7202 */ /* 0x000fe20000000f00 */
[----:B------:R-:W-:Y:S01]  /*7fe0*/  IMAD.MOV.U32 R202, RZ, RZ, R234 ;  /* 0x000000ffffca7224 */ /* 0x000fe200078e00ea */
[----:B------:R-:W-:Y:S01]  /*7ff0*/  MOV R215, R221 ;  /* 0x000000dd00d77202 */ /* 0x000fe20000000f00 */
[----:B------:R-:W-:Y:S01]  /*8000*/  IMAD.MOV.U32 R203, RZ, RZ, R233 ;  /* 0x000000ffffcb7224 */ /* 0x000fe200078e00e9 */
[----:B------:R-:W-:Y:S01]  /*8010*/  MOV R197, R17 ;  /* 0x0000001100c57202 */ /* 0x000fe20000000f00 */
[----:B------:R-:W-:Y:S02]  /*8020*/  IMAD.MOV.U32 R204, RZ, RZ, R232 ;  /* 0x000000ffffcc7224 */ /* 0x000fe400078e00e8 */
[----:B------:R-:W-:Y:S02]  /*8030*/  IMAD.MOV.U32 R205, RZ, RZ, R231 ;  /* 0x000000ffffcd7224 */ /* 0x000fe400078e00e7 */
        /* <DEDUP_REMOVED lines=15> */
[----:B------:R-:W-:Y:S01]  /*8130*/  IMAD.MOV.U32 R200, RZ, RZ, R2 ;  /* 0x000000ffffc87224 */ /* 0x000fe200078e0002 */
[----:B------:R-:W-:Y:S01]  /*8140*/  UMOV UR10, UR14 ;  /* 0x0000000e000a7c82 */ /* 0x000fe20008000000 */
[----:B------:R-:W-:Y:S01]  /*8150*/  IMAD.MOV.U32 R221, RZ, RZ, R21 ;  /* 0x000000ffffdd7224 */ /* 0x000fe200078e0015 */
[----:B------:R-:W-:Y:S01]  /*8160*/  UMOV UR11, UR15 ;  /* 0x0000000f000b7c82 */ /* 0x000fe20008000000 */
[----:B------:R-:W-:Y:S01]  /*8170*/  IMAD.MOV.U32 R222, RZ, RZ, R20 ;  /* 0x000000ffffde7224 */ /* 0x000fe200078e0014 */
[----:B------:R0:W5:Y:S01]  /*8180*/  LDL.LU R23, [R1+0x45c] ;  /* 0x00045c0001177983 */ /* 0x0001620000300800 */
[----:B------:R-:W-:Y:S02]  /*8190*/  IMAD.MOV.U32 R223, RZ, RZ, R15 ;  /* 0x000000ffffdf7224 */ /* 0x000fe400078e000f */
[----:B------:R-:W-:Y:S01]  /*81a0*/  IMAD.MOV.U32 R224, RZ, RZ, R14 ;  /* 0x000000ffffe07224 */ /* 0x000fe200078e000e */
[----:B------:R0:W5:Y:S01]  /*81b0*/  LDL.LU R22, [R1+0x458] ;  /* 0x0004580001167983 */ /* 0x0001620000300800 */
[----:B------:R-:W-:-:S02]  /*81c0*/  IMAD.MOV.U32 R225, RZ, RZ, R13 ;  /* 0x000000ffffe17224 */ /* 0x000fc400078e000d */
[----:B------:R-:W-:Y:S01]  /*81d0*/  IMAD.MOV.U32 R226, RZ, RZ, R12 ;  /* 0x000000ffffe27224 */ /* 0x000fe200078e000c */
[----:B------:R0:W5:Y:S01]  /*81e0*/  LDL.LU R19, [R1+0x454] ;  /* 0x0004540001137983 */ /* 0x0001620000300800 */
[----:B------:R-:W-:Y:S02]  /*81f0*/  IMAD.MOV.U32 R227, RZ, RZ, R11 ;  /* 0x000000ffffe37224 */ /* 0x000fe400078e000b */
        /* <DEDUP_REMOVED lines=10> */
[----:B------:R0:W5:Y:S04]  /*82a0*/  LDL.LU R3, [R1+0x444] ;  /* 0x0004440001037983 */ /* 0x0001680000300800 */
[----:B------:R0:W5:Y:S01]  /*82b0*/  LDL.LU R2, [R1+0x440] ;  /* 0x0004400001027983 */ /* 0x0001620000300800 */
[----:B------:R-:W-:-:S02]  /*82c0*/  WARPGROUP.DEPBAR.LE gsb0, 0x0 ;  /* 0x00008000000079c5 */ /* 0x000fc40000010000 */
        /* <DEDUP_REMOVED lines=51> */
[----:B-1----:R0:W5:Y:S04]  /*8600*/  LDL.LU.64 R214, [R1+0x438] ;  /* 0x0004380001d67983 */ /* 0x0021680000300a00 */
[----:B------:R0:W5:Y:S04]  /*8610*/  LDL.LU.64 R212, [R1+0x430] ;  /* 0x0004300001d47983 */ /* 0x0001680000300a00 */
        /* <DEDUP_REMOVED lines=35> */
[----:B------:R0:W5:Y:S01]  /*8850*/  LDL.LU.64 R140, [R1+0x310] ;  /* 0x00031000018c7983 */ /* 0x0001620000300a00 */
[----:B------:R-:W-:Y:S05]  /*8860*/  @!P1 BRA `(.L_x_18) ;  /* 0x0000008000809947 */ /* 0x000fea0003800000 */
[----:B------:R-:W-:-:S04]  /*8870*/  UIADD3 UR6, UR39, 0x1, URZ ;  /* 0x0000000127067890 */ /* 0x000fc8000fffe03f */
[----:B------:R-:W-:-:S04]  /*8880*/  UISETP.NE.AND UP0, UPT, UR6, 0x3, UPT ;  /* 0x000000030600788c */ /* 0x000fc8000bf05270 */
[----:B------:R-:W-:Y:S02]  /*8890*/  USEL UR7, URZ, 0x1, UP0 ;  /* 0x000000013f077887 */ /* 0x000fe40008000000 */
[----:B------:R-:W-:Y:S02]  /*88a0*/  USEL UR6, UR6, URZ, UP0 ;  /* 0x0000003f06067287 */ /* 0x000fe40008000000 */
[----:B------:R-:W-:-:S06]  /*88b0*/  ULOP3.LUT UR7, UR38, UR7, URZ, 0x3c, !UPT ;  /* 0x0000000726077292 */ /* 0x000fcc000f8e3c3f */
[----:B------:R-:W-:Y:S01]  /*88c0*/  IMAD.U32 R0, RZ, RZ, UR7 ;  /* 0x00000007ff007e24 */ /* 0x000fe2000f8e00ff */
[----:B------:R-:W-:-:S06]  /*88d0*/  UMOV UR7, UR39 ;  /* 0x0000002700077c82 */ /* 0x000fcc0008000000 */
.L_x_25:
[----:B------:R-:W-:Y:S05]  /*88e0*/  @!P0 BRA `(.L_x_19) ;  /* 0x0000000000048947 */ /* 0x000fea0003800000 */
[----:B------:R-:W-:Y:S01]  /*88f0*/  BPT.TRAP 0x1 ;  /* 0x000000040000795c */ /* 0x000fe20000300000 */
.L_x_19:
[----:B------:R-:W1:Y:S01]  /*8900*/  S2UR UR9, SR_CgaCtaId ;  /* 0x00000000000979c3 */ /* 0x000e620000008800 */
[----:B------:R-:W-:Y:S01]  /*8910*/  UMOV UR8, 0x400 ;  /* 0x0000040000087882 */ /* 0x000fe20000000000 */
[----:B------:R-:W-:Y:S01]  /*8920*/  SHF.L.U32 R4, R0, 0x1f, RZ ;  /* 0x0000001f00047819 */ /* 0x000fe200000006ff */
[----:B-1----:R-:W-:-:S04]  /*8930*/  ULEA UR8, UR9, UR8, 0x18 ;  /* 0x0000000809087291 */ /* 0x002fc8000f8ec03f */
[----:B------:R-:W-:-:S09]  /*8940*/  ULEA UR9, UR6, UR8, 0x3 ;  /* 0x0000000806097291 */ /* 0x000fd2000f8e183f */
[----:B------:R1:W2:Y:S01]  /*8950*/  SYNCS.PHASECHK.TRANS64.TRYWAIT P1, [UR9], R4 ;  /* 0x00000004ff0075a7 */ /* 0x0002a20008020149 */
[----:B------:R-:W-:Y:S05]  /*8960*/  @!P0 BRA `(.L_x_20) ;  /* 0x0000000000048947 */ /* 0x000fea0003800000 */
[----:B------:R-:W-:Y:S01]  /*8970*/  BPT.TRAP 0x1 ;  /* 0x000000040000795c */ /* 0x000fe20000300000 */
.L_x_20:
[----:B--2---:R-:W-:Y:S05]  /*8980*/  @P1 BRA `(.L_x_21) ;  /* 0x0000000000081947 */ /* 0x004fea0003800000 */
[----:B------:R-:W2:Y:S02]  /*8990*/  SYNCS.PHASECHK.TRANS64.TRYWAIT P1, [UR9], R4 ;  /* 0x00000004ff0075a7 */ /* 0x000ea40008020149 */
[----:B--2---:R-:W-:Y:S05]  /*89a0*/  @!P1 BRA `(.L_x_22) ;  /* 0x0000023800a49947 */ /* 0x004fea0003800000 */
.L_x_21:
        /* <DEDUP_REMOVED lines=48> */
[----:B---3--:R-:W3:Y:S04]  /*8cb0*/  LDL.LU.64 R24, [R1+0x180] ;  /* 0x0001800001187983 */ /* 0x008ee80000300a00 */
        /* <DEDUP_REMOVED lines=47> */
[----:B------:R-:W-:-:S02]  /*8fb0*/  UIMAD UR12, UR6, 0x600, UR4 ;  /* 0x00000600060c78a4 */ /* 0x000fc4000f8e0204 */
[----:B------:R-:W-:Y:S01]  /*8fc0*/  UIMAD UR10, UR6, 0xc00, UR5 ;  /* 0x00000c00060a78a4 */ /* 0x000fe2000f8e0205 */
[----:B-----5:R-:W-:Y:S01]  /*8fd0*/  STL [R1+0x460], R23 ;  /* 0x0004601701007387 */ /* 0x020fe20000100800 */
[----:B------:R-:W-:Y:S01]  /*8fe0*/  UMOV UR13, 0x40000040 ;  /* 0x40000040000d7882 */ /* 0x000fe20000000000 */
[----:B------:R-:W-:-:S04]  /*8ff0*/  UMOV UR15, 0x40000040 ;  /* 0x40000040000f7882 */ /* 0x000fc80000000000 */
[----:B------:R-:W-:Y:S01]  /*9000*/  UMOV UR14, UR10 ;  /* 0x0000000a000e7c82 */ /* 0x000fe20008000000 */
[----:B------:R-:W-:Y:S01]  /*9010*/  UIADD3 UR18, UR10, 0x600, URZ ;  /* 0x000006000a127890 */ /* 0x000fe2000fffe03f */
[----:B------:R-:W-:Y:S01]  /*9020*/  STL [R1+0x45c], R22 ;  /* 0x00045c1601007387 */ /* 0x000fe20000100800 */
[----:B------:R-:W-:Y:S01]  /*9030*/  UMOV UR16, UR12 ;  /* 0x0000000c00107c82 */ /* 0x000fe20008000000 */
[----:B------:R-:W-:Y:S01]  /*9040*/  UMOV UR17, UR13 ;  /* 0x0000000d00117c82 */ /* 0x000fe20008000000 */
[----:B------:R-:W-:Y:S01]  /*9050*/  UMOV UR19, 0x40000040 ;  /* 0x4000004000137882 */ /* 0x000fe20000000000 */
[----:B------:R-:W-:Y:S04]  /*9060*/  STL [R1+0x458], R19 ;  /* 0x0004581301007387 */ /* 0x000fe80000100800 */
[----:B------:R-:W-:Y:S04]  /*9070*/  STL [R1+0x454], R18 ;  /* 0x0004541201007387 */ /* 0x000fe80000100800 */
[----:B------:R-:W-:Y:S04]  /*9080*/  STL [R1+0x450], R17 ;  /* 0x0004501101007387 */ /* 0x000fe80000100800 */
[----:B------:R-:W-:Y:S04]  /*9090*/  STL [R1+0x44c], R16 ;  /* 0x00044c1001007387 */ /* 0x000fe80000100800 */
[----:B------:R-:W-:Y:S04]  /*90a0*/  STL [R1+0x448], R3 ;  /* 0x0004480301007387 */ /* 0x000fe80000100800 */
[----:B------:R4:W-:Y:S04]  /*90b0*/  STL [R1+0x444], R2 ;  /* 0x0004440201007387 */ /* 0x0009e80000100800 */
[----:B------:R0:W-:Y:S01]  /*90c0*/  STL [R1+0x440], R0 ;  /* 0x0004400001007387 */ /* 0x0001e20000100800 */
[----:B---3--:R-:W-:-:S06]  /*90d0*/  WARPGROUP.ARRIVE ;  /* 0x00000000000079c5 */ /* 0x008fcc0000000000 */
[----:B------:R-:W-:Y:S03]  /*90e0*/  HGMMA.64x192x16.F32.BF16 R24, gdesc[UR12], R24, gsb0 ;  /* 0x02e000000c1879f0 */ /* 0x000fe60008001818 */
[----:B------:R-:W-:Y:S02]  /*90f0*/  WARPGROUP.DEPBAR.LE gsb0, 0x0 ;  /* 0x00008000000079c5 */ /* 0x000fe40000010000 */
[----:B------:R-:W-:Y:S01]  /*9100*/  WARPGROUP.ARRIVE ;  /* 0x00000000000079c5 */ /* 0x000fe20000000000 */
[----:B------:R-:W-:Y:S01]  /*9110*/  STL.64 [R1+0x180], R24 ;  /* 0x0001801801007387 */ /* 0x000fe20000100a00 */
[----:B----4-:R-:W-:Y:S01]  /*9120*/  IMAD.MOV.U32 R2, RZ, RZ, R118 ;  /* 0x000000ffff027224 */ /* 0x010fe200078e0076 */
[----:B------:R-:W-:Y:S01]  /*9130*/  MOV R6, R114 ;  /* 0x0000007200067202 */ /* 0x000fe20000000f00 */
[----:B0-----:R-:W-:Y:S01]  /*9140*/  IMAD.MOV.U32 R0, RZ, RZ, R119 ;  /* 0x000000ffff007224 */ /* 0x001fe200078e0077 */
[----:B------:R-:W-:Y:S10]  /*9150*/  STL.64 [R1+0x188], R26 ;  /* 0x0001881a01007387 */ /* 0x000ff40000100a00 */
[----:B------:R-:W-:Y:S01]  /*9160*/  HGMMA.64x192x16.F32.BF16 R120, gdesc[UR16], R120, gsb0 ;  /* 0x02e00000107879f0 */ /* 0x000fe20008001878 */
[----:B-12---:R-:W-:Y:S01]  /*9170*/  IMAD.MOV.U32 R4, RZ, RZ, R116 ;  /* 0x000000ffff047224 */ /* 0x006fe200078e0074 */
[----:B------:R-:W-:Y:S01]  /*9180*/  MOV R15, R105 ;  /* 0x00000069000f7202 */ /* 0x000fe20000000f00 */
        /* <DEDUP_REMOVED lines=55> */
[----:B------:R-:W-:-:S03]  /*9500*/  IMAD.MOV.U32 R235, RZ, RZ, R77 ;  /* 0x000000ffffeb7224 */ /* 0x000fc600078e004d */
        /* <DEDUP_REMOVED lines=52> */
[----:B------:R-:W-:-:S03]  /*9850*/  WARPGROUP.DEPBAR.LE gsb0, 0x0 ;  /* 0x00008000000079c5 */ /* 0x000fc60000010000 */
[----:B------:R-:W2:Y:S04]  /*9860*/  LDL.LU.64 R28, [R1+0xe50] ;  /* 0x000e5000011c7983 */ /* 0x000ea80000300a00 */
[----:B------:R-:W2:Y:S04]  /*9870*/  LDL.LU.64 R26, [R1+0xe48] ;  /* 0x000e4800011a7983 */ /* 0x000ea80000300a00 */
[----:B------:R-:W2:Y:S04]  /*9880*/  LDL.LU.64 R24, [R1+0xe40] ;  /* 0x000e400001187983 */ /* 0x000ea80000300a00 */
        /* <DEDUP_REMOVED lines=48> */
[----:B0-----:R-:W3:Y:S04]  /*9b90*/  LDL.LU R120, [R1+0x180] ;  /* 0x0001800001787983 */ /* 0x001ee80000300800 */
[----:B------:R-:W3:Y:S04]  /*9ba0*/  LDL.LU R121, [R1+0x184] ;  /* 0x0001840001797983 */ /* 0x000ee80000300800 */
[----:B------:R-:W4:Y:S04]  /*9bb0*/  LDL.LU R122, [R1+0x188] ;  /* 0x00018800017a7983 */ /* 0x000f280000300800 */
[----:B------:R-:W4:Y:S04]  /*9bc0*/  LDL.LU R123, [R1+0x18c] ;  /* 0x00018c00017b7983 */ /* 0x000f280000300800 */
[----:B------:R-:W2:Y:S04]  /*9bd0*/  LDL.LU R124, [R1+0x190] ;  /* 0x00019000017c7983 */ /* 0x000ea80000300800 */
[----:B------:R-:W2:Y:S04]  /*9be0*/  LDL.LU R125, [R1+0x194] ;  /* 0x00019400017d7983 */ /* 0x000ea80000300800 */
[----:B------:R-:W3:Y:S04]  /*9bf0*/  LDL.LU R126, [R1+0x198] ;  /* 0x00019800017e7983 */ /* 0x000ee80000300800 */
        /* <DEDUP_REMOVED lines=110> */
[----:B--2---:R-:W-:Y:S04]  /*a2e0*/  STL.64 [R1+0xd90], R172 ;  /* 0x000d90ac01007387 */ /* 0x004fe80000100a00 */
[----:B----4-:R-:W-:Y:S04]  /*a2f0*/  STL.64 [R1+0xd88], R170 ;  /* 0x000d88aa01007387 */ /* 0x010fe80000100a00 */
[----:B---3--:R-:W-:Y:S04]  /*a300*/  STL.64 [R1+0xd80], R168 ;  /* 0x000d80a801007387 */ /* 0x008fe80000100a00 */
        /* <DEDUP_REMOVED lines=24> */
[----:B0-----:R-:W2:Y:S04]  /*a490*/  LDL.LU.64 R120, [R1] ;  /* 0x0000000001787983 */ /* 0x001ea80000300a00 */
        /* <DEDUP_REMOVED lines=48> */
[----:B------:R-:W-:Y:S01]  /*a7a0*/  WARPGROUP.ARRIVE ;  /* 0x00000000000079c5 */ /* 0x000fe20000000000 */
[----:B------:R-:W-:-:S07]  /*a7b0*/  UMOV UR17, 0x40000040 ;  /* 0x4000004000117882 */ /* 0x000fce0000000000 */
[----:B------:R-:W-:Y:S01]  /*a7c0*/  HGMMA.64x192x16.F32.BF16 R24, gdesc[UR16], R24, gsb0 ;  /* 0x02e00000101879f0 */ /* 0x000fe20008001818 */
[----:B------:R-:W-:Y:S01]  /*a7d0*/  UMOV UR18, UR14 ;  /* 0x0000000e00127c82 */ /* 0x000fe20008000000 */
[----:B------:R-:W-:Y:S01]  /*a7e0*/  UMOV UR19, UR15 ;  /* 0x0000000f00137c82 */ /* 0x000fe20008000000 */
[----:B------:R-:W-:Y:S02]  /*a7f0*/  WARPGROUP.DEPBAR.LE gsb0, 0x0 ;  /* 0x00008000000079c5 */ /* 0x000fe40000010000 */
[----:B--2---:R-:W-:-:S15]  /*a800*/  WARPGROUP.ARRIVE ;  /* 0x00000000000079c5 */ /* 0x004fde0000000000 */
[----:B------:R-:W-:Y:S03]  /*a810*/  HGMMA.64x192x16.F32.BF16 R120, gdesc[UR16], R120, gsb0 ;  /* 0x02e00000107879f0 */ /* 0x000fe60008001878 */
[----:B------:R-:W-:Y:S02]  /*a820*/  WARPGROUP.DEPBAR.LE gsb0, 0x0 ;  /* 0x00008000000079c5 */ /* 0x000fe40000010000 */
[----:B------:R-:W-:Y:S01]  /*a830*/  STL.64 [R1], R120 ;  /* 0x0000007801007387 */ /* 0x000fe20000100a00 */
[----:B------:R-:W-:Y:S01]  /*a840*/  MOV R2, R214 ;  /* 0x000000d600027202 */ /* 0x000fe20000000f00 */
[----:B------:R-:W-:Y:S01]  /*a850*/  IMAD.MOV.U32 R0, RZ, RZ, R215 ;  /* 0x000000ffff007224 */ /* 0x000fe200078e00d7 */
        /* <DEDUP_REMOVED lines=567> */
[----:B------:R-:W-:Y:S04]  /*cbd0*/  STL.64 [R1+0x138], R218 ;  /* 0x000138da01007387 */ /* 0x000fe80000100a00 */
[----:B------:R-:W-:Y:S04]  /*cbe0*/  STL.64 [R1+0x140], R220 ;  /* 0x000140dc01007387 */ /* 0x000fe80000100a00 */
[----:B------:R-:W-:Y:S04]  /*cbf0*/  STL.64 [R1+0x148], R222 ;  /* 0x000148de01007387 */ /* 0x000fe80000100a00 */
[----:B------:R2:W-:Y:S04]  /*cc00*/  STL.64 [R1+0x150], R224 ;  /* 0x000150e001007387 */ /* 0x0005e80000100a00 */
[----:B------:R-:W-:Y:S04]  /*cc10*/  STL.64 [R1+0x158], R226 ;  /* 0x000158e201007387 */ /* 0x000fe80000100a00 */
[----:B------:R-:W-:Y:S04]  /*cc20*/  STL.64 [R1+0x160], R228 ;  /* 0x000160e401007387 */ /* 0x000fe80000100a00 */
[----:B------:R-:W-:Y:S04]  /*cc30*/  STL.64 [R1+0x168], R230 ;  /* 0x000168e601007387 */ /* 0x000fe80000100a00 */
[----:B------:R-:W-:Y:S04]  /*cc40*/  STL.64 [R1+0x170], R232 ;  /* 0x000170e801007387 */ /* 0x000fe80000100a00 */
[----:B------:R3:W-:Y:S04]  /*cc50*/  STL.64 [R1+0x178], R234 ;  /* 0x000178ea01007387 */ /* 0x0007e80000100a00 */
[----:B0-----:R-:W4:Y:S04]  /*cc60*/  LDL.LU.64 R214, [R1+0xb38] ;  /* 0x000b380001d67983 */ /* 0x001f280000300a00 */
[----:B------:R-:W4:Y:S04]  /*cc70*/  LDL.LU.64 R212, [R1+0xb30] ;  /* 0x000b300001d47983 */ /* 0x000f280000300a00 */
        /* <DEDUP_REMOVED lines=45> */
[----:B------:R-:W4:Y:S01]  /*cf50*/  LDL.LU.64 R120, [R1+0x9c0] ;  /* 0x0009c00001787983 */ /* 0x000f220000300a00 */
[----:B------:R-:W-:-:S02]  /*cf60*/  UIADD3 UR16, UR12, 0x4, URZ ;  /* 0x000000040c107890 */ /* 0x000fc4000fffe03f */
[----:B------:R-:W-:Y:S01]  /*cf70*/  UIADD3 UR18, UR10, 0x4, URZ ;  /* 0x000000040a127890 */ /* 0x000fe2000fffe03f */
[----:B------:R-:W-:Y:S01]  /*cf80*/  UMOV UR17, 0x40000040 ;  /* 0x4000004000117882 */ /* 0x000fe20000000000 */
[----:B------:R-:W-:Y:S01]  /*cf90*/  UMOV UR19, 0x40000040 ;  /* 0x4000004000137882 */ /* 0x000fe20000000000 */
[----:B----4-:R-:W-:-:S06]  /*cfa0*/  WARPGROUP.ARRIVE ;  /* 0x00000000000079c5 */ /* 0x010fcc0000000000 */
[----:B------:R-:W-:Y:S03]  /*cfb0*/  HGMMA.64x192x16.F32.BF16 R120, gdesc[UR16], R120, gsb0 ;  /* 0x02e00000107879f0 */ /* 0x000fe60008001878 */
[----:B------:R-:W-:Y:S02]  /*cfc0*/  WARPGROUP.DEPBAR.LE gsb0, 0x0 ;  /* 0x00008000000079c5 */ /* 0x000fe40000010000 */
[----:B------:R-:W-:Y:S01]  /*cfd0*/  IMAD.MOV.U32 R2, RZ, RZ, R214 ;  /* 0x000000ffff027224 */ /* 0x000fe200078e00d6 */
[----:B------:R-:W-:Y:S01]  /*cfe0*/  MOV R6, R210 ;  /* 0x000000d200067202 */ /* 0x000fe20000000f00 */
[----:B------:R-:W-:Y:S01]  /*cff0*/  IMAD.MOV.U32 R0, RZ, RZ, R215 ;  /* 0x000000ffff007224 */ /* 0x000fe200078e00d7 */
[----:B------:R-:W-:Y:S01]  /*d000*/  MOV R15, R201 ;  /* 0x000000c9000f7202 */ /* 0x000fe20000000f00 */
[----:B------:R-:W-:Y:S01]  /*d010*/  IMAD.MOV.U32 R4, RZ, RZ, R212 ;  /* 0x000000ffff047224 */ /* 0x000fe200078e00d4 */
[----:B------:R-:W4:Y:S01]  /*d020*/  LDL.LU.64 R214, [R1+0x9b8] ;  /* 0x0009b80001d67983 */ /* 0x000f220000300a00 */
[----:B------:R-:W-:Y:S01]  /*d030*/  IMAD.MOV.U32 R3, RZ, RZ, R213 ;  /* 0x000000ffff037224 */ /* 0x000fe200078e00d5 */
[----:B-1----:R-:W-:Y:S01]  /*d040*/  MOV R216, R192 ;  /* 0x000000c000d87202 */ /* 0x002fe20000000f00 */
[----:B------:R-:W-:Y:S01]  /*d050*/  IMAD.MOV.U32 R5, RZ, RZ, R211 ;  /* 0x000000ffff057224 */ /* 0x000fe200078e00d3 */
[----:B------:R-:W4:Y:S01]  /*d060*/  LDL.LU.64 R212, [R1+0x9b0] ;  /* 0x0009b00001d47983 */ /* 0x000f220000300a00 */
[----:B------:R-:W-:Y:S01]  /*d070*/  IMAD.MOV.U32 R8, RZ, RZ, R208 ;  /* 0x000000ffff087224 */ /* 0x000fe200078e00d0 */
[----:B--2---:R-:W-:Y:S01]  /*d080*/  MOV R225, R183 ;  /* 0x000000b700e17202 */ /* 0x004fe20000000f00 */
[----:B------:R-:W-:Y:S01]  /*d090*/  IMAD.MOV.U32 R7, RZ, RZ, R209 ;  /* 0x000000ffff077224 */ /* 0x000fe200078e00d1 */
[----:B------:R-:W4:Y:S01]  /*d0a0*/  LDL.LU.64 R210, [R1+0x9a8] ;  /* 0x0009a80001d27983 */ /* 0x000f220000300a00 */
[----:B------:R-:W-:Y:S01]  /*d0b0*/  IMAD.MOV.U32 R10, RZ, RZ, R206 ;  /* 0x000000ffff0a7224 */ /* 0x000fe200078e00ce */
[----:B---3--:R-:W-:Y:S01]  /*d0c0*/  MOV R234, R174 ;  /* 0x000000ae00ea7202 */ /* 0x008fe20000000f00 */
[----:B------:R-:W-:Y:S01]  /*d0d0*/  IMAD.MOV.U32 R9, RZ, RZ, R207 ;  /* 0x000000ffff097224 */ /* 0x000fe200078e00cf */
[----:B------:R-:W4:Y:S01]  /*d0e0*/  LDL.LU.64 R208, [R1+0x9a0] ;  /* 0x0009a00001d07983 */ /* 0x000f220000300a00 */
[----:B------:R-:W-:Y:S01]  /*d0f0*/  IMAD.MOV.U32 R12, RZ, RZ, R204 ;  /* 0x000000ffff0c7224 */ /* 0x000fe200078e00cc */
[----:B------:R-:W-:Y:S01]  /*d100*/  MOV R112, R165 ;  /* 0x000000a500707202 */ /* 0x000fe20000000f00 */
        /* <DEDUP_REMOVED lines=22> */
[----:B------:R-:W-:-:S02]  /*d270*/  IMAD.MOV.U32 R218, RZ, RZ, R190 ;  /* 0x000000ffffda7224 */ /* 0x000fc400078e00be */
[----:B------:R-:W-:Y:S01]  /*d280*/  IMAD.MOV.U32 R217, RZ, RZ, R191 ;  /* 0x000000ffffd97224 */ /* 0x000fe200078e00bf */
[----:B------:R-:W4:Y:S01]  /*d290*/  LDL.LU.64 R194, [R1+0x968] ;  /* 0x0009680001c27983 */ /* 0x000f220000300a00 */
[----:B------:R-:W-:Y:S02]  /*d2a0*/  IMAD.MOV.U32 R220, RZ, RZ, R188 ;  /* 0x000000ffffdc7224 */ /* 0x000fe400078e00bc */
[----:B------:R-:W-:Y:S01]  /*d2b0*/  IMAD.MOV.U32 R219, RZ, RZ, R189 ;  /* 0x000000ffffdb7224 */ /* 0x000fe200078e00bd */
[----:B------:R-:W4:Y:S01]  /*d2c0*/  LDL.LU.64 R192, [R1+0x960] ;  /* 0x0009600001c07983 */ /* 0x000f220000300a00 */
[----:B------:R-:W-:Y:S02]  /*d2d0*/  IMAD.MOV.U32 R222, RZ, RZ, R186 ;  /* 0x000000ffffde7224 */ /* 0x000fe400078e00ba */
        /* <DEDUP_REMOVED lines=88> */
[----:B------:R-:W4:Y:S04]  /*d860*/  LDL.LU.64 R132, [R1+0x870] ;  /* 0x0008700001847983 */ /* 0x000f280000300a00 */
[----:B------:R-:W4:Y:S04]  /*d870*/  LDL.LU.64 R130, [R1+0x868] ;  /* 0x0008680001827983 */ /* 0x000f280000300a00 */
[----:B------:R-:W4:Y:S04]  /*d880*/  LDL.LU.64 R128, [R1+0x860] ;  /* 0x0008600001807983 */ /* 0x000f280000300a00 */
[----:B------:R-:W4:Y:S04]  /*d890*/  LDL.LU.64 R126, [R1+0x858] ;  /* 0x00085800017e7983 */ /* 0x000f280000300a00 */
[----:B------:R-:W4:Y:S04]  /*d8a0*/  LDL.LU.64 R124, [R1+0x850] ;  /* 0x00085000017c7983 */ /* 0x000f280000300a00 */
[----:B------:R-:W4:Y:S04]  /*d8b0*/  LDL.LU.64 R122, [R1+0x848] ;  /* 0x00084800017a7983 */ /* 0x000f280000300a00 */
[----:B------:R-:W4:Y:S01]  /*d8c0*/  LDL.LU.64 R120, [R1+0x840] ;  /* 0x0008400001787983 */ /* 0x000f220000300a00 */
[----:B------:R-:W-:Y:S01]  /*d8d0*/  UIADD3 UR22, UR10, 0x604, URZ ;  /* 0x000006040a167890 */ /* 0x000fe2000fffe03f */
[----:B------:R-:W-:Y:S01]  /*d8e0*/  UMOV UR20, UR16 ;  /* 0x0000001000147c82 */ /* 0x000fe20008000000 */
[----:B------:R-:W-:Y:S01]  /*d8f0*/  UMOV UR21, UR17 ;  /* 0x0000001100157c82 */ /* 0x000fe20008000000 */
[----:B------:R-:W-:Y:S01]  /*d900*/  UMOV UR23, 0x40000040 ;  /* 0x4000004000177882 */ /* 0x000fe20000000000 */
[----:B----4-:R-:W-:-:S06]  /*d910*/  WARPGROUP.ARRIVE ;  /* 0x00000000000079c5 */ /* 0x010fcc0000000000 */
        /* <DEDUP_REMOVED lines=52> */
[----:B--2---:R-:W-:Y:S01]  /*dc60*/  IMAD.MOV.U32 R122, RZ, RZ, R69 ;  /* 0x000000ffff7a7224 */ /* 0x004fe200078e0045 */
[----:B------:R-:W-:Y:S01]  /*dc70*/  MOV R123, R70 ;  /* 0x00000046007b7202 */ /* 0x000fe20000000f00 */
[----:B---3--:R-:W-:Y:S02]  /*dc80*/  IMAD.MOV.U32 R120, RZ, RZ, R67 ;  /* 0x000000ffff787224 */ /* 0x008fe400078e0043 */
        /* <DEDUP_REMOVED lines=101> */
[----:B------:R-:W-:Y:S01]  /*e2e0*/  IMAD.MOV.U32 R214, RZ, RZ, R2 ;  /* 0x000000ffffd67224 */ /* 0x000fe200078e0002 */
[----:B------:R-:W-:Y:S01]  /*e2f0*/  MOV R213, R3 ;  /* 0x0000000300d57202 */ /* 0x000fe20000000f00 */
[----:B------:R-:W-:-:S02]  /*e300*/  IMAD.MOV.U32 R215, RZ, RZ, R0 ;  /* 0x000000ffffd77224 */ /* 0x000fc400078e0000 */
[----:B------:R-:W-:Y:S02]  /*e310*/  IMAD.MOV.U32 R212, RZ, RZ, R4 ;  /* 0x000000ffffd47224 */ /* 0x000fe400078e0004 */
[----:B------:R-:W-:Y:S02]  /*e320*/  IMAD.MOV.U32 R210, RZ, RZ, R6 ;  /* 0x000000ffffd27224 */ /* 0x000fe400078e0006 */
[----:B------:R-:W-:Y:S02]  /*e330*/  IMAD.MOV.U32 R211, RZ, RZ, R5 ;  /* 0x000000ffffd37224 */ /* 0x000fe400078e0005 */
        /* <DEDUP_REMOVED lines=168> */
[----:B------:R-:W-:-:S03]  /*edc0*/  MOV R4, R215 ;  /* 0x000000d700047202 */ /* 0x000fc60000000f00 */
[----:B------:R-:W-:Y:S01]  /*edd0*/  STL.64 [R1+0xc0], R168 ;  /* 0x0000c0a801007387 */ /* 0x000fe20000100a00 */
[----:B------:R-:W-:-:S03]  /*ede0*/  IMAD.MOV.U32 R7, RZ, RZ, R212 ;  /* 0x000000ffff077224 */ /* 0x000fc600078e00d4 */
[----:B------:R-:W-:Y:S01]  /*edf0*/  STL.64 [R1+0xc8], R170 ;  /* 0x0000c8aa01007387 */ /* 0x000fe20000100a00 */
[----:B------:R-:W-:-:S03]  /*ee00*/  IMAD.MOV.U32 R6, RZ, RZ, R213 ;  /* 0x000000ffff067224 */ /* 0x000fc600078e00d5 */
[----:B------:R0:W-:Y:S01]  /*ee10*/  STL [R1+0xd0], R172 ;  /* 0x0000d0ac01007387 */ /* 0x0001e20000100800 */
        /* <DEDUP_REMOVED lines=302> */
[----:B------:R-:W-:-:S02]  /*10100*/  IMAD.MOV.U32 R207, RZ, RZ, R230 ;  /* 0x000000ffffcf7224 */ /* 0x000fc400078e00e6 */
[----:B------:R-:W-:Y:S02]  /*10110*/  IMAD.MOV.U32 R208, RZ, RZ, R229 ;  /* 0x000000ffffd07224 */ /* 0x000fe400078e00e5 */
[----:B------:R-:W-:Y:S02]  /*10120*/  IMAD.MOV.U32 R209, RZ, RZ, R228 ;  /* 0x000000ffffd17224 */ /* 0x000fe400078e00e4 */
[----:B------:R-:W-:Y:S02]  /*10130*/  IMAD.MOV.U32 R211, RZ, RZ, R226 ;  /* 0x000000ffffd37224 */ /* 0x000fe400078e00e2 */
[----:B------:R-:W-:Y:S01]  /*10140*/  IMAD.MOV.U32 R212, RZ, RZ, R225 ;  /* 0x000000ffffd47224 */ /* 0x000fe200078e00e1 */
[----:B------:R-:W-:Y:S01]  /*10150*/  MOV R225, R14 ;  /* 0x0000000e00e17202 */ /* 0x000fe20000000f00 */
        /* <DEDUP_REMOVED lines=10> */
[----:B------:R-:W-:Y:S01]  /*10200*/  IMAD.MOV.U32 R200, RZ, RZ, R2 ;  /* 0x000000ffffc87224 */ /* 0x000fe200078e0002 */
[----:B------:R-:W-:Y:S01]  /*10210*/  UMOV UR14, UR18 ;  /* 0x00000012000e7c82 */ /* 0x000fe20008000000 */
[----:B------:R-:W-:Y:S01]  /*10220*/  IMAD.MOV.U32 R222, RZ, RZ, R21 ;  /* 0x000000ffffde7224 */ /* 0x000fe200078e0015 */
[----:B------:R-:W-:Y:S01]  /*10230*/  UMOV UR15, UR19 ;  /* 0x00000013000f7c82 */ /* 0x000fe20008000000 */
        /* <DEDUP_REMOVED lines=17> */
[----:B------:R0:W5:Y:S04]  /*10350*/  LDL.LU R3, [R1+0x448] ;  /* 0x0004480001037983 */ /* 0x0001680000300800 */
        /* <DEDUP_REMOVED lines=93> */
[----:B------:R-:W-:Y:S01]  /*10930*/  BPT.TRAP 0x1 ;  /* 0x000000040000795c */ /* 0x000fe20000300000 */
.L_x_23:
[----:B------:R-:W2:Y:S01]  /*10940*/  LDL R4, [R1+0x300] ;  /* 0x0003000001047983 */ /* 0x000ea20000100800 */
[----:B------:R-:W-:-:S04]  /*10950*/  ULEA UR8, UR7, UR8, 0x3 ;  /* 0x0000000807087291 */ /* 0x000fc8000f8e183f */
[----:B------:R-:W-:-:S04]  /*10960*/  UIADD3 UR8, UR8, 0x18, URZ ;  /* 0x0000001808087890 */ /* 0x000fc8000fffe03f */
[----:B------:R-:W-:-:S09]  /*10970*/  UPRMT UR8, URZ, 0x654, UR8 ;  /* 0x000006543f087896 */ /* 0x000fd20008000008 */
[----:B------:R-:W-:Y:S01]  /*10980*/  SYNCS.ARRIVE.TRANS64.RED.A1T0 RZ, [UR8], RZ ;  /* 0x000000ffffff79a7 */ /* 0x000fe20008100408 */
[----:B--2---:R-:W-:-:S13]  /*10990*/  ISETP.GT.U32.AND P1, PT, R4, 0x1, PT ;  /* 0x000000010400780c */ /* 0x004fda0003f24070 */
[----:B------:R-:W-:Y:S05]  /*109a0*/  @P1 BRA `(.L_x_24) ;  /* 0x0000000000041947 */ /* 0x000fea0003800000 */
[----:B------:R-:W-:Y:S01]  /*109b0*/  BPT.TRAP 0x1 ;  /* 0x000000040000795c */ /* 0x000fe20000300000 */
.L_x_24:
[----:B------:R-:W-:Y:S01]  /*109c0*/  UIADD3 UR6, UR6, 0x1, URZ ;  /* 0x0000000106067890 */ /* 0x000fe2000fffe03f */
[C---:B-----5:R-:W-:Y:S01]  /*109d0*/  ISETP.GT.AND P1, PT, R3.reuse, 0x1, PT ;  /* 0x000000010300780c */ /* 0x060fe20003f24270 */
[----:B------:R-:W-:Y:S01]  /*109e0*/  UIADD3 UR7, UR7, 0x1, URZ ;  /* 0x0000000107077890 */ /* 0x000fe2000fffe03f */
[----:B------:R-:W-:Y:S01]  /*109f0*/  VIADD R3, R3, 0xffffffff ;  /* 0xffffffff03037836 */ /* 0x000fe20000000000 */
[----:B------:R-:W-:Y:S02]  /*10a00*/  UISETP.NE.AND UP0, UPT, UR6, 0x3, UPT ;  /* 0x000000030600788c */ /* 0x000fe4000bf05270 */
[----:B------:R-:W-:Y:S02]  /*10a10*/  UISETP.NE.AND UP1, UPT, UR7, 0x3, UPT ;  /* 0x000000030700788c */ /* 0x000fe4000bf25270 */
[----:B------:R-:W-:Y:S02]  /*10a20*/  USEL UR8, URZ, 0x1, UP0 ;  /* 0x000000013f087887 */ /* 0x000fe40008000000 */
[----:B------:R-:W-:-:S02]  /*10a30*/  USEL UR6, UR6, URZ, UP0 ;  /* 0x0000003f06067287 */ /* 0x000fc40008000000 */
[----:B------:R-:W-:Y:S02]  /*10a40*/  USEL UR7, UR7, URZ, UP1 ;  /* 0x0000003f07077287 */ /* 0x000fe40008800000 */
[----:B------:R-:W-:Y:S01]  /*10a50*/  LOP3.LUT R0, R0, UR8, RZ, 0x3c, !PT ;  /* 0x0000000800007c12 */ /* 0x000fe2000f8e3cff */
[----:B------:R-:W-:Y:S09]  /*10a60*/  @P1 BRA `(.L_x_25) ;  /* 0xffffff7c009c1947 */ /* 0x000ff2000383ffff */
.L_x_18:
[----:B------:R-:W1:Y:S02]  /*10a70*/  LDC R0, c[0x0][0x28c] ;  /* 0x0000a300ff007b82 */ /* 0x000e640000000800 */
[----:B-1----:R-:W-:-:S13]  /*10a80*/  ISETP.GE.AND P1, PT, R0, 0x1, PT ;  /* 0x000000010000780c */ /* 0x002fda0003f26270 */
[----:B------:R-:W-:Y:S05]  /*10a90*/  @!P1 BRA `(.L_x_26) ;  /* 0x00000000004c9947 */ /* 0x000fea0003800000 */
[----:B------:R-:W-:Y:S05]  /*10aa0*/  @!P0 BRA `(.L_x_27) ;  /* 0x0000000000048947 */ /* 0x000fea0003800000 */
[----:B------:R-:W-:Y:S01]  /*10ab0*/  BPT.TRAP 0x1 ;  /* 0x000000040000795c */ /* 0x000fe20000300000 */
.L_x_27:
[----:B------:R-:W2:Y:S01]  /*10ac0*/  LDL R0, [R1+0x300] ;  /* 0x0003000001007983 */ /* 0x000ea20000100800 */
[----:B------:R-:W1:Y:S01]  /*10ad0*/  S2UR UR7, SR_CgaCtaId ;  /* 0x00000000000779c3 */ /* 0x000e620000008800 */
[----:B------:R-:W-:-:S04]  /*10ae0*/  UISETP.LT.AND UP0, UPT, UR40, 0x1, UPT ;  /* 0x000000012800788c */ /* 0x000fc8000bf01270 */
[----:B------:R-:W-:-:S04]  /*10af0*/  USEL UR6, UR40, 0x1, UP0 ;  /* 0x0000000128067887 */ /* 0x000fc80008000000 */
[----:B------:R-:W-:-:S04]  /*10b00*/  UIADD3 UR6, UR39, UR40, -UR6 ;  /* 0x0000002827067290 */ /* 0x000fc8000fffe806 */
[----:B------:R-:W-:-:S04]  /*10b10*/  UIMAD.WIDE.U32 UR4, UR6, -0x55555555, URZ ;  /* 0xaaaaaaab060478a5 */ /* 0x000fc8000f8e003f */
[----:B------:R-:W-:-:S03]  /*10b20*/  USHF.R.U32.HI UR4, URZ, 0x1, UR5 ;  /* 0x000000013f047899 */ /* 0x000fc60008011605 */
[----:B------:R-:W-:Y:S01]  /*10b30*/  UMOV UR5, 0x400 ;  /* 0x0000040000057882 */ /* 0x000fe20000000000 */
[----:B------:R-:W-:Y:S02]  /*10b40*/  UIMAD UR6, UR4, -0x3, UR6 ;  /* 0xfffffffd040678a4 */ /* 0x000fe4000f8e0206 */
[----:B-1----:R-:W-:-:S04]  /*10b50*/  ULEA UR5, UR7, UR5, 0x18 ;  /* 0x0000000507057291 */ /* 0x002fc8000f8ec03f */
[----:B------:R-:W-:-:S04]  /*10b60*/  ULEA UR6, UR6, UR5, 0x3 ;  /* 0x0000000506067291 */ /* 0x000fc8000f8e183f */
[----:B------:R-:W-:-:S04]  /*10b70*/  UIADD3 UR6, UR6, 0x18, URZ ;  /* 0x0000001806067890 */ /* 0x000fc8000fffe03f */
[----:B------:R-:W-:-:S09]  /*10b80*/  UPRMT UR6, URZ, 0x654, UR6 ;  /* 0x000006543f067896 */ /* 0x000fd20008000006 */
[----:B------:R-:W-:Y:S01]  /*10b90*/  SYNCS.ARRIVE.TRANS64.RED.A1T0 RZ, [UR6], RZ ;  /* 0x000000ffffff79a7 */ /* 0x000fe20008100406 */
[----:B--2---:R-:W-:-:S13]  /*10ba0*/  ISETP.GT.U32.AND P0, PT, R0, 0x1, PT ;  /* 0x000000010000780c */ /* 0x004fda0003f04070 */
[----:B------:R-:W-:Y:S05]  /*10bb0*/  @P0 BRA `(.L_x_26) ;  /* 0x0000000000040947 */ /* 0x000fea0003800000 */
[----:B------:R-:W-:Y:S01]  /*10bc0*/  BPT.TRAP 0x1 ;  /* 0x000000040000795c */ /* 0x000fe20000300000 */
.L_x_26:
[----:B------:R-:W1:Y:S01]  /*10bd0*/  S2R R0, SR_TID.X ;  /* 0x0000000000007919 */ /* 0x000e620000002100 */
[----:B------:R-:W2:Y:S01]  /*10be0*/  LDC R5, c[0x0][0x288] ;  /* 0x0000a200ff057b82 */ /* 0x000ea20000000800 */
[----:B0----5:R-:W-:Y:S01]  /*10bf0*/  IMAD R216, R19, 0x180, RZ ;  /* 0x0000018013d87824 */ /* 0x021fe200078e02ff */
[----:B------:R-:W-:Y:S01]  /*10c00*/  UIADD3 UR39, UR40, UR39, URZ ;  /* 0x0000002728277290 */ /* 0x000fe2000fffe03f */
[----:B------:R-:W0:Y:S01]  /*10c10*/  S2R R6, SR_TID.X ;  /* 0x0000000000067919 */ /* 0x000e220000002100 */
[----:B------:R-:W-:Y:S01]  /*10c20*/  ULDC UR4, c[0x0][0x284] ;  /* 0x0000a10000047ab9 */ /* 0x000fe20000000800 */
[----:B------:R-:W-:Y:S01]  /*10c30*/  UISETP.GE.U32.AND UP1, UPT, UR40, 0x3, UPT ;  /* 0x000000032800788c */ /* 0x000fe2000bf26070 */
[----:B------:R-:W-:Y:S01]  /*10c40*/  IMAD.MOV.U32 R234, RZ, RZ, -0x1 ;  /* 0xffffffffffea7424 */ /* 0x000fe200078e00ff */
[----:B------:R-:W-:Y:S01]  /*10c50*/  UISETP.GT.U32.AND UP0, UPT, UR39, 0x2, UPT ;  /* 0x000000022700788c */ /* 0x000fe2000bf04070 */
[----:B------:R-:W-:-:S03]  /*10c60*/  ULDC.64 UR8, c[0x0][0x5d0] ;  /* 0x0001740000087ab9 */ /* 0x000fc60000000a00 */
[----:B------:R-:W-:-:S04]  /*10c70*/  UISETP.LT.U32.AND UP0, UPT, UR40, 0x3, UP0 ;  /* 0x000000032800788c */ /* 0x000fc80008701070 */
[----:B------:R-:W-:-:S04]  /*10c80*/  USEL UR6, URZ, 0x1, !UP0 ;  /* 0x000000013f067887 */ /* 0x000fc8000c000000 */
[----:B------:R-:W-:Y:S01]  /*10c90*/  ULOP3.LUT UR38, UR38, UR6, URZ, 0x3c, !UPT ;  /* 0x0000000626267292 */ /* 0x000fe2000f8e3c3f */
[----:B--2---:R-:W-:Y:S02]  /*10ca0*/  ISETP.GE.AND P0, PT, R216, R5, PT ;  /* 0x00000005d800720c */ /* 0x004fe40003f06270 */
[----:B-1----:R-:W-:-:S04]  /*10cb0*/  SHF.R.U32.HI R3, RZ, 0x7, R0 ;  /* 0x00000007ff037819 */ /* 0x002fc80000011600 */
[----:B------:R-:W-:Y:S01]  /*10cc0*/  LOP3.LUT R3, R3, 0x1, RZ, 0xc0, !PT ;  /* 0x0000000103037812 */ /* 0x000fe200078ec0ff */
[C---:B0-----:R-:W-:Y:S01]  /*10cd0*/  IMAD.SHL.U32 R217, R6.reuse, 0x2, RZ ;  /* 0x0000000206d97824 */ /* 0x041fe200078e00ff */
[----:B------:R-:W-:Y:S02]  /*10ce0*/  SHF.R.U32.HI R0, RZ, 0x2, R6 ;  /* 0x00000002ff007819 */ /* 0x000fe40000011606 */
[----:B------:R-:W-:Y:S01]  /*10cf0*/  LOP3.LUT R11, R6, 0x60, RZ, 0xc0, !PT ;  /* 0x00000060060b7812 */ /* 0x000fe200078ec0ff */
[----:B------:R-:W-:Y:S01]  /*10d00*/  IMAD.SHL.U32 R10, R3, 0x40, RZ ;  /* 0x00000040030a7824 */ /* 0x000fe200078e00ff */
[----:B------:R-:W-:Y:S02]  /*10d10*/  LOP3.LUT R0, R0, 0x7, RZ, 0xc0, !PT ;  /* 0x0000000700007812 */ /* 0x000fe400078ec0ff */
[----:B------:R-:W-:Y:S02]  /*10d20*/  SHF.R.U32.HI R11, RZ, 0x1, R11 ;  /* 0x00000001ff0b7819 */ /* 0x000fe4000001160b */
[----:B------:R-:W-:-:S02]  /*10d30*/  LOP3.LUT R10, R10, 0x40, R0, 0xe2, !PT ;  /* 0x000000400a0a7812 */ /* 0x000fc400078ee200 */
[-C--:B------:R-:W-:Y:S02]  /*10d40*/  IADD3 R0, RZ, -R11.reuse, -R0 ;  /* 0x8000000bff007210 */ /* 0x080fe40007ffe800 */
[----:B------:R-:W-:Y:S02]  /*10d50*/  LOP3.LUT R4, R6, 0x3, RZ, 0xc0, !PT ;  /* 0x0000000306047812 */ /* 0x000fe400078ec0ff */
[----:B------:R-:W-:Y:S01]  /*10d60*/  LOP3.LUT R10, R10, R11, RZ, 0xfc, !PT ;  /* 0x0000000b0a0a7212 */ /* 0x000fe200078efcff */
[----:B------:R-:W-:Y:S02]  /*10d70*/  IMAD R0, R3, -0x40, R0 ;  /* 0xffffffc003007824 */ /* 0x000fe400078e0200 */
[----:B------:R-:W-:Y:S02]  /*10d80*/  IMAD R3, R18, 0xc0, RZ ;  /* 0x000000c012037824 */ /* 0x000fe400078e02ff */
[----:B------:R-:W-:Y:S02]  /*10d90*/  IMAD R4, R4, -0x2, R5 ;  /* 0xfffffffe04047824 */ /* 0x000fe400078e0205 */
[----:B------:R-:W-:Y:S01]  /*10da0*/  IMAD.MOV.U32 R11, RZ, RZ, RZ ;  /* 0x000000ffff0b7224 */ /* 0x000fe200078e00ff */
[----:B------:R-:W-:-:S02]  /*10db0*/  IADD3 R0, -R3, UR4, R0 ;  /* 0x0000000403007c10 */ /* 0x000fc4000fffe100 */
[----:B------:R-:W-:Y:S01]  /*10dc0*/  ISETP.GE.OR P0, PT, R3, UR4, P0 ;  /* 0x0000000403007c0c */ /* 0x000fe20008706670 */
[----:B------:R-:W-:Y:S01]  /*10dd0*/  IMAD.IADD R3, R4, 0x1, -R216 ;  /* 0x0000000104037824 */ /* 0x000fe200078e0ad8 */
[----:B------:R-:W-:Y:S01]  /*10de0*/  LOP3.LUT R216, R216, 0x6, R217, 0xf8, !PT ;  /* 0x00000006d8d87812 */ /* 0x000fe200078ef8d9 */
[----:B------:R-:W-:Y:S01]  /*10df0*/  UIMAD.WIDE.U32 UR4, UR39, -0x55555555, URZ ;  /* 0xaaaaaaab270478a5 */ /* 0x000fe2000f8e003f */
[----:B------:R-:W-:Y:S01]  /*10e00*/  SHF.R.S32.HI R4, RZ, 0x1f, R23 ;  /* 0x0000001fff047819 */ /* 0x000fe20000011417 */
[----:B------:R-:W-:Y:S01]  /*10e10*/  IMAD.WIDE R10, R18, 0xc0, R10 ;  /* 0x000000c0120a7825 */ /* 0x000fe200078e020a */
[--C-:B------:R-:W-:Y:S01]  /*10e20*/  SHF.R.S32.HI R217, RZ, 0x1f, R216.reuse ;  /* 0x0000001fffd97819 */ /* 0x100fe200000114d8 */
[----:B------:R-:W-:Y:S02]  /*10e30*/  USHF.R.U32.HI UR4, URZ, 0x1, UR5 ;  /* 0x000000013f047899 */ /* 0x000fe40008011605 */
[----:B------:R-:W-:Y:S02]  /*10e40*/  IMAD R5, R4, UR8, RZ ;  /* 0x0000000804057c24 */ /* 0x000fe4000f8e02ff */
[----:B------:R-:W-:Y:S01]  /*10e50*/  IMAD.WIDE.U32 R6, R23, UR8, R216 ;  /* 0x0000000817067c25 */ /* 0x000fe2000f8e00d8 */
[----:B------:R-:W-:-:S02]  /*10e60*/  UIMAD UR39, UR4, -0x3, UR39 ;  /* 0xfffffffd042778a4 */ /* 0x000fc4000f8e0227 */
[----:B------:R-:W-:Y:S01]  /*10e70*/  @UP1 ULOP3.LUT UR38, UR38, 0x1, UR4, 0x78, !UPT ;  /* 0x0000000126261892 */ /* 0x000fe2000f8e7804 */
[----:B------:R-:W-:-:S04]  /*10e80*/  IMAD R5, R23, UR9, R5 ;  /* 0x0000000917057c24 */ /* 0x000fc8000f8e0205 */
[----:B------:R-:W-:Y:S01]  /*10e90*/  IMAD.IADD R7, R7, 0x1, R5 ;  /* 0x0000000107077824 */ /* 0x000fe200078e0205 */
[----:B------:R-:W-:Y:S06]  /*10ea0*/  @P0 BRA `(.L_x_28) ;  /* 0x0000019400e00947 */ /* 0x000fec0003800000 */
[----:B------:R-:W0:Y:S01]  /*10eb0*/  LDC.64 R18, c[0x0][0x5c8] ;  /* 0x00017200ff127b82 */ /* 0x000e220000000a00 */
[----:B------:R-:W-:Y:S01]  /*10ec0*/  FSETP.NEU.AND P0, PT, R16, RZ, PT ;  /* 0x000000ff1000720b */ /* 0x000fe20003f0d000 */
[----:B------:R-:W-:Y:S01]  /*10ed0*/  BSSY B0, `(.L_x_28) ;  /* 0x0001975000007945 */ /* 0x000fe20003800000 */
[----:B------:R-:W-:-:S04]  /*10ee0*/  ISETP.GT.AND P5, PT, R3, RZ, PT ;  /* 0x000000ff0300720c */ /* 0x000fc80003fa4270 */
[----:B------:R-:W-:Y:S01]  /*10ef0*/  ISETP.GT.AND P1, PT, R0, RZ, P5 ;  /* 0x000000ff0000720c */ /* 0x000fe20002f24270 */
[-C--:B0-----:R-:W-:Y:S02]  /*10f00*/  IMAD R14, R11, R18.reuse, RZ ;  /* 0x000000120b0e7224 */ /* 0x081fe400078e02ff */
[----:B------:R-:W-:-:S04]  /*10f10*/  IMAD.WIDE.U32 R6, R10, R18, R6 ;  /* 0x000000120a067225 */ /* 0x000fc800078e0006 */
[----:B------:R-:W-:-:S05]  /*10f20*/  IMAD R14, R10, R19, R14 ;  /* 0x000000130a0e7224 */ /* 0x000fca00078e020e */
[----:B------:R-:W-:Y:S01]  /*10f30*/  IADD3 R14, R7, R14, RZ ;  /* 0x0000000e070e7210 */ /* 0x000fe20007ffe0ff */
[----:B------:R-:W-:Y:S06]  /*10f40*/  @!P0 BRA `(.L_x_29) ;  /* 0x0000011800708947 */ /* 0x000fec0003800000 */
[----:B------:R-:W0:Y:S01]  /*10f50*/  LDC.64 R220, c[0x0][0x5b8] ;  /* 0x00016e00ffdc7b82 */ /* 0x000e220000000a00 */
[----:B------:R-:W2:Y:S01]  /*10f60*/  LDL.LU R15, [R1+0x180] ;  /* 0x00018000010f7983 */ /* 0x000ea20000300800 */
[----:B------:R-:W-:-:S06]  /*10f70*/  ULDC.64 UR4, c[0x0][0x5c0] ;  /* 0x0001700000047ab9 */ /* 0x000fcc0000000a00 */
[----:B------:R-:W1:Y:S08]  /*10f80*/  LDC.64 R8, c[0x0][0x5b0] ;  /* 0x00016c00ff087b82 */ /* 0x000e700000000a00 */
[----:B------:R-:W3:Y:S01]  /*10f90*/  LDC.64 R20, c[0x0][0x5a8] ;  /* 0x00016a00ff147b82 */ /* 0x000ee20000000a00 */
[-C--:B0-----:R-:W-:Y:S02]  /*10fa0*/  IMAD R226, R4, R220.reuse, RZ ;  /* 0x000000dc04e27224 */ /* 0x081fe400078e02ff */
[----:B------:R-:W-:-:S04]  /*10fb0*/  IMAD.WIDE.U32 R222, R23, R220, R216 ;  /* 0x000000dc17de7225 */ /* 0x000fc800078e00d8 */
[----:B------:R-:W-:Y:S02]  /*10fc0*/  IMAD R226, R23, R221, R226 ;  /* 0x000000dd17e27224 */ /* 0x000fe400078e02e2 */
[-C--:B-1----:R-:W-:Y:S02]  /*10fd0*/  IMAD R227, R11, R8.reuse, RZ ;  /* 0x000000080be37224 */ /* 0x082fe400078e02ff */
[----:B------:R-:W-:Y:S02]  /*10fe0*/  IMAD.IADD R219, R223, 0x1, R226 ;  /* 0x00000001dfdb7824 */ /* 0x000fe400078e02e2 */
[----:B------:R-:W-:Y:S02]  /*10ff0*/  IMAD.MOV.U32 R218, RZ, RZ, R222 ;  /* 0x000000ffffda7224 */ /* 0x000fe400078e00de */
[C---:B------:R-:W-:Y:S02]  /*11000*/  IMAD R227, R10.reuse, R9, R227 ;  /* 0x000000090ae37224 */ /* 0x040fe400078e02e3 */
[----:B------:R-:W-:-:S04]  /*11010*/  IMAD.WIDE.U32 R4, R10, R8, R218 ;  /* 0x000000080a047225 */ /* 0x000fc800078e00da */
[----:B------:R-:W-:Y:S01]  /*11020*/  IMAD.IADD R5, R5, 0x1, R227 ;  /* 0x0000000105057824 */ /* 0x000fe200078e02e3 */
[----:B---3--:R-:W-:-:S04]  /*11030*/  LEA R12, P0, R4, R20, 0x1 ;  /* 0x00000014040c7211 */ /* 0x008fc800078008ff */
[----:B------:R-:W-:-:S05]  /*11040*/  LEA.HI.X R13, R4, R21, R5, 0x1, P0 ;  /* 0x00000015040d7211 */ /* 0x000fca00000f0c05 */
[----:B------:R-:W3:Y:S01]  /*11050*/  @P1 LDG.E.LTC128B.U16 R221, desc[UR36][R12.64] ;  /* 0x000000240cdd1981 */ /* 0x000ee2000c1e1520 */
[----:B------:R-:W-:Y:S01]  /*11060*/  ISETP.GT.AND P3, PT, R3, 0x1, PT ;  /* 0x000000010300780c */ /* 0x000fe20003f64270 */
[----:B------:R-:W-:Y:S01]  /*11070*/  BSSY B1, `(.L_x_30) ;  /* 0x0000013000017945 */ /* 0x000fe20003800000 */
[----:B------:R-:W-:-:S11]  /*11080*/  LOP3.LUT R17, R17, 0xfffffffd, RZ, 0xc0, !PT ;  /* 0xfffffffd11117812 */ /* 0x000fd600078ec0ff */
[----:B------:R-:W-:Y:S01]  /*11090*/  @P3 LOP3.LUT R17, R17, 0x2, RZ, 0xfc, !PT ;  /* 0x0000000211113812 */ /* 0x000fe200078efcff */
[----:B---3--:R-:W-:-:S04]  /*110a0*/  IMAD.U32 R4, R221, 0x10000, RZ ;  /* 0x00010000dd047824 */ /* 0x008fc800078e00ff */
[----:B------:R-:W-:-:S04]  /*110b0*/  FMUL R4, R4, R16 ;  /* 0x0000001004047220 */ /* 0x000fc80000400000 */
[----:B--2---:R-:W-:Y:S01]  /*110c0*/  FFMA R7, R15, R2, R4 ;  /* 0x000000020f077223 */ /* 0x004fe20000000004 */
[----:B------:R-:W-:-:S04]  /*110d0*/  LEA R4, P0, R6, UR4, 0x1 ;  /* 0x0000000406047c11 */ /* 0x000fc8000f8008ff */
[----:B------:R-:W-:Y:S02]  /*110e0*/  LEA.HI.X R5, R6, UR5, R14, 0x1, P0 ;  /* 0x0000000506057c11 */ /* 0x000fe400080f0c0e */
[----:B------:R-:W-:-:S05]  /*110f0*/  F2FP.BF16.F32.PACK_AB R6, RZ, R7 ;  /* 0x00000007ff06723e */ /* 0x000fca00000010ff */
[----:B------:R0:W-:Y:S02]  /*11100*/  @P1 STG.E.U16 desc[UR36][R4.64], R6 ;  /* 0x0000000604001986 */ /* 0x0001e4000c101524 */
[----:B0-----:R-:W-:-:S04]  /*11110*/  IMAD.WIDE.U32 R6, R10, R8, R216 ;  /* 0x000000080a067225 */ /* 0x001fc800078e00d8 */
[----:B------:R-:W-:Y:S02]  /*11120*/  IMAD.IADD R7, R227, 0x1, R7 ;  /* 0x00000001e3077824 */ /* 0x000fe400078e0207 */
[----:B------:R-:W-:-:S04]  /*11130*/  IMAD.WIDE.U32 R6, R23, R220, R6 ;  /* 0x000000dc17067225 */ /* 0x000fc800078e0006 */
[----:B------:R-:W-:Y:S01]  /*11140*/  IMAD.IADD R7, R226, 0x1, R7 ;  /* 0x00000001e2077824 */ /* 0x000fe200078e0207 */
[----:B------:R-:W-:-:S04]  /*11150*/  LEA R14, P0, R6, R20, 0x1 ;  /* 0x00000014060e7211 */ /* 0x000fc800078008ff */
[----:B------:R-:W-:Y:S02]  /*11160*/  LEA.HI.X R15, R6, R21, R7, 0x1, P0 ;  /* 0x00000015060f7211 */ /* 0x000fe400000f0c07 */
[----:B------:R-:W-:-:S13]  /*11170*/  ISETP.GT.AND P0, PT, R0, RZ, P3 ;  /* 0x000000ff0000720c */ /* 0x000fda0001f04270 */
[----:B------:R-:W-:Y:S05]  /*11180*/  @!P0 BRA `(.L_x_31) ;  /* 0x0000000000048947 */ /* 0x000fea0003800000 */
[----:B------:R0:W5:Y:S02]  /*11190*/  LDG.E.LTC128B.U16 R221, desc[UR36][R14.64+0x2] ;  /* 0x000002240edd7981 */ /* 0x000164000c1e1520 */
.L_x_31:
[----:B------:R-:W-:Y:S05]  /*111a0*/  BSYNC B1 ;  /* 0x0000000000017941 */ /* 0x000fea0003800000 */
.L_x_30:
[----:B------:R-:W2:Y:S01]  /*111b0*/  LDL.LU R7, [R1+0x184] ;  /* 0x0001840001077983 */ /* 0x000ea20000300800 */
[----:B-----5:R-:W-:Y:S01]  /*111c0*/  IMAD.U32 R6, R221, 0x10000, RZ ;  /* 0x00010000dd067824 */ /* 0x020fe200078e00ff */
[C---:B------:R-:W-:Y:S01]  /*111d0*/  SHF.L.U64.HI R225, R8.reuse, 0x3, R9 ;  /* 0x0000000308e17819 */ /* 0x040fe20000010209 */
[----:B------:R-:W-:Y:S01]  /*111e0*/  IMAD.SHL.U32 R224, R8, 0x8, RZ ;  /* 0x0000000808e07824 */ /* 0x000fe200078e00ff */
[----:B------:R-:W3:Y:S01]  /*111f0*/  LDL.LU R228, [R1+0x188] ;  /* 0x0001880001e47983 */ /* 0x000ee20000300800 */
[----:B------:R-:W-:-:S04]  /*11200*/  FMUL R6, R6, R16 ;  /* 0x0000001006067220 */ /* 0x000fc80000400000 */
[----:B--2---:R-:W-:-:S05]  /*11210*/  FFMA R6, R7, R2, R6 ;  /* 0x0000000207067223 */ /* 0x004fca0000000006 */
[----:B------:R-:W-:-:S05]  /*11220*/  F2FP.BF16.F32.PACK_AB R6, RZ, R6 ;  /* 0x00000006ff06723e */ /* 0x000fca00000010ff */
[----:B------:R1:W-:Y:S01]  /*11230*/  @P0 STG.E.U16 desc[UR36][R4.64+0x2], R6 ;  /* 0x0000020604000986 */ /* 0x0003e2000c101524 */
[----:B------:R-:W-:Y:S01]  /*11240*/  ISETP.GT.AND P0, PT, R0, 0x8, P5 ;  /* 0x000000080000780c */ /* 0x000fe20002f04270 */
[----:B-1----:R-:W-:-:S05]  /*11250*/  IMAD.WIDE.U32 R6, R10, R8, R224 ;  /* 0x000000080a067225 */ /* 0x002fca00078e00e0 */
[----:B------:R-:W-:Y:S02]  /*11260*/  IADD3 R227, R227, R7, RZ ;  /* 0x00000007e3e37210 */ /* 0x000fe40007ffe0ff */
[----:B------:R-:W-:-:S05]  /*11270*/  IADD3 R7, P1, R222, R6, RZ ;  /* 0x00000006de077210 */ /* 0x000fca0007f3e0ff */
[----:B------:R-:W-:Y:S01]  /*11280*/  IMAD.X R13, R227, 0x1, R219, P1 ;  /* 0x00000001e30d7824 */ /* 0x000fe200008e06db */
[----:B------:R-:W-:-:S04]  /*11290*/  LEA R12, P1, R7, R20, 0x1 ;  /* 0x00000014070c7211 */ /* 0x000fc800078208ff */
[----:B------:R-:W-:-:S05]  /*112a0*/  LEA.HI.X R13, R7, R21, R13, 0x1, P1 ;  /* 0x00000015070d7211 */ /* 0x000fca00008f0c0d */
[----:B------:R-:W2:Y:S01]  /*112b0*/  @P0 LDG.E.LTC128B.U16 R221, desc[UR36][R12.64] ;  /* 0x000000240cdd0981 */ /* 0x000ea2000c1e1520 */
[----:B------:R-:W-:Y:S01]  /*112c0*/  IADD3 R6, P1, R216, R6, RZ ;  /* 0x00000006d8067210 */ /* 0x000fe20007f3e0ff */
[C---:B------:R-:W-:Y:S01]  /*112d0*/  IMAD.SHL.U32 R233, R18.reuse, 0x10, RZ ;  /* 0x0000001012e97824 */ /* 0x040fe200078e00ff */
[----:B------:R-:W-:Y:S01]  /*112e0*/  SHF.L.U64.HI R232, R18, 0x4, R19 ;  /* 0x0000000412e87819 */ /* 0x000fe20000010213 */
[----:B------:R-:W-:Y:S02]  /*112f0*/  BSSY B1, `(.L_x_32) ;  /* 0x0000011000017945 */ /* 0x000fe40003800000 */
[----:B------:R-:W-:Y:S02]  /*11300*/  IMAD.X R7, R217, 0x1, R227, P1 ;  /* 0x00000001d9077824 */ /* 0x000fe400008e06e3 */
[----:B------:R-:W-:-:S04]  /*11310*/  IMAD.WIDE.U32 R6, R23, R220, R6 ;  /* 0x000000dc17067225 */ /* 0x000fc800078e0006 */
[----:B------:R-:W-:Y:S02]  /*11320*/  IMAD.IADD R7, R226, 0x1, R7 ;  /* 0x00000001e2077824 */ /* 0x000fe400078e0207 */
[----:B--2---:R-:W-:-:S04]  /*11330*/  IMAD.U32 R12, R221, 0x10000, RZ ;  /* 0x00010000dd0c7824 */ /* 0x004fc800078e00ff */
[----:B------:R-:W-:-:S04]  /*11340*/  FMUL R12, R12, R16 ;  /* 0x000000100c0c7220 */ /* 0x000fc80000400000 */
[----:B---3--:R-:W-:Y:S01]  /*11350*/  FFMA R227, R228, R2, R12 ;  /* 0x00000002e4e37223 */ /* 0x008fe2000000000c */
[----:B------:R-:W-:-:S04]  /*11360*/  LEA R12, P1, R6, R20, 0x1 ;  /* 0x00000014060c7211 */ /* 0x000fc800078208ff */
[----:B------:R-:W-:Y:S02]  /*11370*/  LEA.HI.X R13, R6, R21, R7, 0x1, P1 ;  /* 0x00000015060d7211 */ /* 0x000fe400008f0c07 */
[----:B------:R-:W-:Y:S02]  /*11380*/  F2FP.BF16.F32.PACK_AB R7, RZ, R227 ;  /* 0x000000e3ff07723e */ /* 0x000fe400000010ff */
[----:B------:R-:W-:Y:S02]  /*11390*/  IADD3 R6, P2, R233, R4, RZ ;  /* 0x00000004e9067210 */ /* 0x000fe40007f5e0ff */
[----:B------:R-:W-:Y:S02]  /*113a0*/  PRMT R227, R7, 0x7610, R227 ;  /* 0x0000761007e37816 */ /* 0x000fe400000000e3 */
[----:B------:R-:W-:Y:S01]  /*113b0*/  ISETP.GT.AND P1, PT, R0, 0x8, P3 ;  /* 0x000000080000780c */ /* 0x000fe20001f24270 */
[----:B------:R-:W-:-:S05]  /*113c0*/  IMAD.X R7, R232, 0x1, R5, P2 ;  /* 0x00000001e8077824 */ /* 0x000fca00010e0605 */
[----:B------:R1:W-:Y:S07]  /*113d0*/  @P0 STG.E.U16 desc[UR36][R6.64], R227 ;  /* 0x000000e306000986 */ /* 0x0003ee000c101524 */
[----:B------:R-:W-:Y:S05]  /*113e0*/  @!P1 BRA `(.L_x_33) ;  /* 0x0000000000049947 */ /* 0x000fea0003800000 */
[----:B------:R2:W5:Y:S02]  /*113f0*/  LDG.E.LTC128B.U16 R221, desc[UR36][R12.64+0x2] ;  /* 0x000002240cdd7981 */ /* 0x000564000c1e1520 */
.L_x_33:
[----:B------:R-:W-:Y:S05]  /*11400*/  BSYNC B1 ;  /* 0x0000000000017941 */ /* 0x000fea0003800000 */
.L_x_32:
[----:B------:R-:W3:Y:S01]  /*11410*/  LDL.LU R228, [R1+0x18c] ;  /* 0x00018c0001e47983 */ /* 0x000ee20000300800 */
[----:B-1---5:R-:W-:Y:S01]  /*11420*/  IMAD.U32 R227, R221, 0x10000, RZ ;  /* 0x00010000dde37824 */ /* 0x022fe200078e00ff */
[----:B------:R-:W-:Y:S01]  /*11430*/  ISETP.GT.AND P3, PT, R3, 0x8, PT ;  /* 0x000000080300780c */ /* 0x000fe20003f64270 */
[----:B------:R-:W-:Y:S01]  /*11440*/  BSSY B1, `(.L_x_34) ;  /* 0x000000a000017945 */ /* 0x000fe20003800000 */
[----:B------:R-:W-:Y:S01]  /*11450*/  LOP3.LUT R17, R17, 0xfffffffb, RZ, 0xc0, !PT ;  /* 0xfffffffb11117812 */ /* 0x000fe200078ec0ff */
[----:B------:R-:W-:Y:S01]  /*11460*/  FMUL R227, R227, R16 ;  /* 0x00000010e3e37220 */ /* 0x000fe20000400000 */
[----:B------:R-:W-:-:S09]  /*11470*/  ISETP.GT.AND P0, PT, R0, RZ, P3 ;  /* 0x000000ff0000720c */ /* 0x000fd20001f04270 */
[----:B------:R-:W-:Y:S01]  /*11480*/  @P3 LOP3.LUT R17, R17, 0x4, RZ, 0xfc, !PT ;  /* 0x0000000411113812 */ /* 0x000fe200078efcff */
[----:B---3--:R-:W-:-:S05]  /*11490*/  FFMA R227, R228, R2, R227 ;  /* 0x00000002e4e37223 */ /* 0x008fca00000000e3 */
[----:B------:R-:W-:-:S05]  /*114a0*/  F2FP.BF16.F32.PACK_AB R227, RZ, R227 ;  /* 0x000000e3ffe3723e */ /* 0x000fca00000010ff */
[----:B------:R1:W-:Y:S01]  /*114b0*/  @P1 STG.E.U16 desc[UR36][R6.64+0x2], R227 ;  /* 0x000002e306001986 */ /* 0x0003e2000c101524 */
[----:B------:R-:W-:Y:S05]  /*114c0*/  @!P0 BRA `(.L_x_35) ;  /* 0x0000000000048947 */ /* 0x000fea0003800000 */
[----:B------:R3:W5:Y:S02]  /*114d0*/  LDG.E.LTC128B.U16 R221, desc[UR36][R14.64+0x10] ;  /* 0x000010240edd7981 */ /* 0x000764000c1e1520 */
.L_x_35:
[----:B------:R-:W-:Y:S05]  /*114e0*/  BSYNC B1 ;  /* 0x0000000000017941 */ /* 0x000fea0003800000 */
.L_x_34:
[----:B------:R-:W4:Y:S01]  /*114f0*/  LDL.LU R228, [R1+0x190] ;  /* 0x0001900001e47983 */ /* 0x000f220000300800 */
[----:B-1---5:R-:W-:Y:S01]  /*11500*/  IMAD.U32 R227, R221, 0x10000, RZ ;  /* 0x00010000dde37824 */ /* 0x022fe200078e00ff */
[----:B------:R-:W-:Y:S01]  /*11510*/  ISETP.GT.AND P2, PT, R3, 0x9, PT ;  /* 0x000000090300780c */ /* 0x000fe20003f44270 */
[----:B------:R-:W-:Y:S01]  /*11520*/  BSSY B1, `(.L_x_36) ;  /* 0x000000a000017945 */ /* 0x000fe20003800000 */
[----:B------:R-:W-:Y:S01]  /*11530*/  LOP3.LUT R17, R17, 0xfffffff7, RZ, 0xc0, !PT ;  /* 0xfffffff711117812 */ /* 0x000fe200078ec0ff */
[----:B------:R-:W-:Y:S01]  /*11540*/  FMUL R227, R227, R16 ;  /* 0x00000010e3e37220 */ /* 0x000fe20000400000 */
[----:B------:R-:W-:-:S09]  /*11550*/  ISETP.GT.AND P1, PT, R0, RZ, P2 ;  /* 0x000000ff0000720c */ /* 0x000fd20001724270 */
[----:B------:R-:W-:Y:S01]  /*11560*/  @P2 LOP3.LUT R17, R17, 0x8, RZ, 0xfc, !PT ;  /* 0x0000000811112812 */ /* 0x000fe200078efcff */
[----:B----4-:R-:W-:-:S05]  /*11570*/  FFMA R227, R228, R2, R227 ;  /* 0x00000002e4e37223 */ /* 0x010fca00000000e3 */
[----:B------:R-:W-:-:S05]  /*11580*/  F2FP.BF16.F32.PACK_AB R227, RZ, R227 ;  /* 0x000000e3ffe3723e */ /* 0x000fca00000010ff */
[----:B------:R1:W-:Y:S01]  /*11590*/  @P0 STG.E.U16 desc[UR36][R4.64+0x10], R227 ;  /* 0x000010e304000986 */ /* 0x0003e2000c101524 */
[----:B------:R-:W-:Y:S05]  /*115a0*/  @!P1 BRA `(.L_x_37) ;  /* 0x0000000000049947 */ /* 0x000fea0003800000 */
[----:B------:R4:W5:Y:S02]  /*115b0*/  LDG.E.LTC128B.U16 R221, desc[UR36][R14.64+0x12] ;  /* 0x000012240edd7981 */ /* 0x000964000c1e1520 */
.L_x_37:
[----:B------:R-:W-:Y:S05]  /*115c0*/  BSYNC B1 ;  /* 0x0000000000017941 */ /* 0x000fea0003800000 */
.L_x_36:
[----:B------:R-:W2:Y:S01]  /*115d0*/  LDL.LU R228, [R1+0x194] ;  /* 0x0001940001e47983 */ /* 0x000ea20000300800 */
[----:B-1---5:R-:W-:Y:S01]  /*115e0*/  SHF.L.U32 R227, R221, 0x10, RZ ;  /* 0x00000010dde37819 */ /* 0x022fe200000006ff */
[----:B------:R-:W-:Y:S01]  /*115f0*/  BSSY B1, `(.L_x_38) ;  /* 0x0000008000017945 */ /* 0x000fe20003800000 */
[----:B------:R-:W-:-:S03]  /*11600*/  ISETP.GT.AND P0, PT, R0, 0x8, P3 ;  /* 0x000000080000780c */ /* 0x000fc60001f04270 */
[----:B------:R-:W-:-:S04]  /*11610*/  FMUL R227, R227, R16 ;  /* 0x00000010e3e37220 */ /* 0x000fc80000400000 */
[----:B--2---:R-:W-:-:S05]  /*11620*/  FFMA R227, R228, R2, R227 ;  /* 0x00000002e4e37223 */ /* 0x004fca00000000e3 */
[----:B------:R-:W-:-:S05]  /*11630*/  F2FP.BF16.F32.PACK_AB R227, RZ, R227 ;  /* 0x000000e3ffe3723e */ /* 0x000fca00000010ff */
[----:B------:R1:W-:Y:S01]  /*11640*/  @P1 STG.E.U16 desc[UR36][R4.64+0x12], R227 ;  /* 0x000012e304001986 */ /* 0x0003e2000c101524 */
[----:B------:R-:W-:Y:S05]  /*11650*/  @!P0 BRA `(.L_x_39) ;  /* 0x0000000000048947 */ /* 0x000fea0003800000 */
[----:B------:R2:W5:Y:S02]  /*11660*/  LDG.E.LTC128B.U16 R221, desc[UR36][R12.64+0x10] ;  /* 0x000010240cdd7981 */ /* 0x000564000c1e1520 */
.L_x_39:
[----:B------:R-:W-:Y:S05]  /*11670*/  BSYNC B1 ;  /* 0x0000000000017941 */ /* 0x000fea0003800000 */
.L_x_38:
[----:B------:R-:W3:Y:S01]  /*11680*/  LDL.LU R228, [R1+0x198] ;  /* 0x0001980001e47983 */ /* 0x000ee20000300800 */
[----:B-1---5:R-:W-:Y:S01]  /*11690*/  IMAD.U32 R227, R221, 0x10000, RZ ;  /* 0x00010000dde37824 */ /* 0x022fe200078e00ff */
[----:B------:R-:W-:Y:S01]  /*116a0*/  ISETP.GT.AND P1, PT, R0, 0x8, P2 ;  /* 0x000000080000780c */ /* 0x000fe20001724270 */
[----:B------:R-:W-:Y:S02]  /*116b0*/  BSSY B1, `(.L_x_40) ;  /* 0x0000007000017945 */ /* 0x000fe40003800000 */
[----:B------:R-:W-:-:S04]  /*116c0*/  FMUL R227, R227, R16 ;  /* 0x00000010e3e37220 */ /* 0x000fc80000400000 */
[----:B---3--:R-:W-:-:S05]  /*116d0*/  FFMA R227, R228, R2, R227 ;  /* 0x00000002e4e37223 */ /* 0x008fca00000000e3 */
[----:B------:R-:W-:-:S05]  /*116e0*/  F2FP.BF16.F32.PACK_AB R227, RZ, R227 ;  /* 0x000000e3ffe3723e */ /* 0x000fca00000010ff */
[----:B------:R1:W-:Y:S01]  /*116f0*/  @P0 STG.E.U16 desc[UR36][R6.64+0x10], R227 ;  /* 0x000010e306000986 */ /* 0x0003e2000c101524 */
[----:B------:R-:W-:Y:S05]  /*11700*/  @!P1 BRA `(.L_x_41) ;  /* 0x0000000000049947 */ /* 0x000fea0003800000 */
[----:B------:R3:W5:Y:S02]  /*11710*/  LDG.E.LTC128B.U16 R221, desc[UR36][R12.64+0x12] ;  /* 0x000012240cdd7981 */ /* 0x000764000c1e1520 */
.L_x_41:
[----:B------:R-:W-:Y:S05]  /*11720*/  BSYNC B1 ;  /* 0x0000000000017941 */ /* 0x000fea0003800000 */
.L_x_40:
[----:B------:R-:W2:Y:S01]  /*11730*/  LDL.LU R228, [R1+0x19c] ;  /* 0x00019c0001e47983 */ /* 0x000ea20000300800 */
[----:B-1---5:R-:W-:Y:S01]  /*11740*/  IMAD.U32 R227, R221, 0x10000, RZ ;  /* 0x00010000dde37824 */ /* 0x022fe200078e00ff */
[----:B------:R-:W-:Y:S01]  /*11750*/  ISETP.GT.AND P2, PT, R3, 0x10, PT ;  /* 0x000000100300780c */ /* 0x000fe20003f44270 */
[----:B------:R-:W-:Y:S01]  /*11760*/  BSSY B1, `(.L_x_42) ;  /* 0x000000a000017945 */ /* 0x000fe20003800000 */
[----:B------:R-:W-:Y:S01]  /*11770*/  LOP3.LUT R17, R17, 0xffffffef, RZ, 0xc0, !PT ;  /* 0xffffffef11117812 */ /* 0x000fe200078ec0ff */
[----:B------:R-:W-:Y:S01]  /*11780*/  FMUL R227, R227, R16 ;  /* 0x00000010e3e37220 */ /* 0x000fe20000400000 */
[----:B------:R-:W-:-:S09]  /*11790*/  ISETP.GT.AND P0, PT, R0, RZ, P2 ;  /* 0x000000ff0000720c */ /* 0x000fd20001704270 */
[----:B------:R-:W-:Y:S01]  /*117a0*/  @P2 LOP3.LUT R17, R17, 0x10, RZ, 0xfc, !PT ;  /* 0x0000001011112812 */ /* 0x000fe200078efcff */
[----:B--2---:R-:W-:-:S05]  /*117b0*/  FFMA R227, R228, R2, R227 ;  /* 0x00000002e4e37223 */ /* 0x004fca00000000e3 */
[----:B------:R-:W-:-:S05]  /*117c0*/  F2FP.BF16.F32.PACK_AB R227, RZ, R227 ;  /* 0x000000e3ffe3723e */ /* 0x000fca00000010ff */
[----:B------:R1:W-:Y:S01]  /*117d0*/  @P1 STG.E.U16 desc[UR36][R6.64+0x12], R227 ;  /* 0x000012e306001986 */ /* 0x0003e2000c101524 */
[----:B------:R-:W-:Y:S05]  /*117e0*/  @!P0 BRA `(.L_x_43) ;  /* 0x0000000000048947 */ /* 0x000fea0003800000 */
[----:B------:R2:W5:Y:S02]  /*117f0*/  LDG.E.LTC128B.U16 R221, desc[UR36][R14.64+0x20] ;  /* 0x000020240edd7981 */ /* 0x000564000c1e1520 */
.L_x_43:
[----:B------:R-:W-:Y:S05]  /*11800*/  BSYNC B1 ;  /* 0x0000000000017941 */ /* 0x000fea0003800000 */
.L_x_42:
[----:B------:R-:W3:Y:S01]  /*11810*/  LDL.LU R228, [R1+0x1a0] ;  /* 0x0001a00001e47983 */ /* 0x000ee20000300800 */
[----:B-1---5:R-:W-:Y:S01]  /*11820*/  IMAD.U32 R227, R221, 0x10000, RZ ;  /* 0x00010000dde37824 */ /* 0x022fe200078e00ff */
[----:B------:R-:W-:Y:S01]  /*11830*/  ISETP.GT.AND P1, PT, R3, 0x11, PT ;  /* 0x000000110300780c */ /* 0x000fe20003f24270 */
[----:B------:R-:W-:Y:S01]  /*11840*/  BSSY B1, `(.L_x_44) ;  /* 0x000000a000017945 */ /* 0x000fe20003800000 */
[----:B------:R-:W-:Y:S01]  /*11850*/  LOP3.LUT R22, R22, 0xfffffbff, RZ, 0xc0, !PT ;  /* 0xfffffbff16167812 */ /* 0x000fe200078ec0ff */
[----:B------:R-:W-:-:S10]  /*11860*/  FMUL R227, R227, R16 ;  /* 0x00000010e3e37220 */ /* 0x000fd40000400000 */
[----:B------:R-:W-:Y:S01]  /*11870*/  @P1 LOP3.LUT R22, R22, 0x400, RZ, 0xfc, !PT ;  /* 0x0000040016161812 */ /* 0x000fe200078efcff */
[----:B---3--:R-:W-:-:S05]  /*11880*/  FFMA R227, R228, R2, R227 ;  /* 0x00000002e4e37223 */ /* 0x008fca00000000e3 */
[----:B------:R-:W-:-:S05]  /*11890*/  F2FP.BF16.F32.PACK_AB R227, RZ, R227 ;  /* 0x000000e3ffe3723e */ /* 0x000fca00000010ff */
[----:B------:R1:W-:Y:S01]  /*118a0*/  @P0 STG.E.U16 desc[UR36][R4.64+0x20], R227 ;  /* 0x000020e304000986 */ /* 0x0003e2000c101524 */
[----:B------:R-:W-:-:S13]  /*118b0*/  ISETP.GT.AND P0, PT, R0, RZ, P1 ;  /* 0x000000ff0000720c */ /* 0x000fda0000f04270 */
[----:B-1----:R-:W-:Y:S05]  /*118c0*/  @!P0 BRA `(.L_x_45) ;  /* 0x0000000000048947 */ /* 0x002fea0003800000 */
[----:B------:R1:W5:Y:S02]  /*118d0*/  LDG.E.LTC128B.U16 R221, desc[UR36][R14.64+0x22] ;  /* 0x000022240edd7981 */ /* 0x000364000c1e1520 */
.L_x_45:
[----:B------:R-:W-:Y:S05]  /*118e0*/  BSYNC B1 ;  /* 0x0000000000017941 */ /* 0x000fea0003800000 */
.L_x_44:
[----:B------:R-:W3:Y:S01]  /*118f0*/  LDL.LU R228, [R1+0x1a4] ;  /* 0x0001a40001e47983 */ /* 0x000ee20000300800 */
[----:B-----5:R-:W-:Y:S01]  /*11900*/  IMAD.U32 R227, R221, 0x10000, RZ ;  /* 0x00010000dde37824 */ /* 0x020fe200078e00ff */
[----:B------:R-:W-:Y:S03]  /*11910*/  BSSY B1, `(.L_x_46) ;  /* 0x0000008000017945 */ /* 0x000fe60003800000 */
[----:B------:R-:W-:-:S04]  /*11920*/  FMUL R227, R227, R16 ;  /* 0x00000010e3e37220 */ /* 0x000fc80000400000 */
[----:B---3--:R-:W-:-:S05]  /*11930*/  FFMA R227, R228, R2, R227 ;  /* 0x00000002e4e37223 */ /* 0x008fca00000000e3 */
[----:B------:R-:W-:-:S05]  /*11940*/  F2FP.BF16.F32.PACK_AB R227, RZ, R227 ;  /* 0x000000e3ffe3723e */ /* 0x000fca00000010ff */
[----:B------:R3:W-:Y:S01]  /*11950*/  @P0 STG.E.U16 desc[UR36][R4.64+0x22], R227 ;  /* 0x000022e304000986 */ /* 0x0007e2000c101524 */
[----:B------:R-:W-:-:S13]  /*11960*/  ISETP.GT.AND P0, PT, R0, 0x8, P2 ;  /* 0x000000080000780c */ /* 0x000fda0001704270 */
[----:B---3--:R-:W-:Y:S05]  /*11970*/  @!P0 BRA `(.L_x_47) ;  /* 0x0000000000048947 */ /* 0x008fea0003800000 */
[----:B------:R3:W5:Y:S02]  /*11980*/  LDG.E.LTC128B.U16 R221, desc[UR36][R12.64+0x20] ;  /* 0x000020240cdd7981 */ /* 0x000764000c1e1520 */
.L_x_47:
[----:B------:R-:W-:Y:S05]  /*11990*/  BSYNC B1 ;  /* 0x0000000000017941 */ /* 0x000fea0003800000 */
.L_x_46:
[----:B------:R-:W2:Y:S01]  /*119a0*/  LDL.LU R228, [R1+0x1a8] ;  /* 0x0001a80001e47983 */ /* 0x000ea20000300800 */
[----:B-----5:R-:W-:Y:S01]  /*119b0*/  IMAD.U32 R227, R221, 0x10000, RZ ;  /* 0x00010000dde37824 */ /* 0x020fe200078e00ff */
[----:B------:R-:W-:Y:S03]  /*119c0*/  BSSY B1, `(.L_x_48) ;  /* 0x0000008000017945 */ /* 0x000fe60003800000 */
[----:B------:R-:W-:-:S04]  /*119d0*/  FMUL R227, R227, R16 ;  /* 0x00000010e3e37220 */ /* 0x000fc80000400000 */
[----:B--2---:R-:W-:-:S05]  /*119e0*/  FFMA R227, R228, R2, R227 ;  /* 0x00000002e4e37223 */ /* 0x004fca00000000e3 */
[----:B------:R-:W-:-:S05]  /*119f0*/  F2FP.BF16.F32.PACK_AB R227, RZ, R227 ;  /* 0x000000e3ffe3723e */ /* 0x000fca00000010ff */
[----:B------:R2:W-:Y:S01]  /*11a00*/  @P0 STG.E.U16 desc[UR36][R6.64+0x20], R227 ;  /* 0x000020e306000986 */ /* 0x0005e2000c101524 */
[----:B------:R-:W-:-:S13]  /*11a10*/  ISETP.GT.AND P0, PT, R0, 0x8, P1 ;  /* 0x000000080000780c */ /* 0x000fda0000f04270 */
[----:B--2---:R-:W-:Y:S05]  /*11a20*/  @!P0 BRA `(.L_x_49) ;  /* 0x0000000000048947 */ /* 0x004fea0003800000 */
[----:B------:R2:W5:Y:S02]  /*11a30*/  LDG.E.LTC128B.U16 R221, desc[UR36][R12.64+0x22] ;  /* 0x000022240cdd7981 */ /* 0x000564000c1e1520 */
.L_x_49:
[----:B------:R-:W-:Y:S05]  /*11a40*/  BSYNC B1 ;  /* 0x0000000000017941 */ /* 0x000fea0003800000 */
.L_x_48:
[----:B------:R-:W3:Y:S01]  /*11a50*/  LDL.LU R228, [R1+0x1ac] ;  /* 0x0001ac0001e47983 */ /* 0x000ee20000300800 */
[----:B-----5:R-:W-:Y:S01]  /*11a60*/  IMAD.U32 R227, R221, 0x10000, RZ ;  /* 0x00010000dde37824 */ /* 0x020fe200078e00ff */
        /* <DEDUP_REMOVED lines=9> */
[----:B---3--:R-:W-:Y:S05]  /*11b00*/  @!P0 BRA `(.L_x_51) ;  /* 0x0000000000048947 */ /* 0x008fea0003800000 */
[----:B------:R3:W5:Y:S02]  /*11b10*/  LDG.E.LTC128B.U16 R221, desc[UR36][R14.64+0x30] ;  /* 0x000030240edd7981 */ /* 0x000764000c1e1520 */
.L_x_51:
[----:B------:R-:W-:Y:S05]  /*11b20*/  BSYNC B1 ;  /* 0x0000000000017941 */ /* 0x000fea0003800000 */
.L_x_50:
[----:B------:R-:W2:Y:S01]  /*11b30*/  LDL.LU R228, [R1+0x1b0] ;  /* 0x0001b00001e47983 */ /* 0x000ea20000300800 */
[----:B-----5:R-:W-:Y:S01]  /*11b40*/  IMAD.U32 R227, R221, 0x10000, RZ ;  /* 0x00010000dde37824 */ /* 0x020fe200078e00ff */
[----:B------:R-:W-:Y:S01]  /*11b50*/  ISETP.GT.AND P1, PT, R3, 0x19, PT ;  /* 0x000000190300780c */ /* 0x000fe20003f24270 */
[----:B------:R-:W-:Y:S01]  /*11b60*/  BSSY B1, `(.L_x_52) ;  /* 0x000000a000017945 */ /* 0x000fe20003800000 */
[----:B------:R-:W-:Y:S01]  /*11b70*/  LOP3.LUT R22, R22, 0xfffffeff, RZ, 0xc0, !PT ;  /* 0xfffffeff16167812 */ /* 0x000fe200078ec0ff */
[----:B------:R-:W-:-:S10]  /*11b80*/  FMUL R227, R227, R16 ;  /* 0x00000010e3e37220 */ /* 0x000fd40000400000 */
[----:B------:R-:W-:Y:S01]  /*11b90*/  @P1 LOP3.LUT R22, R22, 0x100, RZ, 0xfc, !PT ;  /* 0x0000010016161812 */ /* 0x000fe200078efcff */
[----:B--2---:R-:W-:-:S05]  /*11ba0*/  FFMA R227, R228, R2, R227 ;  /* 0x00000002e4e37223 */ /* 0x004fca00000000e3 */
[----:B------:R-:W-:-:S05]  /*11bb0*/  F2FP.BF16.F32.PACK_AB R227, RZ, R227 ;  /* 0x000000e3ffe3723e */ /* 0x000fca00000010ff */
[----:B------:R2:W-:Y:S01]  /*11bc0*/  @P0 STG.E.U16 desc[UR36][R4.64+0x30], R227 ;  /* 0x000030e304000986 */ /* 0x0005e2000c101524 */
[----:B------:R-:W-:-:S13]  /*11bd0*/  ISETP.GT.AND P0, PT, R0, RZ, P1 ;  /* 0x000000ff0000720c */ /* 0x000fda0000f04270 */
[----:B--2---:R-:W-:Y:S05]  /*11be0*/  @!P0 BRA `(.L_x_53) ;  /* 0x0000000000048947 */ /* 0x004fea0003800000 */
[----:B------:R2:W5:Y:S02]  /*11bf0*/  LDG.E.LTC128B.U16 R221, desc[UR36][R14.64+0x32] ;  /* 0x000032240edd7981 */ /* 0x000564000c1e1520 */
.L_x_53:
[----:B------:R-:W-:Y:S05]  /*11c00*/  BSYNC B1 ;  /* 0x0000000000017941 */ /* 0x000fea0003800000 */
.L_x_52:
        /* <DEDUP_REMOVED lines=10> */
.L_x_55:
[----:B------:R-:W-:Y:S05]  /*11cb0*/  BSYNC B1 ;  /* 0x0000000000017941 */ /* 0x000fea0003800000 */
.L_x_54:
[----:B------:R-:W2:Y:S01]  /*11cc0*/  LDL.LU R228, [R1+0x1b8] ;  /* 0x0001b80001e47983 */ /* 0x000ea20000300800 */
[----:B-----5:R-:W-:Y:S01]  /*11cd0*/  SHF.L.U32 R227, R221, 0x10, RZ ;  /* 0x00000010dde37819 */ /* 0x020fe200000006ff */
[----:B------:R-:W-:Y:S04]  /*11ce0*/  BSSY B1, `(.L_x_56) ;  /* 0x0000008000017945 */ /* 0x000fe80003800000 */
[----:B------:R-:W-:-:S04]  /*11cf0*/  FMUL R227, R227, R16 ;  /* 0x00000010e3e37220 */ /* 0x000fc80000400000 */
[----:B--2---:R-:W-:-:S05]  /*11d00*/  FFMA R227, R228, R2, R227 ;  /* 0x00000002e4e37223 */ /* 0x004fca00000000e3 */
[----:B------:R-:W-:-:S05]  /*11d10*/  F2FP.BF16.F32.PACK_AB R227, RZ, R227 ;  /* 0x000000e3ffe3723e */ /* 0x000fca00000010ff */
[----:B------:R2:W-:Y:S01]  /*11d20*/  @P0 STG.E.U16 desc[UR36][R6.64+0x30], R227 ;  /* 0x000030e306000986 */ /* 0x0005e2000c101524 */
[----:B------:R-:W-:-:S13]  /*11d30*/  ISETP.GT.AND P0, PT, R0, 0x8, P1 ;  /* 0x000000080000780c */ /* 0x000fda0000f04270 */
[----:B--2---:R-:W-:Y:S05]  /*11d40*/  @!P0 BRA `(.L_x_57) ;  /* 0x0000000000048947 */ /* 0x004fea0003800000 */
[----:B------:R2:W5:Y:S02]  /*11d50*/  LDG.E.LTC128B.U16 R221, desc[UR36][R12.64+0x32] ;  /* 0x000032240cdd7981 */ /* 0x000564000c1e1520 */
.L_x_57:
[----:B------:R-:W-:Y:S05]  /*11d60*/  BSYNC B1 ;  /* 0x0000000000017941 */ /* 0x000fea0003800000 */
.L_x_56:
        /* <DEDUP_REMOVED lines=10> */
[----:B------:R-:W-:Y:S02]  /*11e10*/  ISETP.GT.AND P0, PT, R0, RZ, P2 ;  /* 0x000000ff0000720c */ /* 0x000fe40001704270 */
[----:B---3--:R-:W-:-:S11]  /*11e20*/  PRMT R227, R221, 0x7610, R227 ;  /* 0x00007610dde37816 */ /* 0x008fd600000000e3 */
[----:B------:R-:W-:Y:S05]  /*11e30*/  @!P0 BRA `(.L_x_59) ;  /* 0x0000000000048947 */ /* 0x000fea0003800000 */
[----:B------:R3:W5:Y:S02]  /*11e40*/  LDG.E.LTC128B.U16 R227, desc[UR36][R14.64+0x40] ;  /* 0x000040240ee37981 */ /* 0x000764000c1e1520 */
.L_x_59:
[----:B------:R-:W-:Y:S05]  /*11e50*/  BSYNC B1 ;  /* 0x0000000000017941 */ /* 0x000fea0003800000 */
.L_x_58:
        /* <DEDUP_REMOVED lines=9> */
[----:B------:R2:W-:Y:S02]  /*11ef0*/  @P0 STG.E.U16 desc[UR36][R4.64+0x40], R221 ;  /* 0x000040dd04000986 */ /* 0x0005e4000c101524 */
[----:B--2---:R-:W-:-:S05]  /*11f00*/  IADD3 R221, P0, R10, 0x80, RZ ;  /* 0x000000800add7810 */ /* 0x004fca0007f1e0ff */
[----:B------:R-:W-:Y:S02]  /*11f10*/  IMAD.X R10, RZ, RZ, R11, P0 ;  /* 0x000000ffff0a7224 */ /* 0x000fe400000e060b */
[----:B------:R-:W-:-:S04]  /*11f20*/  IMAD.WIDE.U32 R228, R221, R8, R224 ;  /* 0x00000008dde47225 */ /* 0x000fc800078e00e0 */
[----:B------:R-:W-:-:S04]  /*11f30*/  IMAD R10, R10, R8, RZ ;  /* 0x000000080a0a7224 */ /* 0x000fc800078e02ff */
[C---:B------:R-:W-:Y:S02]  /*11f40*/  IMAD R223, R221.reuse, R9, R10 ;  /* 0x00000009dddf7224 */ /* 0x040fe400078e020a */
[----:B------:R-:W-:-:S04]  /*11f50*/  IMAD.WIDE.U32 R10, R221, R8, R218 ;  /* 0x00000008dd0a7225 */ /* 0x000fc800078e00da */
[----:B------:R-:W-:Y:S01]  /*11f60*/  IMAD.IADD R9, R11, 0x1, R223 ;  /* 0x000000010b097824 */ /* 0x000fe200078e02df */
[----:B------:R-:W-:Y:S01]  /*11f70*/  LEA R230, P0, R10, R20, 0x1 ;  /* 0x000000140ae67211 */ /* 0x000fe200078008ff */
[----:B------:R-:W-:-:S03]  /*11f80*/  IMAD.IADD R218, R223, 0x1, R229 ;  /* 0x00000001dfda7824 */ /* 0x000fc600078e02e5 */
[----:B------:R-:W-:Y:S01]  /*11f90*/  LEA.HI.X R231, R10, R21, R9, 0x1, P0 ;  /* 0x000000150ae77211 */ /* 0x000fe200000f0c09 */
[----:B------:R-:W-:Y:S01]  /*11fa0*/  IMAD.WIDE.U32 R8, R221, R8, R216 ;  /* 0x00000008dd087225 */ /* 0x000fe200078e00d8 */
[----:B------:R-:W-:-:S03]  /*11fb0*/  IADD3 R224, P0, R216, R228, RZ ;  /* 0x000000e4d8e07210 */ /* 0x000fc60007f1e0ff */
[----:B------:R-:W-:Y:S02]  /*11fc0*/  IMAD.IADD R9, R223, 0x1, R9 ;  /* 0x00000001df097824 */ /* 0x000fe400078e0209 */
[----:B------:R-:W-:Y:S02]  /*11fd0*/  IMAD.X R225, R217, 0x1, R218, P0 ;  /* 0x00000001d9e17824 */ /* 0x000fe400000e06da */
[----:B------:R-:W-:-:S04]  /*11fe0*/  IMAD.WIDE.U32 R8, R23, R220, R8 ;  /* 0x000000dc17087225 */ /* 0x000fc800078e0008 */
[----:B------:R-:W-:Y:S01]  /*11ff0*/  IMAD.IADD R9, R226, 0x1, R9 ;  /* 0x00000001e2097824 */ /* 0x000fe200078e0209 */
[----:B------:R-:W-:Y:S01]  /*12000*/  LEA R10, P0, R8, R20, 0x1 ;  /* 0x00000014080a7211 */ /* 0x000fe200078008ff */
[----:B------:R-:W-:-:S03]  /*12010*/  IMAD.WIDE.U32 R220, R23, R220, R224 ;  /* 0x000000dc17dc7225 */ /* 0x000fc600078e00e0 */
[----:B------:R-:W-:Y:S02]  /*12020*/  LEA.HI.X R11, R8, R21, R9, 0x1, P0 ;  /* 0x00000015080b7211 */ /* 0x000fe400000f0c09 */
[----:B------:R-:W-:Y:S02]  /*12030*/  IADD3 R226, R226, R221, RZ ;  /* 0x000000dde2e27210 */ /* 0x000fe40007ffe0ff */
[----:B------:R-:W-:-:S04]  /*12040*/  LEA R8, P0, R220, R20, 0x1 ;  /* 0x00000014dc087211 */ /* 0x000fc800078008ff */
[----:B------:R-:W-:Y:S02]  /*12050*/  LEA.HI.X R9, R220, R21, R226, 0x1, P0 ;  /* 0x00000015dc097211 */ /* 0x000fe400000f0ce2 */
[----:B------:R-:W-:-:S05]  /*12060*/  IADD3 R222, P0, R222, R228, RZ ;  /* 0x000000e4dede7210 */ /* 0x000fca0007f1e0ff */
[----:B------:R-:W-:Y:S01]  /*12070*/  IMAD.X R218, R218, 0x1, R219, P0 ;  /* 0x00000001dada7824 */ /* 0x000fe200000e06db */
[C---:B------:R-:W-:Y:S02]  /*12080*/  LEA R216, P0, R222.reuse, R20, 0x1 ;  /* 0x00000014ded87211 */ /* 0x040fe400078008ff */
[----:B------:R-:W-:Y:S02]  /*12090*/  PRMT R20, R227, 0x7610, R20 ;  /* 0x00007610e3147816 */ /* 0x000fe40000000014 */
[----:B------:R-:W-:Y:S02]  /*120a0*/  LEA.HI.X R217, R222, R21, R218, 0x1, P0 ;  /* 0x00000015ded97211 */ /* 0x000fe400000f0cda */
[----:B------:R-:W-:-:S13]  /*120b0*/  ISETP.GT.AND P0, PT, R0, RZ, P1 ;  /* 0x000000ff0000720c */ /* 0x000fda0000f04270 */
[----:B------:R-:W-:Y:S05]  /*120c0*/  @!P0 BRA `(.L_x_61) ;  /* 0x0000000000048947 */ /* 0x000fea0003800000 */
[----:B------:R2:W5:Y:S02]  /*120d0*/  LDG.E.LTC128B.U16 R20, desc[UR36][R14.64+0x42] ;  /* 0x000042240e147981 */ /* 0x000564000c1e1520 */
.L_x_61:
[----:B------:R-:W-:Y:S05]  /*120e0*/  BSYNC B1 ;  /* 0x0000000000017941 */ /* 0x000fea0003800000 */
.L_x_60:
        /* <DEDUP_REMOVED lines=10> */
.L_x_63:
[----:B------:R-:W-:Y:S05]  /*12190*/  BSYNC B1 ;  /* 0x0000000000017941 */ /* 0x000fea0003800000 */
.L_x_62:
        /* <DEDUP_REMOVED lines=10> */
.L_x_65:
[----:B------:R-:W-:Y:S05]  /*12240*/  BSYNC B1 ;  /* 0x0000000000017941 */ /* 0x000fea0003800000 */
.L_x_64:
        /* <DEDUP_REMOVED lines=13> */
.L_x_67:
[----:B------:R-:W-:Y:S05]  /*12320*/  BSYNC B1 ;  /* 0x0000000000017941 */ /* 0x000fea0003800000 */
.L_x_66:
        /* <DEDUP_REMOVED lines=13> */
.L_x_69:
[----:B------:R-:W-:Y:S05]  /*12400*/  BSYNC B1 ;  /* 0x0000000000017941 */ /* 0x000fea0003800000 */
.L_x_68:
        /* <DEDUP_REMOVED lines=10> */
.L_x_71:
[----:B------:R-:W-:Y:S05]  /*124b0*/  BSYNC B1 ;  /* 0x0000000000017941 */ /* 0x000fea0003800000 */
.L_x_70:
        /* <DEDUP_REMOVED lines=10> */
.L_x_73:
[----:B------:R-:W-:Y:S05]  /*12560*/  BSYNC B1 ;  /* 0x0000000000017941 */ /* 0x000fea0003800000 */
.L_x_72:
        /* <DEDUP_REMOVED lines=13> */
.L_x_75:
[----:B------:R-:W-:Y:S05]  /*12640*/  BSYNC B1 ;  /* 0x0000000000017941 */ /* 0x000fea0003800000 */
.L_x_74:
[----:B------:R-:W2:Y:S01]  /*12650*/  LDL.LU R23, [R1+0x1e0] ;  /* 0x0001e00001177983 */ /* 0x000ea20000300800 */
[----:B-----5:R-:W-:Y:S01]  /*12660*/  SHF.L.U32 R21, R20, 0x10, RZ ;  /* 0x0000001014157819 */ /* 0x020fe200000006ff */
[----:B------:R-:W-:Y:S01]  /*12670*/  BSSY B1, `(.L_x_76) ;  /* 0x000000b000017945 */ /* 0x000fe20003800000 */
[----:B------:R-:W-:Y:S02]  /*12680*/  ISETP.GT.AND P1, PT, R3, 0x31, PT ;  /* 0x000000310300780c */ /* 0x000fe40003f24270 */
        /* <DEDUP_REMOVED lines=9> */
.L_x_77:
[----:B------:R-:W-:Y:S05]  /*12720*/  BSYNC B1 ;  /* 0x0000000000017941 */ /* 0x000fea0003800000 */
.L_x_76:
        /* <DEDUP_REMOVED lines=10> */
.L_x_79:
[----:B------:R-:W-:Y:S05]  /*127d0*/  BSYNC B1 ;  /* 0x0000000000017941 */ /* 0x000fea0003800000 */
.L_x_78:
        /* <DEDUP_REMOVED lines=10> */
.L_x_81:
[----:B------:R-:W-:Y:S05]  /*12880*/  BSYNC B1 ;  /* 0x0000000000017941 */ /* 0x000fea0003800000 */
.L_x_80:
        /* <DEDUP_REMOVED lines=13> */
.L_x_83:
[----:B------:R-:W-:Y:S05]  /*12960*/  BSYNC B1 ;  /* 0x0000000000017941 */ /* 0x000fea0003800000 */
.L_x_82:
        /* <DEDUP_REMOVED lines=13> */
.L_x_85:
[----:B------:R-:W-:Y:S05]  /*12a40*/  BSYNC B1 ;  /* 0x0000000000017941 */ /* 0x000fea0003800000 */
.L_x_84:
        /* <DEDUP_REMOVED lines=10> */
.L_x_87:
[----:B------:R-:W-:Y:S05]  /*12af0*/  BSYNC B1 ;  /* 0x0000000000017941 */ /* 0x000fea0003800000 */
.L_x_86:
        /* <DEDUP_REMOVED lines=10> */
.L_x_89:
[----:B------:R-:W-:Y:S05]  /*12ba0*/  BSYNC B1 ;  /* 0x0000000000017941 */ /* 0x000fea0003800000 */
.L_x_88:
        /* <DEDUP_REMOVED lines=13> */
.L_x_91:
[----:B------:R-:W-:Y:S05]  /*12c80*/  BSYNC B1 ;  /* 0x0000000000017941 */ /* 0x000fea0003800000 */
.L_x_90:
        /* <DEDUP_REMOVED lines=13> */
.L_x_93:
[----:B------:R-:W-:Y:S05]  /*12d60*/  BSYNC B1 ;  /* 0x0000000000017941 */ /* 0x000fea0003800000 */
.L_x_92:
[----:B------:R-:W3:Y:S01]  /*12d70*/  LDL.LU R23, [R1+0x204] ;  /* 0x0002040001177983 */ /* 0x000ee20000300800 */
[----:B-----5:R-:W-:Y:S01]  /*12d80*/  SHF.L.U32 R21, R20, 0x10, RZ ;  /* 0x0000001014157819 */ /* 0x020fe200000006ff */
[----:B------:R-:W-:Y:S04]  /*12d90*/  BSSY B1, `(.L_x_94) ;  /* 0x0000008000017945 */ /* 0x000fe80003800000 */
[----:B------:R-:W-:-:S04]  /*12da0*/  FMUL R21, R21, R16 ;  /* 0x0000001015157220 */ /* 0x000fc80000400000 */
[----:B---3--:R-:W-:-:S05]  /*12db0*/  FFMA R21, R23, R2, R21 ;  /* 0x0000000217157223 */ /* 0x008fca0000000015 */
[----:B------:R-:W-:-:S05]  /*12dc0*/  F2FP.BF16.F32.PACK_AB R21, RZ, R21 ;  /* 0x00000015ff15723e */ /* 0x000fca00000010ff */
[----:B------:R3:W-:Y:S01]  /*12dd0*/  @P0 STG.E.U16 desc[UR36][R4.64+0x82], R21 ;  /* 0x0000821504000986 */ /* 0x0007e2000c101524 */
[----:B------:R-:W-:-:S13]  /*12de0*/  ISETP.GT.AND P0, PT, R0, 0x8, P2 ;  /* 0x000000080000780c */ /* 0x000fda0001704270 */
[----:B---3--:R-:W-:Y:S05]  /*12df0*/  @!P0 BRA `(.L_x_95) ;  /* 0x0000000000048947 */ /* 0x008fea0003800000 */
[----:B------:R3:W5:Y:S02]  /*12e00*/  LDG.E.LTC128B.U16 R20, desc[UR36][R12.64+0x80] ;  /* 0x000080240c147981 */ /* 0x000764000c1e1520 */
.L_x_95:
[----:B------:R-:W-:Y:S05]  /*12e10*/  BSYNC B1 ;  /* 0x0000000000017941 */ /* 0x000fea0003800000 */
.L_x_94:
        /* <DEDUP_REMOVED lines=10> */
.L_x_97:
[----:B------:R-:W-:Y:S05]  /*12ec0*/  BSYNC B1 ;  /* 0x0000000000017941 */ /* 0x000fea0003800000 */
.L_x_96:
        /* <DEDUP_REMOVED lines=13> */
.L_x_99:
[----:B------:R-:W-:Y:S05]  /*12fa0*/  BSYNC B1 ;  /* 0x0000000000017941 */ /* 0x000fea0003800000 */
.L_x_98:
        /* <DEDUP_REMOVED lines=13> */
.L_x_101:
[----:B------:R-:W-:Y:S05]  /*13080*/  BSYNC B1 ;  /* 0x0000000000017941 */ /* 0x000fea0003800000 */
.L_x_100:
        /* <DEDUP_REMOVED lines=10> */
.L_x_103:
[----:B------:R-:W-:Y:S05]  /*13130*/  BSYNC B1 ;  /* 0x0000000000017941 */ /* 0x000fea0003800000 */
.L_x_102:
        /* <DEDUP_REMOVED lines=10> */
.L_x_105:
[----:B------:R-:W-:Y:S05]  /*131e0*/  BSYNC B1 ;  /* 0x0000000000017941 */ /* 0x000fea0003800000 */
.L_x_104:
        /* <DEDUP_REMOVED lines=13> */
.L_x_107:
[----:B------:R-:W-:Y:S05]  /*132c0*/  BSYNC B1 ;  /* 0x0000000000017941 */ /* 0x000fea0003800000 */
.L_x_106:
        /* <DEDUP_REMOVED lines=13> */
.L_x_109:
[----:B------:R-:W-:Y:S05]  /*133a0*/  BSYNC B1 ;  /* 0x0000000000017941 */ /* 0x000fea0003800000 */
.L_x_108:
        /* <DEDUP_REMOVED lines=10> */
.L_x_111:
[----:B------:R-:W-:Y:S05]  /*13450*/  BSYNC B1 ;  /* 0x0000000000017941 */ /* 0x000fea0003800000 */
.L_x_110:
        /* <DEDUP_REMOVED lines=10> */
.L_x_113:
[----:B------:R-:W-:Y:S05]  /*13500*/  BSYNC B1 ;  /* 0x0000000000017941 */ /* 0x000fea0003800000 */
.L_x_112:
        /* <DEDUP_REMOVED lines=13> */
.L_x_115:
[----:B------:R-:W-:Y:S05]  /*135e0*/  BSYNC B1 ;  /* 0x0000000000017941 */ /* 0x000fea0003800000 */
.L_x_114:
        /* <DEDUP_REMOVED lines=13> */
.L_x_117:
[----:B------:R-:W-:Y:S05]  /*136c0*/  BSYNC B1 ;  /* 0x0000000000017941 */ /* 0x000fea0003800000 */
.L_x_116:
        /* <DEDUP_REMOVED lines=10> */
.L_x_119:
[----:B------:R-:W-:Y:S05]  /*13770*/  BSYNC B1 ;  /* 0x0000000000017941 */ /* 0x000fea0003800000 */
.L_x_118:
        /* <DEDUP_REMOVED lines=10> */
.L_x_121:
[----:B------:R-:W-:Y:S05]  /*13820*/  BSYNC B1 ;  /* 0x0000000000017941 */ /* 0x000fea0003800000 */
.L_x_120:
        /* <DEDUP_REMOVED lines=13> */
.L_x_123:
[----:B------:R-:W-:Y:S05]  /*13900*/  BSYNC B1 ;  /* 0x0000000000017941 */ /* 0x000fea0003800000 */
.L_x_122:
        /* <DEDUP_REMOVED lines=13> */
.L_x_125:
[----:B------:R-:W-:Y:S05]  /*139e0*/  BSYNC B1 ;  /* 0x0000000000017941 */ /* 0x000fea0003800000 */
.L_x_124:
        /* <DEDUP_REMOVED lines=10> */
.L_x_127:
[----:B------:R-:W-:Y:S05]  /*13a90*/  BSYNC B1 ;  /* 0x0000000000017941 */ /* 0x000fea0003800000 */
.L_x_126:
        /* <DEDUP_REMOVED lines=10> */
.L_x_129:
[----:B------:R-:W-:Y:S05]  /*13b40*/  BSYNC B1 ;  /* 0x0000000000017941 */ /* 0x000fea0003800000 */
.L_x_128:
[----:B------:R-:W3:Y:S01]  /*13b50*/  LDL.LU R23, [R1+0x24c] ;  /* 0x00024c0001177983 */ /* 0x000ee20000300800 */
[----:B-----5:R-:W-:Y:S01]  /*13b60*/  SHF.L.U32 R21, R20, 0x10, RZ ;  /* 0x0000001014157819 */ /* 0x020fe200000006ff */
[----:B------:R-:W-:Y:S01]  /*13b70*/  BSSY B1, `(.L_x_130) ;  /* 0x000000b000017945 */ /* 0x000fe20003800000 */
[----:B------:R-:W-:Y:S02]  /*13b80*/  ISETP.GT.AND P2, PT, R3, 0x68, PT ;  /* 0x000000680300780c */ /* 0x000fe40003f44270 */
        /* <DEDUP_REMOVED lines=9> */
.L_x_131:
[----:B------:R-:W-:Y:S05]  /*13c20*/  BSYNC B1 ;  /* 0x0000000000017941 */ /* 0x000fea0003800000 */
.L_x_130:
        /* <DEDUP_REMOVED lines=13> */
.L_x_133:
[----:B------:R-:W-:Y:S05]  /*13d00*/  BSYNC B1 ;  /* 0x0000000000017941 */ /* 0x000fea0003800000 */
.L_x_132:
        /* <DEDUP_REMOVED lines=10> */
.L_x_135:
[----:B------:R-:W-:Y:S05]  /*13db0*/  BSYNC B1 ;  /* 0x0000000000017941 */ /* 0x000fea0003800000 */
.L_x_134:
        /* <DEDUP_REMOVED lines=10> */
.L_x_137:
[----:B------:R-:W-:Y:S05]  /*13e60*/  BSYNC B1 ;  /* 0x0000000000017941 */ /* 0x000fea0003800000 */
.L_x_136:
        /* <DEDUP_REMOVED lines=13> */
.L_x_139:
[----:B------:R-:W-:Y:S05]  /*13f40*/  BSYNC B1 ;  /* 0x0000000000017941 */ /* 0x000fea0003800000 */
.L_x_138:
        /* <DEDUP_REMOVED lines=13> */
.L_x_141:
[----:B------:R-:W-:Y:S05]  /*14020*/  BSYNC B1 ;  /* 0x0000000000017941 */ /* 0x000fea0003800000 */
.L_x_140:
        /* <DEDUP_REMOVED lines=10> */
.L_x_143:
[----:B------:R-:W-:Y:S05]  /*140d0*/  BSYNC B1 ;  /* 0x0000000000017941 */ /* 0x000fea0003800000 */
.L_x_142:
        /* <DEDUP_REMOVED lines=10> */
.L_x_145:
[----:B------:R-:W-:Y:S05]  /*14180*/  BSYNC B1 ;  /* 0x0000000000017941 */ /* 0x000fea0003800000 */
.L_x_144:
        /* <DEDUP_REMOVED lines=13> */
.L_x_147:
[----:B------:R-:W-:Y:S05]  /*14260*/  BSYNC B1 ;  /* 0x0000000000017941 */ /* 0x000fea0003800000 */
.L_x_146:
        /* <DEDUP_REMOVED lines=13> */
.L_x_149:
[----:B------:R-:W-:Y:S05]  /*14340*/  BSYNC B1 ;  /* 0x0000000000017941 */ /* 0x000fea0003800000 */
.L_x_148:
        /* <DEDUP_REMOVED lines=10> */
.L_x_151:
[----:B------:R-:W-:Y:S05]  /*143f0*/  BSYNC B1 ;  /* 0x0000000000017941 */ /* 0x000fea0003800000 */
.L_x_150:
        /* <DEDUP_REMOVED lines=10> */
.L_x_153:
[----:B------:R-:W-:Y:S05]  /*144a0*/  BSYNC B1 ;  /* 0x0000000000017941 */ /* 0x000fea0003800000 */
.L_x_152:
        /* <DEDUP_REMOVED lines=13> */
.L_x_155:
[----:B------:R-:W-:Y:S05]  /*14580*/  BSYNC B1 ;  /* 0x0000000000017941 */ /* 0x000fea0003800000 */
.L_x_154:
        /* <DEDUP_REMOVED lines=13> */
.L_x_157:
[----:B------:R-:W-:Y:S05]  /*14660*/  BSYNC B1 ;  /* 0x0000000000017941 */ /* 0x000fea0003800000 */
.L_x_156:
        /* <DEDUP_REMOVED lines=10> */
.L_x_159:
[----:B------:R-:W-:Y:S05]  /*14710*/  BSYNC B1 ;  /* 0x0000000000017941 */ /* 0x000fea0003800000 */
.L_x_158:
        /* <DEDUP_REMOVED lines=10> */
.L_x_161:
[----:B------:R-:W-:Y:S05]  /*147c0*/  BSYNC B1 ;  /* 0x0000000000017941 */ /* 0x000fea0003800000 */
.L_x_160:
        /* <DEDUP_REMOVED lines=13> */
.L_x_163:
[----:B------:R-:W-:Y:S05]  /*148a0*/  BSYNC B1 ;  /* 0x0000000000017941 */ /* 0x000fea0003800000 */
.L_x_162:
        /* <DEDUP_REMOVED lines=13> */
.L_x_165:
[----:B------:R-:W-:Y:S05]  /*14980*/  BSYNC B1 ;  /* 0x0000000000017941 */ /* 0x000fea0003800000 */
.L_x_164:
        /* <DEDUP_REMOVED lines=10> */
.L_x_167:
[----:B------:R-:W-:Y:S05]  /*14a30*/  BSYNC B1 ;  /* 0x0000000000017941 */ /* 0x000fea0003800000 */
.L_x_166:
        /* <DEDUP_REMOVED lines=10> */
.L_x_169:
[----:B------:R-:W-:Y:S05]  /*14ae0*/  BSYNC B1 ;  /* 0x0000000000017941 */ /* 0x000fea0003800000 */
.L_x_168:
        /* <DEDUP_REMOVED lines=13> */
.L_x_171:
[----:B------:R-:W-:Y:S05]  /*14bc0*/  BSYNC B1 ;  /* 0x0000000000017941 */ /* 0x000fea0003800000 */
.L_x_170:
        /* <DEDUP_REMOVED lines=13> */
.L_x_173:
[----:B------:R-:W-:Y:S05]  /*14ca0*/  BSYNC B1 ;  /* 0x0000000000017941 */ /* 0x000fea0003800000 */
.L_x_172:
        /* <DEDUP_REMOVED lines=10> */
.L_x_175:
[----:B------:R-:W-:Y:S05]  /*14d50*/  BSYNC B1 ;  /* 0x0000000000017941 */ /* 0x000fea0003800000 */
.L_x_174:
        /* <DEDUP_REMOVED lines=10> */
.L_x_177:
[----:B------:R-:W-:Y:S05]  /*14e00*/  BSYNC B1 ;  /* 0x0000000000017941 */ /* 0x000fea0003800000 */
.L_x_176:
        /* <DEDUP_REMOVED lines=13> */
.L_x_179:
[----:B------:R-:W-:Y:S05]  /*14ee0*/  BSYNC B1 ;  /* 0x0000000000017941 */ /* 0x000fea0003800000 */
.L_x_178:
        /* <DEDUP_REMOVED lines=13> */
.L_x_181:
[----:B------:R-:W-:Y:S05]  /*14fc0*/  BSYNC B1 ;  /* 0x0000000000017941 */ /* 0x000fea0003800000 */
.L_x_180:
        /* <DEDUP_REMOVED lines=10> */
.L_x_183:
[----:B------:R-:W-:Y:S05]  /*15070*/  BSYNC B1 ;  /* 0x0000000000017941 */ /* 0x000fea0003800000 */
.L_x_182:
        /* <DEDUP_REMOVED lines=10> */
.L_x_185:
[----:B------:R-:W-:Y:S05]  /*15120*/  BSYNC B1 ;  /* 0x0000000000017941 */ /* 0x000fea0003800000 */
.L_x_184:
        /* <DEDUP_REMOVED lines=13> */
.L_x_187:
[----:B------:R-:W-:Y:S05]  /*15200*/  BSYNC B1 ;  /* 0x0000000000017941 */ /* 0x000fea0003800000 */
.L_x_186:
        /* <DEDUP_REMOVED lines=13> */
.L_x_189:
[----:B------:R-:W-:Y:S05]  /*152e0*/  BSYNC B1 ;  /* 0x0000000000017941 */ /* 0x000fea0003800000 */
.L_x_188:
        /* <DEDUP_REMOVED lines=10> */
.L_x_191:
[----:B------:R-:W-:Y:S05]  /*15390*/  BSYNC B1 ;  /* 0x0000000000017941 */ /* 0x000fea0003800000 */
.L_x_190:
        /* <DEDUP_REMOVED lines=10> */
.L_x_193:
[----:B------:R-:W-:Y:S05]  /*15440*/  BSYNC B1 ;  /* 0x0000000000017941 */ /* 0x000fea0003800000 */
.L_x_192:
        /* <DEDUP_REMOVED lines=13> */
.L_x_195:
[----:B------:R-:W-:Y:S05]  /*15520*/  BSYNC B1 ;  /* 0x0000000000017941 */ /* 0x000fea0003800000 */
.L_x_194:
        /* <DEDUP_REMOVED lines=13> */
.L_x_197:
[----:B------:R-:W-:Y:S05]  /*15600*/  BSYNC B1 ;  /* 0x0000000000017941 */ /* 0x000fea0003800000 */
.L_x_196:
        /* <DEDUP_REMOVED lines=10> */
.L_x_199:
[----:B------:R-:W-:Y:S05]  /*156b0*/  BSYNC B1 ;  /* 0x0000000000017941 */ /* 0x000fea0003800000 */
.L_x_198:
        /* <DEDUP_REMOVED lines=10> */
.L_x_201:
[----:B------:R-:W-:Y:S05]  /*15760*/  BSYNC B1 ;  /* 0x0000000000017941 */ /* 0x000fea0003800000 */
.L_x_200:
[----:B------:R-:W3:Y:S01]  /*15770*/  LDL.LU R23, [R1+0x2dc] ;  /* 0x0002dc0001177983 */ /* 0x000ee20000300800 */
[----:B-----5:R-:W-:Y:S01]  /*15780*/  SHF.L.U32 R21, R20, 0x10, RZ ;  /* 0x0000001014157819 */ /* 0x020fe200000006ff */
[----:B------:R-:W-:Y:S01]  /*15790*/  BSSY B1, `(.L_x_202) ;  /* 0x0000009000017945 */ /* 0x000fe20003800000 */
[----:B------:R-:W-:-:S03]  /*157a0*/  ISETP.GT.AND P3, PT, R3, 0xb0, PT ;  /* 0x000000b00300780c */ /* 0x000fc60003f64270 */
[----:B------:R-:W-:-:S04]  /*157b0*/  FMUL R21, R21, R16 ;  /* 0x0000001015157220 */ /* 0x000fc80000400000 */
[----:B---3--:R-:W-:-:S05]  /*157c0*/  FFMA R21, R23, R2, R21 ;  /* 0x0000000217157223 */ /* 0x008fca0000000015 */
[----:B------:R-:W-:-:S05]  /*157d0*/  F2FP.BF16.F32.PACK_AB R21, RZ, R21 ;  /* 0x00000015ff15723e */ /* 0x000fca00000010ff */
[----:B------:R3:W-:Y:S01]  /*157e0*/  @P0 STG.E.U16 desc[UR36][R6.64+0x152], R21 ;  /* 0x0001521506000986 */ /* 0x0007e2000c101524 */
[----:B------:R-:W-:-:S13]  /*157f0*/  ISETP.GT.AND P0, PT, R0, RZ, P3 ;  /* 0x000000ff0000720c */ /* 0x000fda0001f04270 */
[----:B---3--:R-:W-:Y:S05]  /*15800*/  @!P0 BRA `(.L_x_203) ;  /* 0x0000000000048947 */ /* 0x008fea0003800000 */
[----:B------:R3:W5:Y:S02]  /*15810*/  LDG.E.LTC128B.U16 R20, desc[UR36][R14.64+0x160] ;  /* 0x000160240e147981 */ /* 0x000764000c1e1520 */
.L_x_203:
[----:B------:R-:W-:Y:S05]  /*15820*/  BSYNC B1 ;  /* 0x0000000000017941 */ /* 0x000fea0003800000 */
.L_x_202:
[----:B------:R-:W2:Y:S01]  /*15830*/  LDL.LU R23, [R1+0x2e0] ;  /* 0x0002e00001177983 */ /* 0x000ea20000300800 */
[----:B-----5:R-:W-:Y:S01]  /*15840*/  IMAD.U32 R21, R20, 0x10000, RZ ;  /* 0x0001000014157824 */ /* 0x020fe200078e00ff */
[----:B------:R-:W-:Y:S01]  /*15850*/  ISETP.GT.AND P2, PT, R3, 0xb1, PT ;  /* 0x000000b10300780c */ /* 0x000fe20003f44270 */
[----:B------:R-:W-:Y:S02]  /*15860*/  BSSY B1, `(.L_x_204) ;  /* 0x0000008000017945 */ /* 0x000fe40003800000 */
[----:B------:R-:W-:-:S04]  /*15870*/  FMUL R21, R21, R16 ;  /* 0x0000001015157220 */ /* 0x000fc80000400000 */
[----:B--2---:R-:W-:-:S05]  /*15880*/  FFMA R21, R23, R2, R21 ;  /* 0x0000000217157223 */ /* 0x004fca0000000015 */
[----:B------:R-:W-:-:S05]  /*15890*/  F2FP.BF16.F32.PACK_AB R21, RZ, R21 ;  /* 0x00000015ff15723e */ /* 0x000fca00000010ff */
[----:B------:R2:W-:Y:S01]  /*158a0*/  @P0 STG.E.U16 desc[UR36][R4.64+0x160], R21 ;  /* 0x0001601504000986 */ /* 0x0005e2000c101524 */
[----:B------:R-:W-:-:S13]  /*158b0*/  ISETP.GT.AND P0, PT, R0, RZ, P2 ;  /* 0x000000ff0000720c */ /* 0x000fda0001704270 */
[----:B--2---:R-:W-:Y:S05]  /*158c0*/  @!P0 BRA `(.L_x_205) ;  /* 0x0000000000048947 */ /* 0x004fea0003800000 */
[----:B------:R2:W5:Y:S02]  /*158d0*/  LDG.E.LTC128B.U16 R20, desc[UR36][R14.64+0x162] ;  /* 0x000162240e147981 */ /* 0x000564000c1e1520 */
.L_x_205:
[----:B------:R-:W-:Y:S05]  /*158e0*/  BSYNC B1 ;  /* 0x0000000000017941 */ /* 0x000fea0003800000 */
.L_x_204:
        /* <DEDUP_REMOVED lines=10> */
.L_x_207:
[----:B------:R-:W-:Y:S05]  /*15990*/  BSYNC B1 ;  /* 0x0000000000017941 */ /* 0x000fea0003800000 */
.L_x_206:
        /* <DEDUP_REMOVED lines=10> */
.L_x_209:
[----:B------:R-:W-:Y:S05]  /*15a40*/  BSYNC B1 ;  /* 0x0000000000017941 */ /* 0x000fea0003800000 */
.L_x_208:
[----:B------:R-:W3:Y:S01]  /*15a50*/  LDL.LU R23, [R1+0x2ec] ;  /* 0x0002ec0001177983 */ /* 0x000ee20000300800 */
[----:B-----5:R-:W-:Y:S01]  /*15a60*/  IMAD.U32 R21, R20, 0x10000, RZ ;  /* 0x0001000014157824 */ /* 0x020fe200078e00ff */
[----:B------:R-:W-:Y:S01]  /*15a70*/  ISETP.GT.AND P1, PT, R3, 0xb8, PT ;  /* 0x000000b80300780c */ /* 0x000fe20003f24270 */
[----:B------:R-:W-:Y:S02]  /*15a80*/  BSSY B1, `(.L_x_210) ;  /* 0x0000008000017945 */ /* 0x000fe40003800000 */
[----:B------:R-:W-:-:S04]  /*15a90*/  FMUL R21, R21, R16 ;  /* 0x0000001015157220 */ /* 0x000fc80000400000 */
[----:B---3--:R-:W-:-:S05]  /*15aa0*/  FFMA R21, R23, R2, R21 ;  /* 0x0000000217157223 */ /* 0x008fca0000000015 */
[----:B------:R-:W-:-:S05]  /*15ab0*/  F2FP.BF16.F32.PACK_AB R21, RZ, R21 ;  /* 0x00000015ff15723e */ /* 0x000fca00000010ff */
[----:B------:R3:W-:Y:S01]  /*15ac0*/  @P0 STG.E.U16 desc[UR36][R6.64+0x162], R21 ;  /* 0x0001621506000986 */ /* 0x0007e2000c101524 */
[----:B------:R-:W-:-:S13]  /*15ad0*/  ISETP.GT.AND P0, PT, R0, RZ, P1 ;  /* 0x000000ff0000720c */ /* 0x000fda0000f04270 */
[----:B---3--:R-:W-:Y:S05]  /*15ae0*/  @!P0 BRA `(.L_x_211) ;  /* 0x0000000000048947 */ /* 0x008fea0003800000 */
[----:B------:R3:W5:Y:S02]  /*15af0*/  LDG.E.LTC128B.U16 R20, desc[UR36][R14.64+0x170] ;  /* 0x000170240e147981 */ /* 0x000764000c1e1520 */
.L_x_211:
[----:B------:R-:W-:Y:S05]  /*15b00*/  BSYNC B1 ;  /* 0x0000000000017941 */ /* 0x000fea0003800000 */
.L_x_210:
[----:B------:R-:W2:Y:S01]  /*15b10*/  LDL.LU R23, [R1+0x2f0] ;  /* 0x0002f00001177983 */ /* 0x000ea20000300800 */
[----:B-----5:R-:W-:Y:S01]  /*15b20*/  IMAD.U32 R21, R20, 0x10000, RZ ;  /* 0x0001000014157824 */ /* 0x020fe200078e00ff */
[----:B------:R-:W-:Y:S03]  /*15b30*/  BSSY B1, `(.L_x_212) ;  /* 0x0000009000017945 */ /* 0x000fe60003800000 */
[----:B------:R-:W-:-:S04]  /*15b40*/  FMUL R21, R21, R16 ;  /* 0x0000001015157220 */ /* 0x000fc80000400000 */
[----:B--2---:R-:W-:-:S05]  /*15b50*/  FFMA R21, R23, R2, R21 ;  /* 0x0000000217157223 */ /* 0x004fca0000000015 */
[----:B------:R-:W-:-:S05]  /*15b60*/  F2FP.BF16.F32.PACK_AB R21, RZ, R21 ;  /* 0x00000015ff15723e */ /* 0x000fca00000010ff */
[----:B------:R2:W-:Y:S01]  /*15b70*/  @P0 STG.E.U16 desc[UR36][R4.64+0x170], R21 ;  /* 0x0001701504000986 */ /* 0x0005e2000c101524 */
[----:B------:R-:W-:-:S04]  /*15b80*/  ISETP.GT.AND P0, PT, R3, 0xb9, PT ;  /* 0x000000b90300780c */ /* 0x000fc80003f04270 */
[----:B------:R-:W-:-:S13]  /*15b90*/  ISETP.GT.AND P4, PT, R0, RZ, P0 ;  /* 0x000000ff0000720c */ /* 0x000fda0000784270 */
[----:B--2---:R-:W-:Y:S05]  /*15ba0*/  @!P4 BRA `(.L_x_213) ;  /* 0x000000000004c947 */ /* 0x004fea0003800000 */
[----:B------:R2:W5:Y:S02]  /*15bb0*/  LDG.E.LTC128B.U16 R20, desc[UR36][R14.64+0x172] ;  /* 0x000172240e147981 */ /* 0x000564000c1e1520 */
.L_x_213:
[----:B------:R-:W-:Y:S05]  /*15bc0*/  BSYNC B1 ;  /* 0x0000000000017941 */ /* 0x000fea0003800000 */
.L_x_212:
        /* <DEDUP_REMOVED lines=10> */
.L_x_215:
[----:B------:R-:W-:Y:S05]  /*15c70*/  BSYNC B1 ;  /* 0x0000000000017941 */ /* 0x000fea0003800000 */
.L_x_214:
        /* <DEDUP_REMOVED lines=10> */
.L_x_217:
[----:B------:R-:W-:Y:S05]  /*15d20*/  BSYNC B1 ;  /* 0x0000000000017941 */ /* 0x000fea0003800000 */
.L_x_216:
[----:B------:R-:W3:Y:S01]  /*15d30*/  LDL.LU R219, [R1+0x2fc] ;  /* 0x0002fc0001db7983 */ /* 0x000ee20000300800 */
[----:B-----5:R-:W-:Y:S01]  /*15d40*/  IMAD.U32 R21, R20, 0x10000, RZ ;  /* 0x0001000014157824 */ /* 0x020fe200078e00ff */
[----:B------:R-:W-:Y:S02]  /*15d50*/  SHF.L.U64.HI R19, R18, 0x8, R19 ;  /* 0x0000000812137819 */ /* 0x000fe40000010213 */
[----:B------:R-:W-:Y:S01]  /*15d60*/  PRMT R23, R20, 0x7610, R23 ;  /* 0x0000761014177816 */ /* 0x000fe20000000017 */
[----:B------:R-:W-:Y:S01]  /*15d70*/  FMUL R21, R21, R16 ;  /* 0x0000001015157220 */ /* 0x000fe20000400000 */
[----:B------:R-:W4:Y:S03]  /*15d80*/  LDL.LU R218, [R1] ;  /* 0x0000000001da7983 */ /* 0x000f260000300800 */
[----:B---3--:R-:W-:-:S05]  /*15d90*/  FFMA R21, R219, R2, R21 ;  /* 0x00000002db157223 */ /* 0x008fca0000000015 */
[----:B------:R-:W-:-:S05]  /*15da0*/  F2FP.BF16.F32.PACK_AB R21, RZ, R21 ;  /* 0x00000015ff15723e */ /* 0x000fca00000010ff */
[----:B------:R3:W-:Y:S01]  /*15db0*/  @P4 STG.E.U16 desc[UR36][R6.64+0x172], R21 ;  /* 0x0001721506004986 */ /* 0x0007e2000c101524 */
[----:B------:R-:W-:-:S04]  /*15dc0*/  LEA R18, P4, R18, R4, 0x8 ;  /* 0x0000000412127211 */ /* 0x000fc800078840ff */
[----:B------:R-:W-:Y:S02]  /*15dd0*/  IADD3.X R19, R19, R5, RZ, P4, !PT ;  /* 0x0000000513137210 */ /* 0x000fe400027fe4ff */
[----:B------:R-:W-:-:S13]  /*15de0*/  ISETP.GT.AND P4, PT, R0, 0x80, P5 ;  /* 0x000000800000780c */ /* 0x000fda0002f84270 */
[----:B------:R-:W2:Y:S01]  /*15df0*/  @P4 LDG.E.LTC128B.U16 R23, desc[UR36][R230.64] ;  /* 0x00000024e6174981 */ /* 0x000ea2000c1e1520 */
[----:B------:R-:W-:Y:S01]  /*15e00*/  BSSY B1, `(.L_x_218) ;  /* 0x000000a000017945 */ /* 0x000fe20003800000 */
[----:B--2---:R-:W-:-:S04]  /*15e10*/  IMAD.U32 R20, R23, 0x10000, RZ ;  /* 0x0001000017147824 */ /* 0x004fc800078e00ff */
[----:B------:R-:W-:-:S04]  /*15e20*/  FMUL R20, R20, R16 ;  /* 0x0000001014147220 */ /* 0x000fc80000400000 */
[----:B----4-:R-:W-:-:S05]  /*15e30*/  FFMA R20, R218, R2, R20 ;  /* 0x00000002da147223 */ /* 0x010fca0000000014 */
[----:B------:R-:W-:-:S05]  /*15e40*/  F2FP.BF16.F32.PACK_AB R20, RZ, R20 ;  /* 0x00000014ff14723e */ /* 0x000fca00000010ff */
[----:B------:R3:W-:Y:S01]  /*15e50*/  @P4 STG.E.U16 desc[UR36][R18.64], R20 ;  /* 0x0000001412004986 */ /* 0x0007e2000c101524 */
[----:B------:R-:W-:-:S04]  /*15e60*/  LOP3.LUT P4, RZ, R17, 0x2, RZ, 0xc0, !PT ;  /* 0x0000000211ff7812 */ /* 0x000fc8000788c0ff */
[----:B------:R-:W-:-:S13]  /*15e70*/  ISETP.GT.AND P4, PT, R0, 0x80, P4 ;  /* 0x000000800000780c */ /* 0x000fda0002784270 */
[----:B---3--:R-:W-:Y:S05]  /*15e80*/  @!P4 BRA `(.L_x_219) ;  /* 0x000000000004c947 */ /* 0x008fea0003800000 */
[----:B------:R2:W5:Y:S02]  /*15e90*/  LDG.E.LTC128B.U16 R23, desc[UR36][R10.64+0x2] ;  /* 0x000002240a177981 */ /* 0x000564000c1e1520 */
.L_x_219:
[----:B------:R-:W-:Y:S05]  /*15ea0*/  BSYNC B1 ;  /* 0x0000000000017941 */ /* 0x000fea0003800000 */
.L_x_218:
[----:B------:R-:W3:Y:S01]  /*15eb0*/  LDL.LU R21, [R1+0x4] ;  /* 0x0000040001157983 */ /* 0x000ee20000300800 */
[----:B-----5:R-:W-:Y:S01]  /*15ec0*/  IMAD.U32 R20, R23, 0x10000, RZ ;  /* 0x0001000017147824 */ /* 0x020fe200078e00ff */
[----:B------:R-:W-:Y:S01]  /*15ed0*/  ISETP.GT.AND P5, PT, R0, 0x88, P5 ;  /* 0x000000880000780c */ /* 0x000fe20002fa4270 */
[----:B------:R-:W-:Y:S02]  /*15ee0*/  BSSY B1, `(.L_x_220) ;  /* 0x0000009000017945 */ /* 0x000fe40003800000 */
[----:B------:R-:W-:-:S04]  /*15ef0*/  FMUL R20, R20, R16 ;  /* 0x0000001014147220 */ /* 0x000fc80000400000 */
[----:B---3--:R-:W-:-:S05]  /*15f00*/  FFMA R20, R21, R2, R20 ;  /* 0x0000000215147223 */ /* 0x008fca0000000014 */
[----:B------:R-:W-:-:S05]  /*15f10*/  F2FP.BF16.F32.PACK_AB R20, RZ, R20 ;  /* 0x00000014ff14723e */ /* 0x000fca00000010ff */
[----:B------:R3:W-:Y:S02]  /*15f20*/  @P4 STG.E.U16 desc[UR36][R18.64+0x2], R20 ;  /* 0x0000021412004986 */ /* 0x0007e4000c101524 */
[----:B---3--:R-:W-:-:S05]  /*15f30*/  IADD3 R20, P4, R18, R233, RZ ;  /* 0x000000e912147210 */ /* 0x008fca0007f9e0ff */
[----:B------:R-:W-:Y:S01]  /*15f40*/  IMAD.X R21, R19, 0x1, R232, P4 ;  /* 0x0000000113157824 */ /* 0x000fe200020e06e8 */
[----:B------:R-:W-:Y:S07]  /*15f50*/  @!P5 BRA `(.L_x_221) ;  /* 0x000000000004d947 */ /* 0x000fee0003800000 */
[----:B------:R3:W5:Y:S02]  /*15f60*/  LDG.E.LTC128B.U16 R23, desc[UR36][R216.64] ;  /* 0x00000024d8177981 */ /* 0x000764000c1e1520 */
.L_x_221:
[----:B------:R-:W-:Y:S05]  /*15f70*/  BSYNC B1 ;  /* 0x0000000000017941 */ /* 0x000fea0003800000 */
.L_x_220:
[----:B---3--:R-:W3:Y:S01]  /*15f80*/  LDL.LU R217, [R1+0x8] ;  /* 0x0000080001d97983 */ /* 0x008ee20000300800 */
[----:B-----5:R-:W-:Y:S01]  /*15f90*/  IMAD.U32 R216, R23, 0x10000, RZ ;  /* 0x0001000017d87824 */ /* 0x020fe200078e00ff */
[----:B------:R-:W-:Y:S01]  /*15fa0*/  LOP3.LUT P4, RZ, R17, 0x2, RZ, 0xc0, !PT ;  /* 0x0000000211ff7812 */ /* 0x000fe2000788c0ff */
[----:B------:R-:W-:Y:S02]  /*15fb0*/  BSSY B1, `(.L_x_222) ;  /* 0x0000008000017945 */ /* 0x000fe40003800000 */
[----:B------:R-:W-:Y:S01]  /*15fc0*/  FMUL R216, R216, R16 ;  /* 0x00000010d8d87220 */ /* 0x000fe20000400000 */
[----:B------:R-:W-:-:S03]  /*15fd0*/  ISETP.GT.AND P4, PT, R0, 0x88, P4 ;  /* 0x000000880000780c */ /* 0x000fc60002784270 */
[----:B---3--:R-:W-:-:S05]  /*15fe0*/  FFMA R216, R217, R2, R216 ;  /* 0x00000002d9d87223 */ /* 0x008fca00000000d8 */
[----:B------:R-:W-:-:S05]  /*15ff0*/  F2FP.BF16.F32.PACK_AB R216, RZ, R216 ;  /* 0x000000d8ffd8723e */ /* 0x000fca00000010ff */
[----:B------:R3:W-:Y:S01]  /*16000*/  @P5 STG.E.U16 desc[UR36][R20.64], R216 ;  /* 0x000000d814005986 */ /* 0x0007e2000c101524 */
[----:B------:R-:W-:Y:S05]  /*16010*/  @!P4 BRA `(.L_x_223) ;  /* 0x000000000004c947 */ /* 0x000fea0003800000 */
[----:B------:R4:W5:Y:S02]  /*16020*/  LDG.E.LTC128B.U16 R23, desc[UR36][R8.64+0x2] ;  /* 0x0000022408177981 */ /* 0x000964000c1e1520 */
.L_x_223:
[----:B------:R-:W-:Y:S05]  /*16030*/  BSYNC B1 ;  /* 0x0000000000017941 */ /* 0x000fea0003800000 */
.L_x_222:
[----:B------:R-:W2:Y:S01]  /*16040*/  LDL.LU R217, [R1+0xc] ;  /* 0x00000c0001d97983 */ /* 0x000ea20000300800 */
[----:B---3-5:R-:W-:Y:S01]  /*16050*/  IMAD.U32 R216, R23, 0x10000, RZ ;  /* 0x0001000017d87824 */ /* 0x028fe200078e00ff */
[----:B------:R-:W-:Y:S01]  /*16060*/  LOP3.LUT P5, RZ, R17, 0x4, RZ, 0xc0, !PT ;  /* 0x0000000411ff7812 */ /* 0x000fe200078ac0ff */
[----:B------:R-:W-:Y:S02]  /*16070*/  BSSY B1, `(.L_x_224) ;  /* 0x0000008000017945 */ /* 0x000fe40003800000 */
[----:B------:R-:W-:-:S04]  /*16080*/  FMUL R216, R216, R16 ;  /* 0x00000010d8d87220 */ /* 0x000fc80000400000 */
[----:B--2---:R-:W-:-:S05]  /*16090*/  FFMA R216, R217, R2, R216 ;  /* 0x00000002d9d87223 */ /* 0x004fca00000000d8 */
[----:B------:R-:W-:-:S05]  /*160a0*/  F2FP.BF16.F32.PACK_AB R216, RZ, R216 ;  /* 0x000000d8ffd8723e */ /* 0x000fca00000010ff */
[----:B------:R2:W-:Y:S01]  /*160b0*/  @P4 STG.E.U16 desc[UR36][R20.64+0x2], R216 ;  /* 0x000002d814004986 */ /* 0x0005e2000c101524 */
[----:B------:R-:W-:-:S13]  /*160c0*/  ISETP.GT.AND P4, PT, R0, 0x80, P5 ;  /* 0x000000800000780c */ /* 0x000fda0002f84270 */
[----:B--2---:R-:W-:Y:S05]  /*160d0*/  @!P4 BRA `(.L_x_225) ;  /* 0x000000000004c947 */ /* 0x004fea0003800000 */
[----:B------:R2:W5:Y:S02]  /*160e0*/  LDG.E.LTC128B.U16 R23, desc[UR36][R10.64+0x10] ;  /* 0x000010240a177981 */ /* 0x000564000c1e1520 */
.L_x_225:
[----:B------:R-:W-:Y:S05]  /*160f0*/  BSYNC B1 ;  /* 0x0000000000017941 */ /* 0x000fea0003800000 */
.L_x_224:
[----:B------:R-:W3:Y:S01]  /*16100*/  LDL.LU R217, [R1+0x10] ;  /* 0x0000100001d97983 */ /* 0x000ee20000300800 */
[----:B-----5:R-:W-:Y:S01]  /*16110*/  IMAD.U32 R216, R23, 0x10000, RZ ;  /* 0x0001000017d87824 */ /* 0x020fe200078e00ff */
[----:B------:R-:W-:Y:S01]  /*16120*/  LOP3.LUT P5, RZ, R17, 0x8, RZ, 0xc0, !PT ;  /* 0x0000000811ff7812 */ /* 0x000fe200078ac0ff */
[----:B------:R-:W-:Y:S02]  /*16130*/  BSSY B1, `(.L_x_226) ;  /* 0x0000008000017945 */ /* 0x000fe40003800000 */
[----:B------:R-:W-:-:S04]  /*16140*/  FMUL R216, R216, R16 ;  /* 0x00000010d8d87220 */ /* 0x000fc80000400000 */
[----:B---3--:R-:W-:-:S05]  /*16150*/  FFMA R216, R217, R2, R216 ;  /* 0x00000002d9d87223 */ /* 0x008fca00000000d8 */
[----:B------:R-:W-:-:S05]  /*16160*/  F2FP.BF16.F32.PACK_AB R216, RZ, R216 ;  /* 0x000000d8ffd8723e */ /* 0x000fca00000010ff */
[----:B------:R3:W-:Y:S01]  /*16170*/  @P4 STG.E.U16 desc[UR36][R18.64+0x10], R216 ;  /* 0x000010d812004986 */ /* 0x0007e2000c101524 */
[----:B------:R-:W-:-:S13]  /*16180*/  ISETP.GT.AND P4, PT, R0, 0x80, P5 ;  /* 0x000000800000780c */ /* 0x000fda0002f84270 */
[----:B---3--:R-:W-:Y:S05]  /*16190*/  @!P4 BRA `(.L_x_227) ;  /* 0x000000000004c947 */ /* 0x008fea0003800000 */
[----:B------:R3:W5:Y:S02]  /*161a0*/  LDG.E.LTC128B.U16 R23, desc[UR36][R10.64+0x12] ;  /* 0x000012240a177981 */ /* 0x000764000c1e1520 */
.L_x_227:
[----:B------:R-:W-:Y:S05]  /*161b0*/  BSYNC B1 ;  /* 0x0000000000017941 */ /* 0x000fea0003800000 */
.L_x_226:
[----:B------:R-:W2:Y:S01]  /*161c0*/  LDL.LU R217, [R1+0x14] ;  /* 0x0000140001d97983 */ /* 0x000ea20000300800 */
[----:B-----5:R-:W-:Y:S01]  /*161d0*/  IMAD.U32 R216, R23, 0x10000, RZ ;  /* 0x0001000017d87824 */ /* 0x020fe200078e00ff */
[----:B------:R-:W-:Y:S03]  /*161e0*/  BSSY B1, `(.L_x_228) ;  /* 0x0000009000017945 */ /* 0x000fe60003800000 */
[----:B------:R-:W-:-:S04]  /*161f0*/  FMUL R216, R216, R16 ;  /* 0x00000010d8d87220 */ /* 0x000fc80000400000 */
[----:B--2---:R-:W-:-:S05]  /*16200*/  FFMA R216, R217, R2, R216 ;  /* 0x00000002d9d87223 */ /* 0x004fca00000000d8 */
[----:B------:R-:W-:-:S05]  /*16210*/  F2FP.BF16.F32.PACK_AB R216, RZ, R216 ;  /* 0x000000d8ffd8723e */ /* 0x000fca00000010ff */
[----:B------:R2:W-:Y:S01]  /*16220*/  @P4 STG.E.U16 desc[UR36][R18.64+0x12], R216 ;  /* 0x000012d812004986 */ /* 0x0005e2000c101524 */
[----:B------:R-:W-:-:S04]  /*16230*/  LOP3.LUT P4, RZ, R17, 0x4, RZ, 0xc0, !PT ;  /* 0x0000000411ff7812 */ /* 0x000fc8000788c0ff */
[----:B------:R-:W-:-:S13]  /*16240*/  ISETP.GT.AND P4, PT, R0, 0x88, P4 ;  /* 0x000000880000780c */ /* 0x000fda0002784270 */
[----:B--2---:R-:W-:Y:S05]  /*16250*/  @!P4 BRA `(.L_x_229) ;  /* 0x000000000004c947 */ /* 0x004fea0003800000 */
[----:B------:R2:W5:Y:S02]  /*16260*/  LDG.E.LTC128B.U16 R23, desc[UR36][R8.64+0x10] ;  /* 0x0000102408177981 */ /* 0x000564000c1e1520 */
.L_x_229:
[----:B------:R-:W-:Y:S05]  /*16270*/  BSYNC B1 ;  /* 0x0000000000017941 */ /* 0x000fea0003800000 */
.L_x_228:
        /* <DEDUP_REMOVED lines=10> */
.L_x_231:
[----:B------:R-:W-:Y:S05]  /*16320*/  BSYNC B1 ;  /* 0x0000000000017941 */ /* 0x000fea0003800000 */
.L_x_230:
[----:B------:R-:W2:Y:S01]  /*16330*/  LDL.LU R217, [R1+0x1c] ;  /* 0x00001c0001d97983 */ /* 0x000ea20000300800 */
[----:B-----5:R-:W-:Y:S01]  /*16340*/  SHF.L.U32 R216, R23, 0x10, RZ ;  /* 0x0000001017d87819 */ /* 0x020fe200000006ff */
[----:B------:R-:W-:Y:S01]  /*16350*/  BSSY B1, `(.L_x_232) ;  /* 0x0000009000017945 */ /* 0x000fe20003800000 */
[----:B------:R-:W-:-:S03]  /*16360*/  LOP3.LUT P5, RZ, R17, 0x10, RZ, 0xc0, !PT ;  /* 0x0000001011ff7812 */ /* 0x000fc600078ac0ff */
[----:B------:R-:W-:-:S04]  /*16370*/  FMUL R216, R216, R16 ;  /* 0x00000010d8d87220 */ /* 0x000fc80000400000 */
[----:B--2---:R-:W-:-:S05]  /*16380*/  FFMA R216, R217, R2, R216 ;  /* 0x00000002d9d87223 */ /* 0x004fca00000000d8 */
[----:B------:R-:W-:-:S05]  /*16390*/  F2FP.BF16.F32.PACK_AB R216, RZ, R216 ;  /* 0x000000d8ffd8723e */ /* 0x000fca00000010ff */
[----:B------:R2:W-:Y:S01]  /*163a0*/  @P4 STG.E.U16 desc[UR36][R20.64+0x12], R216 ;  /* 0x000012d814004986 */ /* 0x0005e2000c101524 */
[----:B------:R-:W-:-:S13]  /*163b0*/  ISETP.GT.AND P4, PT, R0, 0x80, P5 ;  /* 0x000000800000780c */ /* 0x000fda0002f84270 */
[----:B--2---:R-:W-:Y:S05]  /*163c0*/  @!P4 BRA `(.L_x_233) ;  /* 0x000000000004c947 */ /* 0x004fea0003800000 */
[----:B------:R2:W5:Y:S02]  /*163d0*/  LDG.E.LTC128B.U16 R23, desc[UR36][R10.64+0x20] ;  /* 0x000020240a177981 */ /* 0x000564000c1e1520 */
.L_x_233:
[----:B------:R-:W-:Y:S05]  /*163e0*/  BSYNC B1 ;  /* 0x0000000000017941 */ /* 0x000fea0003800000 */
.L_x_232:
        /* <DEDUP_REMOVED lines=11> */
.L_x_235:
[----:B------:R-:W-:Y:S05]  /*164a0*/  BSYNC B1 ;  /* 0x0000000000017941 */ /* 0x000fea0003800000 */
.L_x_234:
        /* <DEDUP_REMOVED lines=11> */
.L_x_237:
[----:B------:R-:W-:Y:S05]  /*16560*/  BSYNC B1 ;  /* 0x0000000000017941 */ /* 0x000fea0003800000 */
.L_x_236:
        /* <DEDUP_REMOVED lines=10> */
.L_x_239:
[----:B------:R-:W-:Y:S05]  /*16610*/  BSYNC B1 ;  /* 0x0000000000017941 */ /* 0x000fea0003800000 */
.L_x_238:
[----:B------:R-:W2:Y:S01]  /*16620*/  LDL.LU R217, [R1+0x2c] ;  /* 0x00002c0001d97983 */ /* 0x000ea20000300800 */
[----:B-----5:R-:W-:Y:S01]  /*16630*/  IMAD.U32 R216, R23, 0x10000, RZ ;  /* 0x0001000017d87824 */ /* 0x020fe200078e00ff */
        /* <DEDUP_REMOVED lines=9> */
.L_x_241:
[----:B------:R-:W-:Y:S05]  /*166d0*/  BSYNC B1 ;  /* 0x0000000000017941 */ /* 0x000fea0003800000 */
.L_x_240:
        /* <DEDUP_REMOVED lines=11> */
.L_x_243:
[----:B------:R-:W-:Y:S05]  /*16790*/  BSYNC B1 ;  /* 0x0000000000017941 */ /* 0x000fea0003800000 */
.L_x_242:
        /* <DEDUP_REMOVED lines=11> */
.L_x_245:
[----:B------:R-:W-:Y:S05]  /*16850*/  BSYNC B1 ;  /* 0x0000000000017941 */ /* 0x000fea0003800000 */
.L_x_244:
        /* <DEDUP_REMOVED lines=10> */
.L_x_247:
[----:B------:R-:W-:Y:S05]  /*16900*/  BSYNC B1 ;  /* 0x0000000000017941 */ /* 0x000fea0003800000 */
.L_x_246:
        /* <DEDUP_REMOVED lines=11> */
.L_x_249:
[----:B------:R-:W-:Y:S05]  /*169c0*/  BSYNC B1 ;  /* 0x0000000000017941 */ /* 0x000fea0003800000 */
.L_x_248:
[----:B------:R-:W3:Y:S01]  /*169d0*/  LDL.LU R217, [R1+0x40] ;  /* 0x0000400001d97983 */ /* 0x000ee20000300800 */
[----:B-----5:R-:W-:Y:S01]  /*169e0*/  SHF.L.U32 R216, R23, 0x10, RZ ;  /* 0x0000001017d87819 */ /* 0x020fe200000006ff */
[----:B------:R-:W-:Y:S01]  /*169f0*/  BSSY B1, `(.L_x_250) ;  /* 0x0000009000017945 */ /* 0x000fe20003800000 */
[----:B------:R-:W-:-:S03]  /*16a00*/  LOP3.LUT P5, RZ, R22, 0x40, RZ, 0xc0, !PT ;  /* 0x0000004016ff7812 */ /* 0x000fc600078ac0ff */
[----:B------:R-:W-:-:S04]  /*16a10*/  FMUL R216, R216, R16 ;  /* 0x00000010d8d87220 */ /* 0x000fc80000400000 */
[----:B---3--:R-:W-:-:S05]  /*16a20*/  FFMA R216, R217, R2, R216 ;  /* 0x00000002d9d87223 */ /* 0x008fca00000000d8 */
[----:B------:R-:W-:-:S05]  /*16a30*/  F2FP.BF16.F32.PACK_AB R216, RZ, R216 ;  /* 0x000000d8ffd8723e */ /* 0x000fca00000010ff */
[----:B------:R3:W-:Y:S01]  /*16a40*/  @P4 STG.E.U16 desc[UR36][R18.64+0x40], R216 ;  /* 0x000040d812004986 */ /* 0x0007e2000c101524 */
[----:B------:R-:W-:-:S13]  /*16a50*/  ISETP.GT.AND P4, PT, R0, 0x80, P5 ;  /* 0x000000800000780c */ /* 0x000fda0002f84270 */
[----:B---3--:R-:W-:Y:S05]  /*16a60*/  @!P4 BRA `(.L_x_251) ;  /* 0x000000000004c947 */ /* 0x008fea0003800000 */
[----:B------:R3:W5:Y:S02]  /*16a70*/  LDG.E.LTC128B.U16 R23, desc[UR36][R10.64+0x42] ;  /* 0x000042240a177981 */ /* 0x000764000c1e1520 */
.L_x_251:
[----:B------:R-:W-:Y:S05]  /*16a80*/  BSYNC B1 ;  /* 0x0000000000017941 */ /* 0x000fea0003800000 */
.L_x_250:
        /* <DEDUP_REMOVED lines=11> */
.L_x_253:
[----:B------:R-:W-:Y:S05]  /*16b40*/  BSYNC B1 ;  /* 0x0000000000017941 */ /* 0x000fea0003800000 */
.L_x_252:
        /* <DEDUP_REMOVED lines=10> */
.L_x_255:
[----:B------:R-:W-:Y:S05]  /*16bf0*/  BSYNC B1 ;  /* 0x0000000000017941 */ /* 0x000fea0003800000 */
.L_x_254:
        /* <DEDUP_REMOVED lines=11> */
.L_x_257:
[----:B------:R-:W-:Y:S05]  /*16cb0*/  BSYNC B1 ;  /* 0x0000000000017941 */ /* 0x000fea0003800000 */
.L_x_256:
        /* <DEDUP_REMOVED lines=11> */
.L_x_259:
[----:B------:R-:W-:Y:S05]  /*16d70*/  BSYNC B1 ;  /* 0x0000000000017941 */ /* 0x000fea0003800000 */
.L_x_258:
        /* <DEDUP_REMOVED lines=11> */
.L_x_261:
[----:B------:R-:W-:Y:S05]  /*16e30*/  BSYNC B1 ;  /* 0x0000000000017941 */ /* 0x000fea0003800000 */
.L_x_260:
        /* <DEDUP_REMOVED lines=10> */
.L_x_263:
[----:B------:R-:W-:Y:S05]  /*16ee0*/  BSYNC B1 ;  /* 0x0000000000017941 */ /* 0x000fea0003800000 */
.L_x_262:
        /* <DEDUP_REMOVED lines=11> */
.L_x_265:
[----:B------:R-:W-:Y:S05]  /*16fa0*/  BSYNC B1 ;  /* 0x0000000000017941 */ /* 0x000fea0003800000 */
.L_x_264:
        /* <DEDUP_REMOVED lines=11> */
.L_x_267:
[----:B------:R-:W-:Y:S05]  /*17060*/  BSYNC B1 ;  /* 0x0000000000017941 */ /* 0x000fea0003800000 */
.L_x_266:
[----:B------:R-:W2:Y:S01]  /*17070*/  LDL.LU R217, [R1+0x64] ;  /* 0x0000640001d97983 */ /* 0x000ea20000300800 */
[----:B-----5:R-:W-:Y:S01]  /*17080*/  SHF.L.U32 R216, R23, 0x10, RZ ;  /* 0x0000001017d87819 */ /* 0x020fe200000006ff */
[----:B------:R-:W-:Y:S04]  /*17090*/  BSSY B1, `(.L_x_268) ;  /* 0x0000009000017945 */ /* 0x000fe80003800000 */
        /* <DEDUP_REMOVED lines=8> */
.L_x_269:
[----:B------:R-:W-:Y:S05]  /*17120*/  BSYNC B1 ;  /* 0x0000000000017941 */ /* 0x000fea0003800000 */
.L_x_268:
        /* <DEDUP_REMOVED lines=10> */
.L_x_271:
[----:B------:R-:W-:Y:S05]  /*171d0*/  BSYNC B1 ;  /* 0x0000000000017941 */ /* 0x000fea0003800000 */
.L_x_270:
        /* <DEDUP_REMOVED lines=11> */
.L_x_273:
[----:B------:R-:W-:Y:S05]  /*17290*/  BSYNC B1 ;  /* 0x0000000000017941 */ /* 0x000fea0003800000 */
.L_x_272:
        /* <DEDUP_REMOVED lines=11> */
.L_x_275:
[----:B------:R-:W-:Y:S05]  /*17350*/  BSYNC B1 ;  /* 0x0000000000017941 */ /* 0x000fea0003800000 */
.L_x_274:
        /* <DEDUP_REMOVED lines=11> */
.L_x_277:
[----:B------:R-:W-:Y:S05]  /*17410*/  BSYNC B1 ;  /* 0x0000000000017941 */ /* 0x000fea0003800000 */
.L_x_276:
        /* <DEDUP_REMOVED lines=10> */
.L_x_279:
[----:B------:R-:W-:Y:S05]  /*174c0*/  BSYNC B1 ;  /* 0x0000000000017941 */ /* 0x000fea0003800000 */
.L_x_278:
        /* <DEDUP_REMOVED lines=11> */
.L_x_281:
[----:B------:R-:W-:Y:S05]  /*17580*/  BSYNC B1 ;  /* 0x0000000000017941 */ /* 0x000fea0003800000 */
.L_x_280:
        /* <DEDUP_REMOVED lines=11> */
.L_x_283:
[----:B------:R-:W-:Y:S05]  /*17640*/  BSYNC B1 ;  /* 0x0000000000017941 */ /* 0x000fea0003800000 */
.L_x_282:
        /* <DEDUP_REMOVED lines=11> */
.L_x_285:
[----:B------:R-:W-:Y:S05]  /*17700*/  BSYNC B1 ;  /* 0x0000000000017941 */ /* 0x000fea0003800000 */
.L_x_284:
        /* <DEDUP_REMOVED lines=10> */
.L_x_287:
[----:B------:R-:W-:Y:S05]  /*177b0*/  BSYNC B1 ;  /* 0x0000000000017941 */ /* 0x000fea0003800000 */
.L_x_286:
        /* <DEDUP_REMOVED lines=11> */
.L_x_289:
[----:B------:R-:W-:Y:S05]  /*17870*/  BSYNC B1 ;  /* 0x0000000000017941 */ /* 0x000fea0003800000 */
.L_x_288:
        /* <DEDUP_REMOVED lines=11> */
.L_x_291:
[----:B------:R-:W-:Y:S05]  /*17930*/  BSYNC B1 ;  /* 0x0000000000017941 */ /* 0x000fea0003800000 */
.L_x_290:
        /* <DEDUP_REMOVED lines=11> */
.L_x_293:
[----:B------:R-:W-:Y:S05]  /*179f0*/  BSYNC B1 ;  /* 0x0000000000017941 */ /* 0x000fea0003800000 */
.L_x_292:
        /* <DEDUP_REMOVED lines=10> */
.L_x_295:
[----:B------:R-:W-:Y:S05]  /*17aa0*/  BSYNC B1 ;  /* 0x0000000000017941 */ /* 0x000fea0003800000 */
.L_x_294:
        /* <DEDUP_REMOVED lines=11> */
.L_x_297:
[----:B------:R-:W-:Y:S05]  /*17b60*/  BSYNC B1 ;  /* 0x0000000000017941 */ /* 0x000fea0003800000 */
.L_x_296:
        /* <DEDUP_REMOVED lines=11> */
.L_x_299:
[----:B------:R-:W-:Y:S05]  /*17c20*/  BSYNC B1 ;  /* 0x0000000000017941 */ /* 0x000fea0003800000 */
.L_x_298:
        /* <DEDUP_REMOVED lines=11> */
.L_x_301:
[----:B------:R-:W-:Y:S05]  /*17ce0*/  BSYNC B1 ;  /* 0x0000000000017941 */ /* 0x000fea0003800000 */
.L_x_300:
        /* <DEDUP_REMOVED lines=10> */
.L_x_303:
[----:B------:R-:W-:Y:S05]  /*17d90*/  BSYNC B1 ;  /* 0x0000000000017941 */ /* 0x000fea0003800000 */
.L_x_302:
        /* <DEDUP_REMOVED lines=11> */
.L_x_305:
[----:B------:R-:W-:Y:S05]  /*17e50*/  BSYNC B1 ;  /* 0x0000000000017941 */ /* 0x000fea0003800000 */
.L_x_304:
        /* <DEDUP_REMOVED lines=11> */
.L_x_307:
[----:B------:R-:W-:Y:S05]  /*17f10*/  BSYNC B1 ;  /* 0x0000000000017941 */ /* 0x000fea0003800000 */
.L_x_306:
        /* <DEDUP_REMOVED lines=11> */
.L_x_309:
[----:B------:R-:W-:Y:S05]  /*17fd0*/  BSYNC B1 ;  /* 0x0000000000017941 */ /* 0x000fea0003800000 */
.L_x_308:
        /* <DEDUP_REMOVED lines=10> */
.L_x_311:
[----:B------:R-:W-:Y:S05]  /*18080*/  BSYNC B1 ;  /* 0x0000000000017941 */ /* 0x000fea0003800000 */
.L_x_310:
        /* <DEDUP_REMOVED lines=11> */
.L_x_313:
[----:B------:R-:W-:Y:S05]  /*18140*/  BSYNC B1 ;  /* 0x0000000000017941 */ /* 0x000fea0003800000 */
.L_x_312:
        /* <DEDUP_REMOVED lines=11> */
.L_x_315:
[----:B------:R-:W-:Y:S05]  /*18200*/  BSYNC B1 ;  /* 0x0000000000017941 */ /* 0x000fea0003800000 */
.L_x_314:
        /* <DEDUP_REMOVED lines=11> */
.L_x_317:
[----:B------:R-:W-:Y:S05]  /*182c0*/  BSYNC B1 ;  /* 0x0000000000017941 */ /* 0x000fea0003800000 */
.L_x_316:
        /* <DEDUP_REMOVED lines=10> */
.L_x_319:
[----:B------:R-:W-:Y:S05]  /*18370*/  BSYNC B1 ;  /* 0x0000000000017941 */ /* 0x000fea0003800000 */
.L_x_318:
        /* <DEDUP_REMOVED lines=11> */
.L_x_321:
[----:B------:R-:W-:Y:S05]  /*18430*/  BSYNC B1 ;  /* 0x0000000000017941 */ /* 0x000fea0003800000 */
.L_x_320:
        /* <DEDUP_REMOVED lines=11> */
.L_x_323:
[----:B------:R-:W-:Y:S05]  /*184f0*/  BSYNC B1 ;  /* 0x0000000000017941 */ /* 0x000fea0003800000 */
.L_x_322:
        /* <DEDUP_REMOVED lines=11> */
.L_x_325:
[----:B------:R-:W-:Y:S05]  /*185b0*/  BSYNC B1 ;  /* 0x0000000000017941 */ /* 0x000fea0003800000 */
.L_x_324:
        /* <DEDUP_REMOVED lines=10> */
.L_x_327:
[----:B------:R-:W-:Y:S05]  /*18660*/  BSYNC B1 ;  /* 0x0000000000017941 */ /* 0x000fea0003800000 */
.L_x_326:
        /* <DEDUP_REMOVED lines=11> */
.L_x_329:
[----:B------:R-:W-:Y:S05]  /*18720*/  BSYNC B1 ;  /* 0x0000000000017941 */ /* 0x000fea0003800000 */
.L_x_328:
        /* <DEDUP_REMOVED lines=11> */
.L_x_331:
[----:B------:R-:W-:Y:S05]  /*187e0*/  BSYNC B1 ;  /* 0x0000000000017941 */ /* 0x000fea0003800000 */
.L_x_330:
        /* <DEDUP_REMOVED lines=11> */
.L_x_333:
[----:B------:R-:W-:Y:S05]  /*188a0*/  BSYNC B1 ;  /* 0x0000000000017941 */ /* 0x000fea0003800000 */
.L_x_332:
        /* <DEDUP_REMOVED lines=10> */
.L_x_335:
[----:B------:R-:W-:Y:S05]  /*18950*/  BSYNC B1 ;  /* 0x0000000000017941 */ /* 0x000fea0003800000 */
.L_x_334:
        /* <DEDUP_REMOVED lines=11> */
.L_x_337:
[----:B------:R-:W-:Y:S05]  /*18a10*/  BSYNC B1 ;  /* 0x0000000000017941 */ /* 0x000fea0003800000 */
.L_x_336:
        /* <DEDUP_REMOVED lines=11> */
.L_x_339:
[----:B------:R-:W-:Y:S05]  /*18ad0*/  BSYNC B1 ;  /* 0x0000000000017941 */ /* 0x000fea0003800000 */
.L_x_338:
        /* <DEDUP_REMOVED lines=11> */
.L_x_341:
[----:B------:R-:W-:Y:S05]  /*18b90*/  BSYNC B1 ;  /* 0x0000000000017941 */ /* 0x000fea0003800000 */
.L_x_340:
        /* <DEDUP_REMOVED lines=10> */
.L_x_343:
[----:B------:R-:W-:Y:S05]  /*18c40*/  BSYNC B1 ;  /* 0x0000000000017941 */ /* 0x000fea0003800000 */
.L_x_342:
        /* <DEDUP_REMOVED lines=11> */
.L_x_345:
[----:B------:R-:W-:Y:S05]  /*18d00*/  BSYNC B1 ;  /* 0x0000000000017941 */ /* 0x000fea0003800000 */
.L_x_344:
        /* <DEDUP_REMOVED lines=11> */
.L_x_347:
[----:B------:R-:W-:Y:S05]  /*18dc0*/  BSYNC B1 ;  /* 0x0000000000017941 */ /* 0x000fea0003800000 */
.L_x_346:
        /* <DEDUP_REMOVED lines=11> */
.L_x_349:
[----:B------:R-:W-:Y:S05]  /*18e80*/  BSYNC B1 ;  /* 0x0000000000017941 */ /* 0x000fea0003800000 */
.L_x_348:
        /* <DEDUP_REMOVED lines=10> */
.L_x_351:
[----:B------:R-:W-:Y:S05]  /*18f30*/  BSYNC B1 ;  /* 0x0000000000017941 */ /* 0x000fea0003800000 */
.L_x_350:
        /* <DEDUP_REMOVED lines=11> */
.L_x_353:
[----:B------:R-:W-:Y:S05]  /*18ff0*/  BSYNC B1 ;  /* 0x0000000000017941 */ /* 0x000fea0003800000 */
.L_x_352:
        /* <DEDUP_REMOVED lines=11> */
.L_x_355:
[----:B------:R-:W-:Y:S05]  /*190b0*/  BSYNC B1 ;  /* 0x0000000000017941 */ /* 0x000fea0003800000 */
.L_x_354:
        /* <DEDUP_REMOVED lines=11> */
.L_x_357:
[----:B------:R-:W-:Y:S05]  /*19170*/  BSYNC B1 ;  /* 0x0000000000017941 */ /* 0x000fea0003800000 */
.L_x_356:
        /* <DEDUP_REMOVED lines=10> */
.L_x_359:
[----:B------:R-:W-:Y:S05]  /*19220*/  BSYNC B1 ;  /* 0x0000000000017941 */ /* 0x000fea0003800000 */
.L_x_358:
        /* <DEDUP_REMOVED lines=11> */
.L_x_361:
[----:B------:R-:W-:Y:S05]  /*192e0*/  BSYNC B1 ;  /* 0x0000000000017941 */ /* 0x000fea0003800000 */
.L_x_360:
        /* <DEDUP_REMOVED lines=11> */
.L_x_363:
[----:B------:R-:W-:Y:S05]  /*193a0*/  BSYNC B1 ;  /* 0x0000000000017941 */ /* 0x000fea0003800000 */
.L_x_362:
        /* <DEDUP_REMOVED lines=11> */
.L_x_365:
[----:B------:R-:W-:Y:S05]  /*19460*/  BSYNC B1 ;  /* 0x0000000000017941 */ /* 0x000fea0003800000 */
.L_x_364:
        /* <DEDUP_REMOVED lines=10> */
.L_x_367:
[----:B------:R-:W-:Y:S05]  /*19510*/  BSYNC B1 ;  /* 0x0000000000017941 */ /* 0x000fea0003800000 */
.L_x_366:
        /* <DEDUP_REMOVED lines=11> */
.L_x_369:
[----:B------:R-:W-:Y:S05]  /*195d0*/  BSYNC B1 ;  /* 0x0000000000017941 */ /* 0x000fea0003800000 */
.L_x_368:
        /* <DEDUP_REMOVED lines=11> */
.L_x_371:
[----:B------:R-:W-:Y:S05]  /*19690*/  BSYNC B1 ;  /* 0x0000000000017941 */ /* 0x000fea0003800000 */
.L_x_370:
        /* <DEDUP_REMOVED lines=11> */
.L_x_373:
[----:B------:R-:W-:Y:S05]  /*19750*/  BSYNC B1 ;  /* 0x0000000000017941 */ /* 0x000fea0003800000 */
.L_x_372:
        /* <DEDUP_REMOVED lines=10> */
.L_x_375:
[----:B------:R-:W-:Y:S05]  /*19800*/  BSYNC B1 ;  /* 0x0000000000017941 */ /* 0x000fea0003800000 */
.L_x_374:
        /* <DEDUP_REMOVED lines=11> */
.L_x_377:
[----:B------:R-:W-:Y:S05]  /*198c0*/  BSYNC B1 ;  /* 0x0000000000017941 */ /* 0x000fea0003800000 */
.L_x_376:
        /* <DEDUP_REMOVED lines=11> */
.L_x_379:
[----:B------:R-:W-:Y:S05]  /*19980*/  BSYNC B1 ;  /* 0x0000000000017941 */ /* 0x000fea0003800000 */
.L_x_378:
        /* <DEDUP_REMOVED lines=11> */
.L_x_381:
[----:B------:R-:W-:Y:S05]  /*19a40*/  BSYNC B1 ;  /* 0x0000000000017941 */ /* 0x000fea0003800000 */
.L_x_380:
        /* <DEDUP_REMOVED lines=10> */
.L_x_383:
[----:B------:R-:W-:Y:S05]  /*19af0*/  BSYNC B1 ;  /* 0x0000000000017941 */ /* 0x000fea0003800000 */
.L_x_382:
        /* <DEDUP_REMOVED lines=11> */
.L_x_385:
[----:B------:R-:W-:Y:S05]  /*19bb0*/  BSYNC B1 ;  /* 0x0000000000017941 */ /* 0x000fea0003800000 */
.L_x_384:
        /* <DEDUP_REMOVED lines=10> */
.L_x_387:
[----:B------:R-:W-:Y:S05]  /*19c60*/  BSYNC B1 ;  /* 0x0000000000017941 */ /* 0x000fea0003800000 */
.L_x_386:
        /* <DEDUP_REMOVED lines=10> */
.L_x_389:
[----:B------:R-:W-:Y:S05]  /*19d10*/  BSYNC B1 ;  /* 0x0000000000017941 */ /* 0x000fea0003800000 */
.L_x_388:
[----:B------:R-:W3:Y:S01]  /*19d20*/  LDL.LU R216, [R1+0x158] ;  /* 0x0001580001d87983 */ /* 0x000ee20000300800 */
[----:B-----5:R-:W-:Y:S01]  /*19d30*/  IMAD.U32 R217, R23, 0x10000, RZ ;  /* 0x0001000017d97824 */ /* 0x020fe200078e00ff */
        /* <DEDUP_REMOVED lines=8> */
.L_x_391:
[----:B------:R-:W-:Y:S05]  /*19dc0*/  BSYNC B1 ;  /* 0x0000000000017941 */ /* 0x000fea0003800000 */
.L_x_390:
[----:B------:R-:W2:Y:S01]  /*19dd0*/  LDL.LU R216, [R1+0x15c] ;  /* 0x00015c0001d87983 */ /* 0x000ea20000300800 */
[----:B---3-5:R-:W-:Y:S01]  /*19de0*/  IMAD.U32 R217, R23, 0x10000, RZ ;  /* 0x0001000017d97824 */ /* 0x028fe200078e00ff */
[----:B------:R-:W-:Y:S01]  /*19df0*/  ISETP.GT.AND P4, PT, R0, 0x80, P3 ;  /* 0x000000800000780c */ /* 0x000fe20001f84270 */
[----:B------:R-:W-:Y:S02]  /*19e00*/  BSSY B1, `(.L_x_392) ;  /* 0x0000007000017945 */ /* 0x000fe40003800000 */
[----:B------:R-:W-:-:S04]  /*19e10*/  FMUL R217, R217, R16 ;  /* 0x00000010d9d97220 */ /* 0x000fc80000400000 */
[----:B--2---:R-:W-:-:S05]  /*19e20*/  FFMA R217, R216, R2, R217 ;  /* 0x00000002d8d97223 */ /* 0x004fca00000000d9 */
[----:B------:R-:W-:-:S05]  /*19e30*/  F2FP.BF16.F32.PACK_AB R217, RZ, R217 ;  /* 0x000000d9ffd9723e */ /* 0x000fca00000010ff */
[----:B------:R2:W-:Y:S01]  /*19e40*/  @P5 STG.E.U16 desc[UR36][R20.64+0x152], R217 ;  /* 0x000152d914005986 */ /* 0x0005e2000c101524 */
[----:B------:R-:W-:Y:S05]  /*19e50*/  @!P4 BRA `(.L_x_393) ;  /* 0x000000000004c947 */ /* 0x000fea0003800000 */
[----:B------:R3:W5:Y:S02]  /*19e60*/  LDG.E.LTC128B.U16 R23, desc[UR36][R10.64+0x160] ;  /* 0x000160240a177981 */ /* 0x000764000c1e1520 */
.L_x_393:
[----:B------:R-:W-:Y:S05]  /*19e70*/  BSYNC B1 ;  /* 0x0000000000017941 */ /* 0x000fea0003800000 */
.L_x_392:
[----:B------:R-:W4:Y:S01]  /*19e80*/  LDL.LU R216, [R1+0x160] ;  /* 0x0001600001d87983 */ /* 0x000f220000300800 */
[----:B--2--5:R-:W-:Y:S01]  /*19e90*/  SHF.L.U32 R217, R23, 0x10, RZ ;  /* 0x0000001017d97819 */ /* 0x024fe200000006ff */
[----:B------:R-:W-:Y:S01]  /*19ea0*/  BSSY B1, `(.L_x_394) ;  /* 0x0000008000017945 */ /* 0x000fe20003800000 */
[----:B------:R-:W-:-:S03]  /*19eb0*/  ISETP.GT.AND P5, PT, R0, 0x80, P2 ;  /* 0x000000800000780c */ /* 0x000fc600017a4270 */
[----:B------:R-:W-:-:S04]  /*19ec0*/  FMUL R217, R217, R16 ;  /* 0x00000010d9d97220 */ /* 0x000fc80000400000 */
[----:B----4-:R-:W-:-:S05]  /*19ed0*/  FFMA R217, R216, R2, R217 ;  /* 0x00000002d8d97223 */ /* 0x010fca00000000d9 */
[----:B------:R-:W-:-:S05]  /*19ee0*/  F2FP.BF16.F32.PACK_AB R217, RZ, R217 ;  /* 0x000000d9ffd9723e */ /* 0x000fca00000010ff */
[----:B------:R2:W-:Y:S01]  /*19ef0*/  @P4 STG.E.U16 desc[UR36][R18.64+0x160], R217 ;  /* 0x000160d912004986 */ /* 0x0005e2000c101524 */
[----:B------:R-:W-:Y:S05]  /*19f00*/  @!P5 BRA `(.L_x_395) ;  /* 0x000000000004d947 */ /* 0x000fea0003800000 */
[----:B------:R4:W5:Y:S02]  /*19f10*/  LDG.E.LTC128B.U16 R23, desc[UR36][R10.64+0x162] ;  /* 0x000162240a177981 */ /* 0x000964000c1e1520 */
.L_x_395:
[----:B------:R-:W-:Y:S05]  /*19f20*/  BSYNC B1 ;  /* 0x0000000000017941 */ /* 0x000fea0003800000 */
.L_x_394:
[----:B------:R-:W3:Y:S01]  /*19f30*/  LDL.LU R216, [R1+0x164] ;  /* 0x0001640001d87983 */ /* 0x000ee20000300800 */
[----:B--2--5:R-:W-:Y:S01]  /*19f40*/  IMAD.U32 R217, R23, 0x10000, RZ ;  /* 0x0001000017d97824 */ /* 0x024fe200078e00ff */
        /* <DEDUP_REMOVED lines=8> */
.L_x_397:
[----:B------:R-:W-:Y:S05]  /*19fd0*/  BSYNC B1 ;  /* 0x0000000000017941 */ /* 0x000fea0003800000 */
.L_x_396:
[----:B------:R-:W4:Y:S01]  /*19fe0*/  LDL.LU R216, [R1+0x168] ;  /* 0x0001680001d87983 */ /* 0x000f220000300800 */
[----:B--2--5:R-:W-:Y:S01]  /*19ff0*/  IMAD.U32 R217, R23, 0x10000, RZ ;  /* 0x0001000017d97824 */ /* 0x024fe200078e00ff */
[----:B------:R-:W-:Y:S01]  /*1a000*/  ISETP.GT.AND P2, PT, R0, 0x88, P2 ;  /* 0x000000880000780c */ /* 0x000fe20001744270 */
[----:B------:R-:W-:Y:S02]  /*1a010*/  BSSY B1, `(.L_x_398) ;  /* 0x0000007000017945 */ /* 0x000fe40003800000 */
[----:B------:R-:W-:-:S04]  /*1a020*/  FMUL R217, R217, R16 ;  /* 0x00000010d9d97220 */ /* 0x000fc80000400000 */
[----:B----4-:R-:W-:-:S05]  /*1a030*/  FFMA R217, R216, R2, R217 ;  /* 0x00000002d8d97223 */ /* 0x010fca00000000d9 */
[----:B------:R-:W-:-:S05]  /*1a040*/  F2FP.BF16.F32.PACK_AB R217, RZ, R217 ;  /* 0x000000d9ffd9723e */ /* 0x000fca00000010ff */
[----:B------:R2:W-:Y:S01]  /*1a050*/  @P3 STG.E.U16 desc[UR36][R20.64+0x160], R217 ;  /* 0x000160d914003986 */ /* 0x0005e2000c101524 */
[----:B------:R-:W-:Y:S05]  /*1a060*/  @!P2 BRA `(.L_x_399) ;  /* 0x000000000004a947 */ /* 0x000fea0003800000 */
[----:B------:R4:W5:Y:S02]  /*1a070*/  LDG.E.LTC128B.U16 R23, desc[UR36][R8.64+0x162] ;  /* 0x0001622408177981 */ /* 0x000964000c1e1520 */
.L_x_399:
[----:B------:R-:W-:Y:S05]  /*1a080*/  BSYNC B1 ;  /* 0x0000000000017941 */ /* 0x000fea0003800000 */
.L_x_398:
        /* <DEDUP_REMOVED lines=10> */
.L_x_401:
[----:B------:R-:W-:Y:S05]  /*1a130*/  BSYNC B1 ;  /* 0x0000000000017941 */ /* 0x000fea0003800000 */
.L_x_400:
        /* <DEDUP_REMOVED lines=10> */
.L_x_403:
[----:B------:R-:W-:Y:S05]  /*1a1e0*/  BSYNC B1 ;  /* 0x0000000000017941 */ /* 0x000fea0003800000 */
.L_x_402:
        /* <DEDUP_REMOVED lines=10> */
.L_x_405:
[----:B------:R-:W-:Y:S05]  /*1a290*/  BSYNC B1 ;  /* 0x0000000000017941 */ /* 0x000fea0003800000 */
.L_x_404:
        /* <DEDUP_REMOVED lines=10> */
.L_x_407:
[----:B------:R-:W-:Y:S05]  /*1a340*/  BSYNC B1 ;  /* 0x0000000000017941 */ /* 0x000fea0003800000 */
.L_x_406:
[----:B------:R-:W3:Y:S01]  /*1a350*/  LDL.LU R216, [R1+0x17c] ;  /* 0x00017c0001d87983 */ /* 0x000ee20000300800 */
[----:B--2--5:R-:W-:Y:S01]  /*1a360*/  IMAD.U32 R217, R23, 0x10000, RZ ;  /* 0x0001000017d97824 */ /* 0x024fe200078e00ff */
        /* <DEDUP_REMOVED lines=11> */
.L_x_409:
[----:B------:R-:W-:Y:S05]  /*1a420*/  BSYNC B1 ;  /* 0x0000000000017941 */ /* 0x000fea0003800000 */
.L_x_408:
[----:B--2--5:R-:W-:Y:S01]  /*1a430*/  IMAD.U32 R21, R23, 0x10000, RZ ;  /* 0x0001000017157824 */ /* 0x024fe200078e00ff */
[----:B------:R-:W-:Y:S01]  /*1a440*/  ISETP.GT.AND P2, PT, R3, 0xc1, PT ;  /* 0x000000c10300780c */ /* 0x000fe20003f44270 */
[----:B------:R-:W-:Y:S01]  /*1a450*/  BSSY B1, `(.L_x_410) ;  /* 0x000000a000017945 */ /* 0x000fe20003800000 */
[----:B------:R-:W-:Y:S01]  /*1a460*/  LOP3.LUT R17, R17, 0xfffffffd, RZ, 0xc0, !PT ;  /* 0xfffffffd11117812 */ /* 0x000fe200078ec0ff */
[----:B------:R-:W-:Y:S01]  /*1a470*/  FMUL R21, R21, R16 ;  /* 0x0000001015157220 */ /* 0x000fe20000400000 */
[----:B------:R-:W-:-:S03]  /*1a480*/  ISETP.GT.AND P0, PT, R0, RZ, P2 ;  /* 0x000000ff0000720c */ /* 0x000fc60001704270 */
[----:B------:R-:W-:-:S05]  /*1a490*/  FFMA R21, R120, R2, R21 ;  /* 0x0000000278157223 */ /* 0x000fca0000000015 */
[----:B------:R-:W-:Y:S02]  /*1a4a0*/  F2FP.BF16.F32.PACK_AB R21, RZ, R21 ;  /* 0x00000015ff15723e */ /* 0x000fe400000010ff */
[----:B------:R-:W-:-:S03]  /*1a4b0*/  @P2 LOP3.LUT R17, R17, 0x2, RZ, 0xfc, !PT ;  /* 0x0000000211112812 */ /* 0x000fc600078efcff */
[----:B------:R2:W-:Y:S01]  /*1a4c0*/  @P1 STG.E.U16 desc[UR36][R4.64+0x180], R21 ;  /* 0x0001801504001986 */ /* 0x0005e2000c101524 */
[----:B------:R-:W-:Y:S05]  /*1a4d0*/  @!P0 BRA `(.L_x_411) ;  /* 0x0000000000048947 */ /* 0x000fea0003800000 */
[----:B------:R0:W5:Y:S02]  /*1a4e0*/  LDG.E.LTC128B.U16 R23, desc[UR36][R14.64+0x182] ;  /* 0x000182240e177981 */ /* 0x000164000c1e1520 */
.L_x_411:
[----:B------:R-:W-:Y:S05]  /*1a4f0*/  BSYNC B1 ;  /* 0x0000000000017941 */ /* 0x000fea0003800000 */
.L_x_410:
[----:B--2--5:R-:W-:Y:S01]  /*1a500*/  SHF.L.U32 R21, R23, 0x10, RZ ;  /* 0x0000001017157819 */ /* 0x024fe200000006ff */
[----:B------:R-:W-:Y:S01]  /*1a510*/  BSSY B1, `(.L_x_412) ;  /* 0x0000008000017945 */ /* 0x000fe20003800000 */
[----:B------:R-:W-:-:S03]  /*1a520*/  ISETP.GT.AND P1, PT, R0, 0x8, P3 ;  /* 0x000000080000780c */ /* 0x000fc60001f24270 */
[----:B------:R-:W-:-:S04]  /*1a530*/  FMUL R20, R21, R16 ;  /* 0x0000001015147220 */ /* 0x000fc80000400000 */
[----:B------:R-:W-:-:S05]  /*1a540*/  FFMA R20, R121, R2, R20 ;  /* 0x0000000279147223 */ /* 0x000fca0000000014 */
[----:B------:R-:W-:-:S05]  /*1a550*/  F2FP.BF16.F32.PACK_AB R20, RZ, R20 ;  /* 0x00000014ff14723e */ /* 0x000fca00000010ff */
[----:B------:R2:W-:Y:S01]  /*1a560*/  @P0 STG.E.U16 desc[UR36][R4.64+0x182], R20 ;  /* 0x0001821404000986 */ /* 0x0005e2000c101524 */
[----:B------:R-:W-:Y:S05]  /*1a570*/  @!P1 BRA `(.L_x_413) ;  /* 0x0000000000049947 */ /* 0x000fea0003800000 */
[----:B------:R0:W5:Y:S02]  /*1a580*/  LDG.E.LTC128B.U16 R23, desc[UR36][R12.64+0x180] ;  /* 0x000180240c177981 */ /* 0x000164000c1e1520 */
.L_x_413:
[----:B------:R-:W-:Y:S05]  /*1a590*/  BSYNC B1 ;  /* 0x0000000000017941 */ /* 0x000fea0003800000 */
.L_x_412:
[----:B-----5:R-:W-:Y:S01]  /*1a5a0*/  IMAD.U32 R21, R23, 0x10000, RZ ;  /* 0x0001000017157824 */ /* 0x020fe200078e00ff */
[----:B------:R-:W-:Y:S01]  /*1a5b0*/  ISETP.GT.AND P0, PT, R0, 0x8, P2 ;  /* 0x000000080000780c */ /* 0x000fe20001704270 */
[----:B------:R-:W-:Y:S02]  /*1a5c0*/  BSSY B1, `(.L_x_414) ;  /* 0x0000007000017945 */ /* 0x000fe40003800000 */
[----:B------:R-:W-:-:S04]  /*1a5d0*/  FMUL R21, R21, R16 ;  /* 0x0000001015157220 */ /* 0x000fc80000400000 */
[----:B------:R-:W-:-:S05]  /*1a5e0*/  FFMA R21, R122, R2, R21 ;  /* 0x000000027a157223 */ /* 0x000fca0000000015 */
[----:B------:R-:W-:-:S05]  /*1a5f0*/  F2FP.BF16.F32.PACK_AB R21, RZ, R21 ;  /* 0x00000015ff15723e */ /* 0x000fca00000010ff */
[----:B------:R0:W-:Y:S01]  /*1a600*/  @P1 STG.E.U16 desc[UR36][R6.64+0x180], R21 ;  /* 0x0001801506001986 */ /* 0x0001e2000c101524 */
[----:B------:R-:W-:Y:S05]  /*1a610*/  @!P0 BRA `(.L_x_415) ;  /* 0x0000000000048947 */ /* 0x000fea0003800000 */
[----:B------:R0:W5:Y:S02]  /*1a620*/  LDG.E.LTC128B.U16 R23, desc[UR36][R12.64+0x182] ;  /* 0x000182240c177981 */ /* 0x000164000c1e1520 */
.L_x_415:
[----:B------:R-:W-:Y:S05]  /*1a630*/  BSYNC B1 ;  /* 0x0000000000017941 */ /* 0x000fea0003800000 */
.L_x_414:
[----:B0----5:R-:W-:Y:S01]  /*1a640*/  IMAD.U32 R21, R23, 0x10000, RZ ;  /* 0x0001000017157824 */ /* 0x021fe200078e00ff */
[----:B------:R-:W-:Y:S01]  /*1a650*/  ISETP.GT.AND P3, PT, R3, 0xc8, PT ;  /* 0x000000c80300780c */ /* 0x000fe20003f64270 */
[----:B------:R-:W-:Y:S01]  /*1a660*/  BSSY B1, `(.L_x_416) ;  /* 0x000000a000017945 */ /* 0x000fe20003800000 */
[----:B------:R-:W-:Y:S01]  /*1a670*/  LOP3.LUT R17, R17, 0xfffffffb, RZ, 0xc0, !PT ;  /* 0xfffffffb11117812 */ /* 0x000fe200078ec0ff */
[----:B--2---:R-:W-:Y:S01]  /*1a680*/  FMUL R20, R21, R16 ;  /* 0x0000001015147220 */ /* 0x004fe20000400000 */
[----:B------:R-:W-:-:S03]  /*1a690*/  ISETP.GT.AND P1, PT, R0, RZ, P3 ;  /* 0x000000ff0000720c */ /* 0x000fc60001f24270 */
[----:B------:R-:W-:-:S05]  /*1a6a0*/  FFMA R20, R123, R2, R20 ;  /* 0x000000027b147223 */ /* 0x000fca0000000014 */
[----:B------:R-:W-:Y:S02]  /*1a6b0*/  F2FP.BF16.F32.PACK_AB R20, RZ, R20 ;  /* 0x00000014ff14723e */ /* 0x000fe400000010ff */
[----:B------:R-:W-:-:S03]  /*1a6c0*/  @P3 LOP3.LUT R17, R17, 0x4, RZ, 0xfc, !PT ;  /* 0x0000000411113812 */ /* 0x000fc600078efcff */
[----:B------:R0:W-:Y:S01]  /*1a6d0*/  @P0 STG.E.U16 desc[UR36][R6.64+0x182], R20 ;  /* 0x0001821406000986 */ /* 0x0001e2000c101524 */
[----:B------:R-:W-:Y:S05]  /*1a6e0*/  @!P1 BRA `(.L_x_417) ;  /* 0x0000000000049947 */ /* 0x000fea0003800000 */
[----:B------:R2:W5:Y:S02]  /*1a6f0*/  LDG.E.LTC128B.U16 R23, desc[UR36][R14.64+0x190] ;  /* 0x000190240e177981 */ /* 0x000564000c1e1520 */
.L_x_417:
[----:B------:R-:W-:Y:S05]  /*1a700*/  BSYNC B1 ;  /* 0x0000000000017941 */ /* 0x000fea0003800000 */
.L_x_416:
[----:B-----5:R-:W-:Y:S01]  /*1a710*/  IMAD.U32 R21, R23, 0x10000, RZ ;  /* 0x0001000017157824 */ /* 0x020fe200078e00ff */
        /* <DEDUP_REMOVED lines=11> */
.L_x_419:
[----:B------:R-:W-:Y:S05]  /*1a7d0*/  BSYNC B1 ;  /* 0x0000000000017941 */ /* 0x000fea0003800000 */
.L_x_418:
[----:B0----5:R-:W-:Y:S01]  /*1a7e0*/  IMAD.U32 R21, R23, 0x10000, RZ ;  /* 0x0001000017157824 */ /* 0x021fe200078e00ff */
        /* <DEDUP_REMOVED lines=8> */
.L_x_421:
[----:B------:R-:W-:Y:S05]  /*1a870*/  BSYNC B1 ;  /* 0x0000000000017941 */ /* 0x000fea0003800000 */
.L_x_420:
        /* <DEDUP_REMOVED lines=9> */
.L_x_423:
[----:B------:R-:W-:Y:S05]  /*1a910*/  BSYNC B1 ;  /* 0x0000000000017941 */ /* 0x000fea0003800000 */
.L_x_422:
[----:B0----5:R-:W-:Y:S01]  /*1a920*/  IMAD.U32 R21, R23, 0x10000, RZ ;  /* 0x0001000017157824 */ /* 0x021fe200078e00ff */
[----:B------:R-:W-:Y:S01]  /*1a930*/  ISETP.GT.AND P2, PT, R3, 0xd0, PT ;  /* 0x000000d00300780c */ /* 0x000fe20003f44270 */
[----:B------:R-:W-:Y:S01]  /*1a940*/  BSSY B1, `(.L_x_424) ;  /* 0x000000a000017945 */ /* 0x000fe20003800000 */
[----:B------:R-:W-:Y:S01]  /*1a950*/  LOP3.LUT R17, R17, 0xffffffef, RZ, 0xc0, !PT ;  /* 0xffffffef11117812 */ /* 0x000fe200078ec0ff */
[----:B------:R-:W-:-:S04]  /*1a960*/  FMUL R20, R21, R16 ;  /* 0x0000001015147220 */ /* 0x000fc80000400000 */
[----:B------:R-:W-:-:S05]  /*1a970*/  FFMA R20, R127, R2, R20 ;  /* 0x000000027f147223 */ /* 0x000fca0000000014 */
[----:B------:R-:W-:Y:S02]  /*1a980*/  F2FP.BF16.F32.PACK_AB R20, RZ, R20 ;  /* 0x00000014ff14723e */ /* 0x000fe400000010ff */
[----:B------:R-:W-:-:S03]  /*1a990*/  @P2 LOP3.LUT R17, R17, 0x10, RZ, 0xfc, !PT ;  /* 0x0000001011112812 */ /* 0x000fc600078efcff */
[----:B------:R0:W-:Y:S01]  /*1a9a0*/  @P0 STG.E.U16 desc[UR36][R6.64+0x192], R20 ;  /* 0x0001921406000986 */ /* 0x0001e2000c101524 */
[----:B------:R-:W-:-:S13]  /*1a9b0*/  ISETP.GT.AND P0, PT, R0, RZ, P2 ;  /* 0x000000ff0000720c */ /* 0x000fda0001704270 */
[----:B0-----:R-:W-:Y:S05]  /*1a9c0*/  @!P0 BRA `(.L_x_425) ;  /* 0x0000000000048947 */ /* 0x001fea0003800000 */
[----:B------:R0:W5:Y:S02]  /*1a9d0*/  LDG.E.LTC128B.U16 R23, desc[UR36][R14.64+0x1a0] ;  /* 0x0001a0240e177981 */ /* 0x000164000c1e1520 */
.L_x_425:
[----:B------:R-:W-:Y:S05]  /*1a9e0*/  BSYNC B1 ;  /* 0x0000000000017941 */ /* 0x000fea0003800000 */
.L_x_424:
[----:B-----5:R-:W-:Y:S01]  /*1a9f0*/  IMAD.U32 R21, R23, 0x10000, RZ ;  /* 0x0001000017157824 */ /* 0x020fe200078e00ff */
        /* <DEDUP_REMOVED lines=8> */
[----:B------:R-:W-:-:S05]  /*1aa80*/  IADD3 R20, P0, R233, R18, RZ ;  /* 0x00000012e9147210 */ /* 0x000fca0007f1e0ff */
[----:B-1----:R-:W-:Y:S01]  /*1aa90*/  IMAD.X R21, R232, 0x1, R19, P0 ;  /* 0x00000001e8157824 */ /* 0x002fe200000e0613 */
[----:B------:R-:W-:-:S13]  /*1aaa0*/  ISETP.GT.AND P0, PT, R0, RZ, P1 ;  /* 0x000000ff0000720c */ /* 0x000fda0000f04270 */
[----:B------:R-:W-:Y:S05]  /*1aab0*/  @!P0 BRA `(.L_x_427) ;  /* 0x0000000000048947 */ /* 0x000fea0003800000 */
[----:B------:R1:W5:Y:S02]  /*1aac0*/  LDG.E.LTC128B.U16 R23, desc[UR36][R14.64+0x1a2] ;  /* 0x0001a2240e177981 */ /* 0x000364000c1e1520 */
.L_x_427:
[----:B------:R-:W-:Y:S05]  /*1aad0*/  BSYNC B1 ;  /* 0x0000000000017941 */ /* 0x000fea0003800000 */
.L_x_426:
[----:B-----5:R-:W-:Y:S01]  /*1aae0*/  SHF.L.U32 R121, R23, 0x10, RZ ;  /* 0x0000001017797819 */ /* 0x020fe200000006ff */
[----:B------:R-:W-:Y:S04]  /*1aaf0*/  BSSY B1, `(.L_x_428) ;  /* 0x0000008000017945 */ /* 0x000fe80003800000 */
[----:B------:R-:W-:-:S04]  /*1ab00*/  FMUL R120, R121, R16 ;  /* 0x0000001079787220 */ /* 0x000fc80000400000 */
[----:B------:R-:W-:-:S05]  /*1ab10*/  FFMA R120, R129, R2, R120 ;  /* 0x0000000281787223 */ /* 0x000fca0000000078 */
[----:B------:R-:W-:-:S05]  /*1ab20*/  F2FP.BF16.F32.PACK_AB R120, RZ, R120 ;  /* 0x00000078ff78723e */ /* 0x000fca00000010ff */
[----:B------:R0:W-:Y:S01]  /*1ab30*/  @P0 STG.E.U16 desc[UR36][R4.64+0x1a2], R120 ;  /* 0x0001a27804000986 */ /* 0x0001e2000c101524 */
[----:B------:R-:W-:-:S13]  /*1ab40*/  ISETP.GT.AND P0, PT, R0, 0x8, P2 ;  /* 0x000000080000780c */ /* 0x000fda0001704270 */
[----:B0-----:R-:W-:Y:S05]  /*1ab50*/  @!P0 BRA `(.L_x_429) ;  /* 0x0000000000048947 */ /* 0x001fea0003800000 */
[----:B------:R0:W5:Y:S02]  /*1ab60*/  LDG.E.LTC128B.U16 R23, desc[UR36][R12.64+0x1a0] ;  /* 0x0001a0240c177981 */ /* 0x000164000c1e1520 */
.L_x_429:
[----:B------:R-:W-:Y:S05]  /*1ab70*/  BSYNC B1 ;  /* 0x0000000000017941 */ /* 0x000fea0003800000 */
.L_x_428:
[----:B-----5:R-:W-:Y:S01]  /*1ab80*/  IMAD.U32 R121, R23, 0x10000, RZ ;  /* 0x0001000017797824 */ /* 0x020fe200078e00ff */
[----:B------:R-:W-:Y:S03]  /*1ab90*/  BSSY B1, `(.L_x_430) ;  /* 0x0000008000017945 */ /* 0x000fe60003800000 */
[----:B------:R-:W-:-:S04]  /*1aba0*/  FMUL R121, R121, R16 ;  /* 0x0000001079797220 */ /* 0x000fc80000400000 */
[----:B------:R-:W-:-:S05]  /*1abb0*/  FFMA R121, R130, R2, R121 ;  /* 0x0000000282797223 */ /* 0x000fca0000000079 */
[----:B------:R-:W-:-:S05]  /*1abc0*/  F2FP.BF16.F32.PACK_AB R121, RZ, R121 ;  /* 0x00000079ff79723e */ /* 0x000fca00000010ff */
[----:B------:R0:W-:Y:S01]  /*1abd0*/  @P0 STG.E.U16 desc[UR36][R6.64+0x1a0], R121 ;  /* 0x0001a07906000986 */ /* 0x0001e2000c101524 */
[----:B------:R-:W-:-:S13]  /*1abe0*/  ISETP.GT.AND P0, PT, R0, 0x8, P1 ;  /* 0x000000080000780c */ /* 0x000fda0000f04270 */
[----:B0-----:R-:W-:Y:S05]  /*1abf0*/  @!P0 BRA `(.L_x_431) ;  /* 0x0000000000048947 */ /* 0x001fea0003800000 */
[----:B------:R0:W5:Y:S02]  /*1ac00*/  LDG.E.LTC128B.U16 R23, desc[UR36][R12.64+0x1a2] ;  /* 0x0001a2240c177981 */ /* 0x000164000c1e1520 */
.L_x_431:
[----:B------:R-:W-:Y:S05]  /*1ac10*/  BSYNC B1 ;  /* 0x0000000000017941 */ /* 0x000fea0003800000 */
.L_x_430:
        /* <DEDUP_REMOVED lines=12> */
.L_x_433:
[----:B------:R-:W-:Y:S05]  /*1ace0*/  BSYNC B1 ;  /* 0x0000000000017941 */ /* 0x000fea0003800000 */
.L_x_432:
        /* <DEDUP_REMOVED lines=12> */
.L_x_435:
[----:B------:R-:W-:Y:S05]  /*1adb0*/  BSYNC B1 ;  /* 0x0000000000017941 */ /* 0x000fea0003800000 */
.L_x_434:
        /* <DEDUP_REMOVED lines=9> */
.L_x_437:
[----:B------:R-:W-:Y:S05]  /*1ae50*/  BSYNC B1 ;  /* 0x0000000000017941 */ /* 0x000fea0003800000 */
.L_x_436:
        /* <DEDUP_REMOVED lines=9> */
.L_x_439:
[----:B------:R-:W-:Y:S05]  /*1aef0*/  BSYNC B1 ;  /* 0x0000000000017941 */ /* 0x000fea0003800000 */
.L_x_438:
        /* <DEDUP_REMOVED lines=12> */
.L_x_441:
[----:B------:R-:W-:Y:S05]  /*1afc0*/  BSYNC B1 ;  /* 0x0000000000017941 */ /* 0x000fea0003800000 */
.L_x_440:
        /* <DEDUP_REMOVED lines=12> */
.L_x_443:
[----:B------:R-:W-:Y:S05]  /*1b090*/  BSYNC B1 ;  /* 0x0000000000017941 */ /* 0x000fea0003800000 */
.L_x_442:
        /* <DEDUP_REMOVED lines=9> */
.L_x_445:
[----:B------:R-:W-:Y:S05]  /*1b130*/  BSYNC B1 ;  /* 0x0000000000017941 */ /* 0x000fea0003800000 */
.L_x_444:
        /* <DEDUP_REMOVED lines=9> */
.L_x_447:
[----:B------:R-:W-:Y:S05]  /*1b1d0*/  BSYNC B1 ;  /* 0x0000000000017941 */ /* 0x000fea0003800000 */
.L_x_446:
        /* <DEDUP_REMOVED lines=12> */
.L_x_449:
[----:B------:R-:W-:Y:S05]  /*1b2a0*/  BSYNC B1 ;  /* 0x0000000000017941 */ /* 0x000fea0003800000 */
.L_x_448:
        /* <DEDUP_REMOVED lines=12> */
.L_x_451:
[----:B------:R-:W-:Y:S05]  /*1b370*/  BSYNC B1 ;  /* 0x0000000000017941 */ /* 0x000fea0003800000 */
.L_x_450:
        /* <DEDUP_REMOVED lines=9> */
.L_x_453:
[----:B------:R-:W-:Y:S05]  /*1b410*/  BSYNC B1 ;  /* 0x0000000000017941 */ /* 0x000fea0003800000 */
.L_x_452:
        /* <DEDUP_REMOVED lines=9> */
.L_x_455:
[----:B------:R-:W-:Y:S05]  /*1b4b0*/  BSYNC B1 ;  /* 0x0000000000017941 */ /* 0x000fea0003800000 */
.L_x_454:
        /* <DEDUP_REMOVED lines=12> */
.L_x_457:
[----:B------:R-:W-:Y:S05]  /*1b580*/  BSYNC B1 ;  /* 0x0000000000017941 */ /* 0x000fea0003800000 */
.L_x_456:
        /* <DEDUP_REMOVED lines=12> */
.L_x_459:
[----:B------:R-:W-:Y:S05]  /*1b650*/  BSYNC B1 ;  /* 0x0000000000017941 */ /* 0x000fea0003800000 */
.L_x_458:
        /* <DEDUP_REMOVED lines=9> */
.L_x_461:
[----:B------:R-:W-:Y:S05]  /*1b6f0*/  BSYNC B1 ;  /* 0x0000000000017941 */ /* 0x000fea0003800000 */
.L_x_460:
        /* <DEDUP_REMOVED lines=9> */
.L_x_463:
[----:B------:R-:W-:Y:S05]  /*1b790*/  BSYNC B1 ;  /* 0x0000000000017941 */ /* 0x000fea0003800000 */
.L_x_462:
[----:B-----5:R-:W-:Y:S01]  /*1b7a0*/  SHF.L.U32 R121, R23, 0x10, RZ ;  /* 0x0000001017797819 */ /* 0x020fe200000006ff */
[----:B------:R-:W-:Y:S01]  /*1b7b0*/  BSSY B1, `(.L_x_464) ;  /* 0x000000b000017945 */ /* 0x000fe20003800000 */
[----:B------:R-:W-:Y:S02]  /*1b7c0*/  ISETP.GT.AND P2, PT, R3, 0xf8, PT ;  /* 0x000000f80300780c */ /* 0x000fe40003f44270 */
        /* <DEDUP_REMOVED lines=9> */
.L_x_465:
[----:B------:R-:W-:Y:S05]  /*1b860*/  BSYNC B1 ;  /* 0x0000000000017941 */ /* 0x000fea0003800000 */
.L_x_464:
        /* <DEDUP_REMOVED lines=12> */
.L_x_467:
[----:B------:R-:W-:Y:S05]  /*1b930*/  BSYNC B1 ;  /* 0x0000000000017941 */ /* 0x000fea0003800000 */
.L_x_466:
        /* <DEDUP_REMOVED lines=9> */
.L_x_469:
[----:B------:R-:W-:Y:S05]  /*1b9d0*/  BSYNC B1 ;  /* 0x0000000000017941 */ /* 0x000fea0003800000 */
.L_x_468:
        /* <DEDUP_REMOVED lines=9> */
.L_x_471:
[----:B------:R-:W-:Y:S05]  /*1ba70*/  BSYNC B1 ;  /* 0x0000000000017941 */ /* 0x000fea0003800000 */
.L_x_470:
        /* <DEDUP_REMOVED lines=12> */
.L_x_473:
[----:B------:R-:W-:Y:S05]  /*1bb40*/  BSYNC B1 ;  /* 0x0000000000017941 */ /* 0x000fea0003800000 */
.L_x_472:
[----:B-----5:R-:W-:Y:S01]  /*1bb50*/  IMAD.U32 R121, R23, 0x10000, RZ ;  /* 0x0001000017797824 */ /* 0x020fe200078e00ff */
[----:B------:R-:W-:Y:S01]  /*1bb60*/  ISETP.GT.AND P1, PT, R3, 0x101, PT ;  /* 0x000001010300780c */ /* 0x000fe20003f24270 */
[----:B------:R-:W-:Y:S01]  /*1bb70*/  BSSY B1, `(.L_x_474) ;  /* 0x000000a000017945 */ /* 0x000fe20003800000 */
[----:B------:R-:W-:Y:S01]  /*1bb80*/  PRMT R120, R23, 0x7610, R120 ;  /* 0x0000761017787816 */ /* 0x000fe20000000078 */
[----:B------:R-:W-:Y:S01]  /*1bb90*/  FMUL R121, R121, R16 ;  /* 0x0000001079797220 */ /* 0x000fe20000400000 */
[----:B------:R-:W-:-:S03]  /*1bba0*/  P2R R23, PR, RZ, 0x2 ;  /* 0x00000002ff177803 */ /* 0x000fc60000000000 */
[----:B------:R-:W-:-:S05]  /*1bbb0*/  FFMA R121, R152, R2, R121 ;  /* 0x0000000298797223 */ /* 0x000fca0000000079 */
[----:B------:R-:W-:-:S05]  /*1bbc0*/  F2FP.BF16.F32.PACK_AB R121, RZ, R121 ;  /* 0x00000079ff79723e */ /* 0x000fca00000010ff */
[----:B------:R0:W-:Y:S01]  /*1bbd0*/  @P0 STG.E.U16 desc[UR36][R4.64+0x200], R121 ;  /* 0x0002007904000986 */ /* 0x0001e2000c101524 */
[----:B------:R-:W-:-:S13]  /*1bbe0*/  ISETP.GT.AND P0, PT, R0, RZ, P1 ;  /* 0x000000ff0000720c */ /* 0x000fda0000f04270 */
[----:B0-----:R-:W-:Y:S05]  /*1bbf0*/  @!P0 BRA `(.L_x_475) ;  /* 0x0000000000048947 */ /* 0x001fea0003800000 */
[----:B------:R0:W5:Y:S02]  /*1bc00*/  LDG.E.LTC128B.U16 R120, desc[UR36][R14.64+0x202] ;  /* 0x000202240e787981 */ /* 0x000164000c1e1520 */
.L_x_475:
[----:B------:R-:W-:Y:S05]  /*1bc10*/  BSYNC B1 ;  /* 0x0000000000017941 */ /* 0x000fea0003800000 */
.L_x_474:
        /* <DEDUP_REMOVED lines=9> */
.L_x_477:
[----:B------:R-:W-:Y:S05]  /*1bcb0*/  BSYNC B1 ;  /* 0x0000000000017941 */ /* 0x000fea0003800000 */
.L_x_476:
        /* <DEDUP_REMOVED lines=9> */
.L_x_479:
[----:B------:R-:W-:Y:S05]  /*1bd50*/  BSYNC B1 ;  /* 0x0000000000017941 */ /* 0x000fea0003800000 */
.L_x_478:
[C---:B-----5:R-:W-:Y:S01]  /*1bd60*/  IMAD.U32 R121, R120.reuse, 0x10000, RZ ;  /* 0x0001000078797824 */ /* 0x060fe200078e00ff */
[----:B------:R-:W-:Y:S01]  /*1bd70*/  ISETP.GT.AND P2, PT, R3, 0x108, PT ;  /* 0x000001080300780c */ /* 0x000fe20003f44270 */
[----:B------:R-:W-:Y:S02]  /*1bd80*/  BSSY B1, `(.L_x_480) ;  /* 0x000000a000017945 */ /* 0x000fe40003800000 */
[----:B------:R-:W-:Y:S01]  /*1bd90*/  FMUL R122, R121, R16 ;  /* 0x00000010797a7220 */ /* 0x000fe20000400000 */
[----:B------:R-:W-:Y:S02]  /*1bda0*/  PRMT R121, R120, 0x7610, R121 ;  /* 0x0000761078797816 */ /* 0x000fe40000000079 */
[----:B------:R-:W-:Y:S01]  /*1bdb0*/  P2R R120, PR, RZ, 0x4 ;  /* 0x00000004ff787803 */ /* 0x000fe20000000000 */
[----:B------:R-:W-:-:S05]  /*1bdc0*/  FFMA R122, R155, R2, R122 ;  /* 0x000000029b7a7223 */ /* 0x000fca000000007a */
[----:B------:R-:W-:-:S05]  /*1bdd0*/  F2FP.BF16.F32.PACK_AB R122, RZ, R122 ;  /* 0x0000007aff7a723e */ /* 0x000fca00000010ff */
[----:B------:R0:W-:Y:S01]  /*1bde0*/  @P0 STG.E.U16 desc[UR36][R6.64+0x202], R122 ;  /* 0x0002027a06000986 */ /* 0x0001e2000c101524 */
[----:B------:R-:W-:-:S13]  /*1bdf0*/  ISETP.GT.AND P0, PT, R0, RZ, P2 ;  /* 0x000000ff0000720c */ /* 0x000fda0001704270 */
[----:B0-----:R-:W-:Y:S05]  /*1be00*/  @!P0 BRA `(.L_x_481) ;  /* 0x0000000000048947 */ /* 0x001fea0003800000 */
[----:B------:R0:W5:Y:S02]  /*1be10*/  LDG.E.LTC128B.U16 R121, desc[UR36][R14.64+0x210] ;  /* 0x000210240e797981 */ /* 0x000164000c1e1520 */
.L_x_481:
[----:B------:R-:W-:Y:S05]  /*1be20*/  BSYNC B1 ;  /* 0x0000000000017941 */ /* 0x000fea0003800000 */
.L_x_480:
[----:B-----5:R-:W-:Y:S01]  /*1be30*/  SHF.L.U32 R123, R121, 0x10, RZ ;  /* 0x00000010797b7819 */ /* 0x020fe200000006ff */
[----:B------:R-:W-:Y:S01]  /*1be40*/  BSSY B1, `(.L_x_482) ;  /* 0x000000b000017945 */ /* 0x000fe20003800000 */
[----:B------:R-:W-:Y:S02]  /*1be50*/  ISETP.GT.AND P1, PT, R3, 0x109, PT ;  /* 0x000001090300780c */ /* 0x000fe40003f24270 */
        /* <DEDUP_REMOVED lines=9> */
.L_x_483:
[----:B------:R-:W-:Y:S05]  /*1bef0*/  BSYNC B1 ;  /* 0x0000000000017941 */ /* 0x000fea0003800000 */
.L_x_482:
        /* <DEDUP_REMOVED lines=9> */
.L_x_485:
[----:B------:R-:W-:Y:S05]  /*1bf90*/  BSYNC B1 ;  /* 0x0000000000017941 */ /* 0x000fea0003800000 */
.L_x_484:
        /* <DEDUP_REMOVED lines=9> */
.L_x_487:
[----:B------:R-:W-:Y:S05]  /*1c030*/  BSYNC B1 ;  /* 0x0000000000017941 */ /* 0x000fea0003800000 */
.L_x_486:
        /* <DEDUP_REMOVED lines=12> */
.L_x_489:
[----:B------:R-:W-:Y:S05]  /*1c100*/  BSYNC B1 ;  /* 0x0000000000017941 */ /* 0x000fea0003800000 */
.L_x_488:
        /* <DEDUP_REMOVED lines=12> */
.L_x_491:
[----:B------:R-:W-:Y:S05]  /*1c1d0*/  BSYNC B1 ;  /* 0x0000000000017941 */ /* 0x000fea0003800000 */
.L_x_490:
        /* <DEDUP_REMOVED lines=9> */
.L_x_493:
[----:B------:R-:W-:Y:S05]  /*1c270*/  BSYNC B1 ;  /* 0x0000000000017941 */ /* 0x000fea0003800000 */
.L_x_492:
        /* <DEDUP_REMOVED lines=9> */
.L_x_495:
[----:B------:R-:W-:Y:S05]  /*1c310*/  BSYNC B1 ;  /* 0x0000000000017941 */ /* 0x000fea0003800000 */
.L_x_494:
        /* <DEDUP_REMOVED lines=12> */
.L_x_497:
[----:B------:R-:W-:Y:S05]  /*1c3e0*/  BSYNC B1 ;  /* 0x0000000000017941 */ /* 0x000fea0003800000 */
.L_x_496:
        /* <DEDUP_REMOVED lines=12> */
.L_x_499:
[----:B------:R-:W-:Y:S05]  /*1c4b0*/  BSYNC B1 ;  /* 0x0000000000017941 */ /* 0x000fea0003800000 */
.L_x_498:
        /* <DEDUP_REMOVED lines=9> */
.L_x_501:
[----:B------:R-:W-:Y:S05]  /*1c550*/  BSYNC B1 ;  /* 0x0000000000017941 */ /* 0x000fea0003800000 */
.L_x_500:
        /* <DEDUP_REMOVED lines=9> */
.L_x_503:
[----:B------:R-:W-:Y:S05]  /*1c5f0*/  BSYNC B1 ;  /* 0x0000000000017941 */ /* 0x000fea0003800000 */
.L_x_502:
        /* <DEDUP_REMOVED lines=12> */
.L_x_505:
[----:B------:R-:W-:Y:S05]  /*1c6c0*/  BSYNC B1 ;  /* 0x0000000000017941 */ /* 0x000fea0003800000 */
.L_x_504:
        /* <DEDUP_REMOVED lines=12> */
.L_x_507:
[----:B------:R-:W-:Y:S05]  /*1c790*/  BSYNC B1 ;  /* 0x0000000000017941 */ /* 0x000fea0003800000 */
.L_x_506:
        /* <DEDUP_REMOVED lines=9> */
.L_x_509:
[----:B------:R-:W-:Y:S05]  /*1c830*/  BSYNC B1 ;  /* 0x0000000000017941 */ /* 0x000fea0003800000 */
.L_x_508:
        /* <DEDUP_REMOVED lines=9> */
.L_x_511:
[----:B------:R-:W-:Y:S05]  /*1c8d0*/  BSYNC B1 ;  /* 0x0000000000017941 */ /* 0x000fea0003800000 */
.L_x_510:
        /* <DEDUP_REMOVED lines=12> */
.L_x_513:
[----:B------:R-:W-:Y:S05]  /*1c9a0*/  BSYNC B1 ;  /* 0x0000000000017941 */ /* 0x000fea0003800000 */
.L_x_512:
        /* <DEDUP_REMOVED lines=12> */
.L_x_515:
[----:B------:R-:W-:Y:S05]  /*1ca70*/  BSYNC B1 ;  /* 0x0000000000017941 */ /* 0x000fea0003800000 */
.L_x_514:
        /* <DEDUP_REMOVED lines=9> */
.L_x_517:
[----:B------:R-:W-:Y:S05]  /*1cb10*/  BSYNC B1 ;  /* 0x0000000000017941 */ /* 0x000fea0003800000 */
.L_x_516:
        /* <DEDUP_REMOVED lines=9> */
.L_x_519:
[----:B------:R-:W-:Y:S05]  /*1cbb0*/  BSYNC B1 ;  /* 0x0000000000017941 */ /* 0x000fea0003800000 */
.L_x_518:
        /* <DEDUP_REMOVED lines=12> */
.L_x_521:
[----:B------:R-:W-:Y:S05]  /*1cc80*/  BSYNC B1 ;  /* 0x0000000000017941 */ /* 0x000fea0003800000 */
.L_x_520:
        /* <DEDUP_REMOVED lines=12> */
.L_x_523:
[----:B------:R-:W-:Y:S05]  /*1cd50*/  BSYNC B1 ;  /* 0x0000000000017941 */ /* 0x000fea0003800000 */
.L_x_522:
        /* <DEDUP_REMOVED lines=9> */
.L_x_525:
[----:B------:R-:W-:Y:S05]  /*1cdf0*/  BSYNC B1 ;  /* 0x0000000000017941 */ /* 0x000fea0003800000 */
.L_x_524:
        /* <DEDUP_REMOVED lines=9> */
.L_x_527:
[----:B------:R-:W-:Y:S05]  /*1ce90*/  BSYNC B1 ;  /* 0x0000000000017941 */ /* 0x000fea0003800000 */
.L_x_526:
        /* <DEDUP_REMOVED lines=12> */
.L_x_529:
[----:B------:R-:W-:Y:S05]  /*1cf60*/  BSYNC B1 ;  /* 0x0000000000017941 */ /* 0x000fea0003800000 */
.L_x_528:
        /* <DEDUP_REMOVED lines=12> */
.L_x_531:
[----:B------:R-:W-:Y:S05]  /*1d030*/  BSYNC B1 ;  /* 0x0000000000017941 */ /* 0x000fea0003800000 */
.L_x_530:
        /* <DEDUP_REMOVED lines=9> */
.L_x_533:
[----:B------:R-:W-:Y:S05]  /*1d0d0*/  BSYNC B1 ;  /* 0x0000000000017941 */ /* 0x000fea0003800000 */
.L_x_532:
        /* <DEDUP_REMOVED lines=9> */
.L_x_535:
[----:B------:R-:W-:Y:S05]  /*1d170*/  BSYNC B1 ;  /* 0x0000000000017941 */ /* 0x000fea0003800000 */
.L_x_534:
[----:B-----5:R-:W-:Y:S01]  /*1d180*/  SHF.L.U32 R135, R134, 0x10, RZ ;  /* 0x0000001086877819 */ /* 0x020fe200000006ff */
[----:B------:R-:W-:Y:S01]  /*1d190*/  BSSY B1, `(.L_x_536) ;  /* 0x000000b000017945 */ /* 0x000fe20003800000 */
[----:B------:R-:W-:-:S03]  /*1d1a0*/  ISETP.GT.AND P2, PT, R3, 0x140, PT ;  /* 0x000001400300780c */ /* 0x000fc60003f44270 */
        /* <DEDUP_REMOVED lines=9> */
.L_x_537:
[----:B------:R-:W-:Y:S05]  /*1d240*/  BSYNC B1 ;  /* 0x0000000000017941 */ /* 0x000fea0003800000 */
.L_x_536:
        /* <DEDUP_REMOVED lines=12> */
.L_x_539:
[----:B------:R-:W-:Y:S05]  /*1d310*/  BSYNC B1 ;  /* 0x0000000000017941 */ /* 0x000fea0003800000 */
.L_x_538:
        /* <DEDUP_REMOVED lines=9> */
.L_x_541:
[----:B------:R-:W-:Y:S05]  /*1d3b0*/  BSYNC B1 ;  /* 0x0000000000017941 */ /* 0x000fea0003800000 */
.L_x_540:
        /* <DEDUP_REMOVED lines=9> */
.L_x_543:
[----:B------:R-:W-:Y:S05]  /*1d450*/  BSYNC B1 ;  /* 0x0000000000017941 */ /* 0x000fea0003800000 */
.L_x_542:
[----:B-----5:R-:W-:Y:S01]  /*1d460*/  IMAD.U32 R137, R136, 0x10000, RZ ;  /* 0x0001000088897824 */ /* 0x020fe200078e00ff */
[----:B------:R-:W-:Y:S01]  /*1d470*/  ISETP.GT.AND P2, PT, R3, 0x148, PT ;  /* 0x000001480300780c */ /* 0x000fe20003f44270 */
[----:B------:R-:W-:Y:S02]  /*1d480*/  BSSY B1, `(.L_x_544) ;  /* 0x0000009000017945 */ /* 0x000fe40003800000 */
[----:B------:R-:W-:-:S04]  /*1d490*/  FMUL R138, R137, R16 ;  /* 0x00000010898a7220 */ /* 0x000fc80000400000 */
[----:B------:R-:W-:-:S05]  /*1d4a0*/  FFMA R138, R187, R2, R138 ;  /* 0x00000002bb8a7223 */ /* 0x000fca000000008a */
[----:B------:R-:W-:-:S05]  /*1d4b0*/  F2FP.BF16.F32.PACK_AB R138, RZ, R138 ;  /* 0x0000008aff8a723e */ /* 0x000fca00000010ff */
[----:B------:R1:W-:Y:S01]  /*1d4c0*/  @P0 STG.E.U16 desc[UR36][R6.64+0x282], R138 ;  /* 0x0002828a06000986 */ /* 0x0003e2000c101524 */
[----:B------:R-:W-:Y:S02]  /*1d4d0*/  ISETP.GT.AND P0, PT, R0, RZ, P2 ;  /* 0x000000ff0000720c */ /* 0x000fe40001704270 */
[----:B-1----:R-:W-:-:S11]  /*1d4e0*/  P2R R138, PR, RZ, 0x4 ;  /* 0x00000004ff8a7803 */ /* 0x002fd60000000000 */
[----:B------:R-:W-:Y:S05]  /*1d4f0*/  @!P0 BRA `(.L_x_545) ;  /* 0x0000000000048947 */ /* 0x000fea0003800000 */
[----:B------:R1:W5:Y:S02]  /*1d500*/  LDG.E.LTC128B.U16 R136, desc[UR36][R14.64+0x290] ;  /* 0x000290240e887981 */ /* 0x000364000c1e1520 */
.L_x_545:
[----:B------:R-:W-:Y:S05]  /*1d510*/  BSYNC B1 ;  /* 0x0000000000017941 */ /* 0x000fea0003800000 */
.L_x_544:
[----:B-----5:R-:W-:Y:S01]  /*1d520*/  IMAD.U32 R137, R136, 0x10000, RZ ;  /* 0x0001000088897824 */ /* 0x020fe200078e00ff */
[----:B------:R-:W-:Y:S01]  /*1d530*/  ISETP.GT.AND P1, PT, R3, 0x149, PT ;  /* 0x000001490300780c */ /* 0x000fe20003f24270 */
[----:B------:R-:W-:Y:S02]  /*1d540*/  BSSY B1, `(.L_x_546) ;  /* 0x0000009000017945 */ /* 0x000fe40003800000 */
        /* <DEDUP_REMOVED lines=8> */
.L_x_547:
[----:B------:R-:W-:Y:S05]  /*1d5d0*/  BSYNC B1 ;  /* 0x0000000000017941 */ /* 0x000fea0003800000 */
.L_x_546:
        /* <DEDUP_REMOVED lines=9> */
.L_x_549:
[----:B------:R-:W-:Y:S05]  /*1d670*/  BSYNC B1 ;  /* 0x0000000000017941 */ /* 0x000fea0003800000 */
.L_x_548:
        /* <DEDUP_REMOVED lines=9> */
.L_x_551:
[----:B------:R-:W-:Y:S05]  /*1d710*/  BSYNC B1 ;  /* 0x0000000000017941 */ /* 0x000fea0003800000 */
.L_x_550:
        /* <DEDUP_REMOVED lines=11> */
.L_x_553:
[----:B------:R-:W-:Y:S05]  /*1d7d0*/  BSYNC B1 ;  /* 0x0000000000017941 */ /* 0x000fea0003800000 */
.L_x_552:
[----:B-----5:R-:W-:Y:S01]  /*1d7e0*/  SHF.L.U32 R137, R136, 0x10, RZ ;  /* 0x0000001088897819 */ /* 0x020fe200000006ff */
[----:B------:R-:W-:Y:S01]  /*1d7f0*/  BSSY B1, `(.L_x_554) ;  /* 0x000000a000017945 */ /* 0x000fe20003800000 */
[----:B------:R-:W-:-:S03]  /*1d800*/  ISETP.GT.AND P1, PT, R3, 0x151, PT ;  /* 0x000001510300780c */ /* 0x000fc60003f24270 */
        /* <DEDUP_REMOVED lines=8> */
.L_x_555:
[----:B------:R-:W-:Y:S05]  /*1d890*/  BSYNC B1 ;  /* 0x0000000000017941 */ /* 0x000fea0003800000 */
.L_x_554:
        /* <DEDUP_REMOVED lines=9> */
.L_x_557:
[----:B------:R-:W-:Y:S05]  /*1d930*/  BSYNC B1 ;  /* 0x0000000000017941 */ /* 0x000fea0003800000 */
.L_x_556:
        /* <DEDUP_REMOVED lines=9> */
.L_x_559:
[----:B------:R-:W-:Y:S05]  /*1d9d0*/  BSYNC B1 ;  /* 0x0000000000017941 */ /* 0x000fea0003800000 */
.L_x_558:
        /* <DEDUP_REMOVED lines=11> */
.L_x_561:
[----:B------:R-:W-:Y:S05]  /*1da90*/  BSYNC B1 ;  /* 0x0000000000017941 */ /* 0x000fea0003800000 */
.L_x_560:
        /* <DEDUP_REMOVED lines=11> */
.L_x_563:
[----:B------:R-:W-:Y:S05]  /*1db50*/  BSYNC B1 ;  /* 0x0000000000017941 */ /* 0x000fea0003800000 */
.L_x_562:
        /* <DEDUP_REMOVED lines=9> */
.L_x_565:
[----:B------:R-:W-:Y:S05]  /*1dbf0*/  BSYNC B1 ;  /* 0x0000000000017941 */ /* 0x000fea0003800000 */
.L_x_564:
        /* <DEDUP_REMOVED lines=9> */
.L_x_567:
[----:B------:R-:W-:Y:S05]  /*1dc90*/  BSYNC B1 ;  /* 0x0000000000017941 */ /* 0x000fea0003800000 */
.L_x_566:
        /* <DEDUP_REMOVED lines=11> */
.L_x_569:
[----:B------:R-:W-:Y:S05]  /*1dd50*/  BSYNC B1 ;  /* 0x0000000000017941 */ /* 0x000fea0003800000 */
.L_x_568:
        /* <DEDUP_REMOVED lines=11> */
.L_x_571:
[----:B------:R-:W-:Y:S05]  /*1de10*/  BSYNC B1 ;  /* 0x0000000000017941 */ /* 0x000fea0003800000 */
.L_x_570:
        /* <DEDUP_REMOVED lines=9> */
.L_x_573:
[----:B------:R-:W-:Y:S05]  /*1deb0*/  BSYNC B1 ;  /* 0x0000000000017941 */ /* 0x000fea0003800000 */
.L_x_572:
        /* <DEDUP_REMOVED lines=9> */
.L_x_575:
[----:B------:R-:W-:Y:S05]  /*1df50*/  BSYNC B1 ;  /* 0x0000000000017941 */ /* 0x000fea0003800000 */
.L_x_574:
[----:B-----5:R-:W-:Y:S01]  /*1df60*/  IMAD.U32 R137, R136, 0x10000, RZ ;  /* 0x0001000088897824 */ /* 0x020fe200078e00ff */
[----:B------:R-:W-:Y:S01]  /*1df70*/  ISETP.GT.AND P6, PT, R3, 0x168, PT ;  /* 0x000001680300780c */ /* 0x000fe20003fc4270 */
[----:B------:R-:W-:Y:S02]  /*1df80*/  BSSY B1, `(.L_x_576) ;  /* 0x0000008000017945 */ /* 0x000fe40003800000 */
[----:B------:R-:W-:-:S04]  /*1df90*/  FMUL R140, R137, R16 ;  /* 0x00000010898c7220 */ /* 0x000fc80000400000 */
[----:B------:R-:W-:-:S05]  /*1dfa0*/  FFMA R140, R203, R2, R140 ;  /* 0x00000002cb8c7223 */ /* 0x000fca000000008c */
[----:B------:R-:W-:-:S05]  /*1dfb0*/  F2FP.BF16.F32.PACK_AB R140, RZ, R140 ;  /* 0x0000008cff8c723e */ /* 0x000fca00000010ff */
[----:B------:R0:W-:Y:S01]  /*1dfc0*/  @P0 STG.E.U16 desc[UR36][R6.64+0x2c2], R140 ;  /* 0x0002c28c06000986 */ /* 0x0001e2000c101524 */
[----:B------:R-:W-:-:S13]  /*1dfd0*/  ISETP.GT.AND P0, PT, R0, RZ, P6 ;  /* 0x000000ff0000720c */ /* 0x000fda0003704270 */
[----:B0-----:R-:W-:Y:S05]  /*1dfe0*/  @!P0 BRA `(.L_x_577) ;  /* 0x0000000000048947 */ /* 0x001fea0003800000 */
[----:B------:R0:W5:Y:S02]  /*1dff0*/  LDG.E.LTC128B.U16 R136, desc[UR36][R14.64+0x2d0] ;  /* 0x0002d0240e887981 */ /* 0x000164000c1e1520 */
.L_x_577:
[----:B------:R-:W-:Y:S05]  /*1e000*/  BSYNC B1 ;  /* 0x0000000000017941 */ /* 0x000fea0003800000 */
.L_x_576:
        /* <DEDUP_REMOVED lines=10> */
.L_x_579:
[----:B------:R-:W-:Y:S05]  /*1e0b0*/  BSYNC B1 ;  /* 0x0000000000017941 */ /* 0x000fea0003800000 */
.L_x_578:
        /* <DEDUP_REMOVED lines=9> */
.L_x_581:
[----:B------:R-:W-:Y:S05]  /*1e150*/  BSYNC B1 ;  /* 0x0000000000017941 */ /* 0x000fea0003800000 */
.L_x_580:
        /* <DEDUP_REMOVED lines=9> */
.L_x_583:
[----:B------:R-:W-:Y:S05]  /*1e1f0*/  BSYNC B1 ;  /* 0x0000000000017941 */ /* 0x000fea0003800000 */
.L_x_582:
        /* <DEDUP_REMOVED lines=10> */
.L_x_585:
[----:B------:R-:W-:Y:S05]  /*1e2a0*/  BSYNC B1 ;  /* 0x0000000000017941 */ /* 0x000fea0003800000 */
.L_x_584:
        /* <DEDUP_REMOVED lines=10> */
.L_x_587:
[----:B------:R-:W-:Y:S05]  /*1e350*/  BSYNC B1 ;  /* 0x0000000000017941 */ /* 0x000fea0003800000 */
.L_x_586:
        /* <DEDUP_REMOVED lines=9> */
.L_x_589:
[----:B------:R-:W-:Y:S05]  /*1e3f0*/  BSYNC B1 ;  /* 0x0000000000017941 */ /* 0x000fea0003800000 */
.L_x_588:
        /* <DEDUP_REMOVED lines=9> */
.L_x_591:
[----:B------:R-:W-:Y:S05]  /*1e490*/  BSYNC B1 ;  /* 0x0000000000017941 */ /* 0x000fea0003800000 */
.L_x_590:
        /* <DEDUP_REMOVED lines=10> */
.L_x_593:
[----:B------:R-:W-:Y:S05]  /*1e540*/  BSYNC B1 ;  /* 0x0000000000017941 */ /* 0x000fea0003800000 */
.L_x_592:
[----:B-----5:R-:W-:Y:S01]  /*1e550*/  IMAD.U32 R137, R136, 0x10000, RZ ;  /* 0x0001000088897824 */ /* 0x020fe200078e00ff */
[----:B------:R-:W-:Y:S03]  /*1e560*/  BSSY B1, `(.L_x_594) ;  /* 0x0000009000017945 */ /* 0x000fe60003800000 */
[----:B------:R-:W-:-:S04]  /*1e570*/  FMUL R137, R137, R16 ;  /* 0x0000001089897220 */ /* 0x000fc80000400000 */
[----:B------:R-:W-:-:S05]  /*1e580*/  FFMA R137, R212, R2, R137 ;  /* 0x00000002d4897223 */ /* 0x000fca0000000089 */
[----:B------:R-:W-:-:S05]  /*1e590*/  F2FP.BF16.F32.PACK_AB R137, RZ, R137 ;  /* 0x00000089ff89723e */ /* 0x000fca00000010ff */
[----:B------:R0:W-:Y:S01]  /*1e5a0*/  @P0 STG.E.U16 desc[UR36][R4.64+0x2f0], R137 ;  /* 0x0002f08904000986 */ /* 0x0001e2000c101524 */
[----:B------:R-:W-:-:S04]  /*1e5b0*/  ISETP.GT.AND P0, PT, R3, 0x179, PT ;  /* 0x000001790300780c */ /* 0x000fc80003f04270 */
[----:B------:R-:W-:-:S13]  /*1e5c0*/  ISETP.GT.AND P5, PT, R0, RZ, P0 ;  /* 0x000000ff0000720c */ /* 0x000fda00007a4270 */
[----:B0-----:R-:W-:Y:S05]  /*1e5d0*/  @!P5 BRA `(.L_x_595) ;  /* 0x000000000004d947 */ /* 0x001fea0003800000 */
[----:B------:R0:W5:Y:S02]  /*1e5e0*/  LDG.E.LTC128B.U16 R136, desc[UR36][R14.64+0x2f2] ;  /* 0x0002f2240e887981 */ /* 0x000164000c1e1520 */
.L_x_595:
[----:B------:R-:W-:Y:S05]  /*1e5f0*/  BSYNC B1 ;  /* 0x0000000000017941 */ /* 0x000fea0003800000 */
.L_x_594:
[----:B-----5:R-:W-:Y:S01]  /*1e600*/  IMAD.U32 R3, R136, 0x10000, RZ ;  /* 0x0001000088037824 */ /* 0x020fe200078e00ff */
[----:B------:R-:W-:Y:S03]  /*1e610*/  BSSY B1, `(.L_x_596) ;  /* 0x0000008000017945 */ /* 0x000fe60003800000 */
[----:B0123--:R-:W-:-:S04]  /*1e620*/  FMUL R14, R3, R16 ;  /* 0x00000010030e7220 */ /* 0x00ffc80000400000 */
[----:B------:R-:W-:-:S05]  /*1e630*/  FFMA R14, R213, R2, R14 ;  /* 0x00000002d50e7223 */ /* 0x000fca000000000e */
[----:B------:R-:W-:-:S05]  /*1e640*/  F2FP.BF16.F32.PACK_AB R14, RZ, R14 ;  /* 0x0000000eff0e723e */ /* 0x000fca00000010ff */
[----:B------:R0:W-:Y:S01]  /*1e650*/  @P5 STG.E.U16 desc[UR36][R4.64+0x2f2], R14 ;  /* 0x0002f20e04005986 */ /* 0x0001e2000c101524 */
[----:B------:R-:W-:-:S13]  /*1e660*/  ISETP.GT.AND P5, PT, R0, 0x8, P1 ;  /* 0x000000080000780c */ /* 0x000fda0000fa4270 */
[----:B0-----:R-:W-:Y:S05]  /*1e670*/  @!P5 BRA `(.L_x_597) ;  /* 0x000000000004d947 */ /* 0x001fea0003800000 */
[----:B------:R0:W5:Y:S02]  /*1e680*/  LDG.E.LTC128B.U16 R136, desc[UR36][R12.64+0x2f0] ;  /* 0x0002f0240c887981 */ /* 0x000164000c1e1520 */
.L_x_597:
[----:B------:R-:W-:Y:S05]  /*1e690*/  BSYNC B1 ;  /* 0x0000000000017941 */ /* 0x000fea0003800000 */
.L_x_596:
[----:B-----5:R-:W-:Y:S01]  /*1e6a0*/  IMAD.U32 R3, R136, 0x10000, RZ ;  /* 0x0001000088037824 */ /* 0x020fe200078e00ff */
[----:B------:R-:W-:Y:S01]  /*1e6b0*/  BSSY B1, `(.L_x_598) ;  /* 0x000000a000017945 */ /* 0x000fe20003800000 */
[----:B------:R-:W-:Y:S02]  /*1e6c0*/  @P5 IMAD.MOV.U32 R4, RZ, RZ, R6 ;  /* 0x000000ffff045224 */ /* 0x000fe400078e0006 */
[----:B------:R-:W-:Y:S01]  /*1e6d0*/  FMUL R3, R3, R16 ;  /* 0x0000001003037220 */ /* 0x000fe20000400000 */
[----:B------:R-:W-:-:S03]  /*1e6e0*/  @P5 IMAD.MOV.U32 R5, RZ, RZ, R7 ;  /* 0x000000ffff055224 */ /* 0x000fc600078e0007 */
[----:B------:R-:W-:-:S05]  /*1e6f0*/  FFMA R3, R214, R2, R3 ;  /* 0x00000002d6037223 */ /* 0x000fca0000000003 */
[----:B------:R-:W-:-:S05]  /*1e700*/  F2FP.BF16.F32.PACK_AB R3, RZ, R3 ;  /* 0x00000003ff03723e */ /* 0x000fca00000010ff */
[----:B------:R1:W-:Y:S01]  /*1e710*/  @P5 STG.E.U16 desc[UR36][R4.64+0x2f0], R3 ;  /* 0x0002f00304005986 */ /* 0x0003e2000c101524 */
[----:B------:R-:W-:-:S13]  /*1e720*/  ISETP.GT.AND P5, PT, R0, 0x8, P0 ;  /* 0x000000080000780c */ /* 0x000fda00007a4270 */
[----:B-1----:R-:W-:Y:S05]  /*1e730*/  @!P5 BRA `(.L_x_599) ;  /* 0x000000000004d947 */ /* 0x002fea0003800000 */
[----:B------:R1:W5:Y:S02]  /*1e740*/  LDG.E.LTC128B.U16 R136, desc[UR36][R12.64+0x2f2] ;  /* 0x0002f2240c887981 */ /* 0x000364000c1e1520 */
.L_x_599:
[----:B------:R-:W-:Y:S05]  /*1e750*/  BSYNC B1 ;  /* 0x0000000000017941 */ /* 0x000fea0003800000 */
.L_x_598:
[----:B-----5:R-:W-:Y:S01]  /*1e760*/  IMAD.U32 R3, R136, 0x10000, RZ ;  /* 0x0001000088037824 */ /* 0x020fe200078e00ff */
[----:B------:R-:W-:Y:S03]  /*1e770*/  BSSY B1, `(.L_x_600) ;  /* 0x0000009000017945 */ /* 0x000fe60003800000 */
[----:B------:R-:W-:-:S04]  /*1e780*/  FMUL R4, R3, R16 ;  /* 0x0000001003047220 */ /* 0x000fc80000400000 */
[----:B------:R-:W-:-:S05]  /*1e790*/  FFMA R4, R215, R2, R4 ;  /* 0x00000002d7047223 */ /* 0x000fca0000000004 */
[----:B------:R-:W-:-:S05]  /*1e7a0*/  F2FP.BF16.F32.PACK_AB R4, RZ, R4 ;  /* 0x00000004ff04723e */ /* 0x000fca00000010ff */
[----:B------:R2:W-:Y:S01]  /*1e7b0*/  @P5 STG.E.U16 desc[UR36][R6.64+0x2f2], R4 ;  /* 0x0002f20406005986 */ /* 0x0005e2000c101524 */
[----:B------:R-:W-:-:S04]  /*1e7c0*/  LOP3.LUT P5, RZ, R17, 0x1, RZ, 0xc0, !PT ;  /* 0x0000000111ff7812 */ /* 0x000fc800078ac0ff */
[----:B------:R-:W-:-:S13]  /*1e7d0*/  ISETP.GT.AND P5, PT, R0, 0x80, P5 ;  /* 0x000000800000780c */ /* 0x000fda0002fa4270 */
[----:B--2---:R-:W-:Y:S05]  /*1e7e0*/  @!P5 BRA `(.L_x_601) ;  /* 0x000000000004d947 */ /* 0x004fea0003800000 */
[----:B------:R2:W5:Y:S02]  /*1e7f0*/  LDG.E.LTC128B.U16 R136, desc[UR36][R10.64+0x180] ;  /* 0x000180240a887981 */ /* 0x000564000c1e1520 */
.L_x_601:
[----:B------:R-:W-:Y:S05]  /*1e800*/  BSYNC B1 ;  /* 0x0000000000017941 */ /* 0x000fea0003800000 */
.L_x_600:
        /* <DEDUP_REMOVED lines=8> */
[----:B---3--:R-:W-:Y:S05]  /*1e890*/  @!P5 BRA `(.L_x_603) ;  /* 0x000000000004d947 */ /* 0x008fea0003800000 */
[----:B------:R3:W5:Y:S02]  /*1e8a0*/  LDG.E.LTC128B.U16 R136, desc[UR36][R10.64+0x182] ;  /* 0x000182240a887981 */ /* 0x000764000c1e1520 */
.L_x_603:
[----:B------:R-:W-:Y:S05]  /*1e8b0*/  BSYNC B1 ;  /* 0x0000000000017941 */ /* 0x000fea0003800000 */
.L_x_602:
[----:B-----5:R-:W-:Y:S01]  /*1e8c0*/  SHF.L.U32 R3, R136, 0x10, RZ ;  /* 0x0000001088037819 */ /* 0x020fe200000006ff */
[----:B------:R-:W-:Y:S04]  /*1e8d0*/  BSSY B1, `(.L_x_604) ;  /* 0x0000009000017945 */ /* 0x000fe80003800000 */
[----:B------:R-:W-:-:S04]  /*1e8e0*/  FMUL R4, R3, R16 ;  /* 0x0000001003047220 */ /* 0x000fc80000400000 */
[----:B------:R-:W-:-:S05]  /*1e8f0*/  FFMA R4, R25, R2, R4 ;  /* 0x0000000219047223 */ /* 0x000fca0000000004 */
[----:B------:R-:W-:-:S05]  /*1e900*/  F2FP.BF16.F32.PACK_AB R4, RZ, R4 ;  /* 0x00000004ff04723e */ /* 0x000fca00000010ff */
[----:B------:R0:W-:Y:S01]  /*1e910*/  @P5 STG.E.U16 desc[UR36][R18.64+0x182], R4 ;  /* 0x0001820412005986 */ /* 0x0001e2000c101524 */
[----:B------:R-:W-:-:S04]  /*1e920*/  LOP3.LUT P5, RZ, R17, 0x1, RZ, 0xc0, !PT ;  /* 0x0000000111ff7812 */ /* 0x000fc800078ac0ff */
[----:B------:R-:W-:-:S13]  /*1e930*/  ISETP.GT.AND P5, PT, R0, 0x88, P5 ;  /* 0x000000880000780c */ /* 0x000fda0002fa4270 */
[----:B0-----:R-:W-:Y:S05]  /*1e940*/  @!P5 BRA `(.L_x_605) ;  /* 0x000000000004d947 */ /* 0x001fea0003800000 */
[----:B------:R0:W5:Y:S02]  /*1e950*/  LDG.E.LTC128B.U16 R136, desc[UR36][R8.64+0x180] ;  /* 0x0001802408887981 */ /* 0x000164000c1e1520 */
.L_x_605:
[----:B------:R-:W-:Y:S05]  /*1e960*/  BSYNC B1 ;  /* 0x0000000000017941 */ /* 0x000fea0003800000 */
.L_x_604:
        /* <DEDUP_REMOVED lines=10> */
.L_x_607:
[----:B------:R-:W-:Y:S05]  /*1ea10*/  BSYNC B1 ;  /* 0x0000000000017941 */ /* 0x000fea0003800000 */
.L_x_606:
        /* <DEDUP_REMOVED lines=10> */
.L_x_609:
[----:B------:R-:W-:Y:S05]  /*1eac0*/  BSYNC B1 ;  /* 0x0000000000017941 */ /* 0x000fea0003800000 */
.L_x_608:
        /* <DEDUP_REMOVED lines=10> */
.L_x_611:
[----:B------:R-:W-:Y:S05]  /*1eb70*/  BSYNC B1 ;  /* 0x0000000000017941 */ /* 0x000fea0003800000 */
.L_x_610:
        /* <DEDUP_REMOVED lines=10> */
.L_x_613:
[----:B------:R-:W-:Y:S05]  /*1ec20*/  BSYNC B1 ;  /* 0x0000000000017941 */ /* 0x000fea0003800000 */
.L_x_612:
        /* <DEDUP_REMOVED lines=10> */
.L_x_615:
[----:B------:R-:W-:Y:S05]  /*1ecd0*/  BSYNC B1 ;  /* 0x0000000000017941 */ /* 0x000fea0003800000 */
.L_x_614:
        /* <DEDUP_REMOVED lines=10> */
.L_x_617:
[----:B------:R-:W-:Y:S05]  /*1ed80*/  BSYNC B1 ;  /* 0x0000000000017941 */ /* 0x000fea0003800000 */
.L_x_616:
        /* <DEDUP_REMOVED lines=10> */
.L_x_619:
[----:B------:R-:W-:Y:S05]  /*1ee30*/  BSYNC B1 ;  /* 0x0000000000017941 */ /* 0x000fea0003800000 */
.L_x_618:
        /* <DEDUP_REMOVED lines=10> */
.L_x_621:
[----:B------:R-:W-:Y:S05]  /*1eee0*/  BSYNC B1 ;  /* 0x0000000000017941 */ /* 0x000fea0003800000 */
.L_x_620:
        /* <DEDUP_REMOVED lines=10> */
.L_x_623:
[----:B------:R-:W-:Y:S05]  /*1ef90*/  BSYNC B1 ;  /* 0x0000000000017941 */ /* 0x000fea0003800000 */
.L_x_622:
        /* <DEDUP_REMOVED lines=10> */
.L_x_625:
[----:B------:R-:W-:Y:S05]  /*1f040*/  BSYNC B1 ;  /* 0x0000000000017941 */ /* 0x000fea0003800000 */
.L_x_624:
        /* <DEDUP_REMOVED lines=10> */
.L_x_627:
[----:B------:R-:W-:Y:S05]  /*1f0f0*/  BSYNC B1 ;  /* 0x0000000000017941 */ /* 0x000fea0003800000 */
.L_x_626:
        /* <DEDUP_REMOVED lines=10> */
.L_x_629:
[----:B------:R-:W-:Y:S05]  /*1f1a0*/  BSYNC B1 ;  /* 0x0000000000017941 */ /* 0x000fea0003800000 */
.L_x_628:
        /* <DEDUP_REMOVED lines=10> */
.L_x_631:
[----:B------:R-:W-:Y:S05]  /*1f250*/  BSYNC B1 ;  /* 0x0000000000017941 */ /* 0x000fea0003800000 */
.L_x_630:
        /* <DEDUP_REMOVED lines=10> */
.L_x_633:
[----:B------:R-:W-:Y:S05]  /*1f300*/  BSYNC B1 ;  /* 0x0000000000017941 */ /* 0x000fea0003800000 */
.L_x_632:
        /* <DEDUP_REMOVED lines=10> */
.L_x_635:
[----:B------:R-:W-:Y:S05]  /*1f3b0*/  BSYNC B1 ;  /* 0x0000000000017941 */ /* 0x000fea0003800000 */
.L_x_634:
        /* <DEDUP_REMOVED lines=10> */
.L_x_637:
[----:B------:R-:W-:Y:S05]  /*1f460*/  BSYNC B1 ;  /* 0x0000000000017941 */ /* 0x000fea0003800000 */
.L_x_636:
        /* <DEDUP_REMOVED lines=10> */
.L_x_639:
[----:B------:R-:W-:Y:S05]  /*1f510*/  BSYNC B1 ;  /* 0x0000000000017941 */ /* 0x000fea0003800000 */
.L_x_638:
        /* <DEDUP_REMOVED lines=10> */
.L_x_641:
[----:B------:R-:W-:Y:S05]  /*1f5c0*/  BSYNC B1 ;  /* 0x0000000000017941 */ /* 0x000fea0003800000 */
.L_x_640:
        /* <DEDUP_REMOVED lines=10> */
.L_x_643:
[----:B------:R-:W-:Y:S05]  /*1f670*/  BSYNC B1 ;  /* 0x0000000000017941 */ /* 0x000fea0003800000 */
.L_x_642:
        /* <DEDUP_REMOVED lines=10> */
.L_x_645:
[----:B------:R-:W-:Y:S05]  /*1f720*/  BSYNC B1 ;  /* 0x0000000000017941 */ /* 0x000fea0003800000 */
.L_x_644:
        /* <DEDUP_REMOVED lines=10> */
.L_x_647:
[----:B------:R-:W-:Y:S05]  /*1f7d0*/  BSYNC B1 ;  /* 0x0000000000017941 */ /* 0x000fea0003800000 */
.L_x_646:
        /* <DEDUP_REMOVED lines=10> */
.L_x_649:
[----:B------:R-:W-:Y:S05]  /*1f880*/  BSYNC B1 ;  /* 0x0000000000017941 */ /* 0x000fea0003800000 */
.L_x_648:
        /* <DEDUP_REMOVED lines=10> */
.L_x_651:
[----:B------:R-:W-:Y:S05]  /*1f930*/  BSYNC B1 ;  /* 0x0000000000017941 */ /* 0x000fea0003800000 */
.L_x_650:
        /* <DEDUP_REMOVED lines=10> */
.L_x_653:
[----:B------:R-:W-:Y:S05]  /*1f9e0*/  BSYNC B1 ;  /* 0x0000000000017941 */ /* 0x000fea0003800000 */
.L_x_652:
        /* <DEDUP_REMOVED lines=10> */
.L_x_655:
[----:B------:R-:W-:Y:S05]  /*1fa90*/  BSYNC B1 ;  /* 0x0000000000017941 */ /* 0x000fea0003800000 */
.L_x_654:
        /* <DEDUP_REMOVED lines=10> */
.L_x_657:
[----:B------:R-:W-:Y:S05]  /*1fb40*/  BSYNC B1 ;  /* 0x0000000000017941 */ /* 0x000fea0003800000 */
.L_x_656:
        /* <DEDUP_REMOVED lines=10> */
.L_x_659:
[----:B------:R-:W-:Y:S05]  /*1fbf0*/  BSYNC B1 ;  /* 0x0000000000017941 */ /* 0x000fea0003800000 */
.L_x_658:
        /* <DEDUP_REMOVED lines=10> */
.L_x_661:
[----:B------:R-:W-:Y:S05]  /*1fca0*/  BSYNC B1 ;  /* 0x0000000000017941 */ /* 0x000fea0003800000 */
.L_x_660:
        /* <DEDUP_REMOVED lines=10> */
.L_x_663:
[----:B------:R-:W-:Y:S05]  /*1fd50*/  BSYNC B1 ;  /* 0x0000000000017941 */ /* 0x000fea0003800000 */
.L_x_662:
        /* <DEDUP_REMOVED lines=10> */
.L_x_665:
[----:B------:R-:W-:Y:S05]  /*1fe00*/  BSYNC B1 ;  /* 0x0000000000017941 */ /* 0x000fea0003800000 */
.L_x_664:
[----:B-----5:R-:W-:Y:S01]  /*1fe10*/  IMAD.U32 R3, R136, 0x10000, RZ ;  /* 0x0001000088037824 */ /* 0x020fe200078e00ff */
[----:B------:R-:W-:Y:S03]  /*1fe20*/  BSSY B1, `(.L_x_666) ;  /* 0x0000009000017945 */ /* 0x000fe60003800000 */
[----:B------:R-:W-:-:S04]  /*1fe30*/  FMUL R3, R3, R16 ;  /* 0x0000001003037220 */ /* 0x000fc80000400000 */
[----:B------:R-:W-:-:S05]  /*1fe40*/  FFMA R3, R56, R2, R3 ;  /* 0x0000000238037223 */ /* 0x000fca0000000003 */
[----:B------:R-:W-:-:S05]  /*1fe50*/  F2FP.BF16.F32.PACK_AB R3, RZ, R3 ;  /* 0x00000003ff03723e */ /* 0x000fca00000010ff */
[----:B------:R0:W-:Y:S01]  /*1fe60*/  @P5 STG.E.U16 desc[UR36][R18.64+0x200], R3 ;  /* 0x0002000312005986 */ /* 0x0001e2000c101524 */
[----:B------:R-:W-:-:S04]  /*1fe70*/  ISETP.NE.AND P5, PT, R23, RZ, PT ;  /* 0x000000ff1700720c */ /* 0x000fc80003fa5270 */
[----:B------:R-:W-:-:S13]  /*1fe80*/  ISETP.GT.AND P5, PT, R0, 0x80, P5 ;  /* 0x000000800000780c */ /* 0x000fda0002fa4270 */
[----:B0-----:R-:W-:Y:S05]  /*1fe90*/  @!P5 BRA `(.L_x_667) ;  /* 0x000000000004d947 */ /* 0x001fea0003800000 */
[----:B------:R0:W5:Y:S02]  /*1fea0*/  LDG.E.LTC128B.U16 R136, desc[UR36][R10.64+0x202] ;  /* 0x000202240a887981 */ /* 0x000164000c1e1520 */
.L_x_667:
[----:B------:R-:W-:Y:S05]  /*1feb0*/  BSYNC B1 ;  /* 0x0000000000017941 */ /* 0x000fea0003800000 */
.L_x_666:
        /* <DEDUP_REMOVED lines=10> */
.L_x_669:
[----:B------:R-:W-:Y:S05]  /*1ff60*/  BSYNC B1 ;  /* 0x0000000000017941 */ /* 0x000fea0003800000 */
.L_x_668:
        /* <DEDUP_REMOVED lines=10> */
.L_x_671:
[----:B------:R-:W-:Y:S05]  /*20010*/  BSYNC B1 ;  /* 0x0000000000017941 */ /* 0x000fea0003800000 */
.L_x_670:
        /* <DEDUP_REMOVED lines=10> */
.L_x_673:
[----:B------:R-:W-:Y:S05]  /*200c0*/  BSYNC B1 ;  /* 0x0000000000017941 */ /* 0x000fea0003800000 */
.L_x_672:
        /* <DEDUP_REMOVED lines=10> */
.L_x_675:
[----:B------:R-:W-:Y:S05]  /*20170*/  BSYNC B1 ;  /* 0x0000000000017941 */ /* 0x000fea0003800000 */
.L_x_674:
[----:B-----5:R-:W-:Y:S01]  /*20180*/  SHF.L.U32 R3, R136, 0x10, RZ ;  /* 0x0000001088037819 */ /* 0x020fe200000006ff */
[----:B------:R-:W-:Y:S04]  /*20190*/  BSSY B1, `(.L_x_676) ;  /* 0x0000009000017945 */ /* 0x000fe80003800000 */
        /* <DEDUP_REMOVED lines=8> */
.L_x_677:
[----:B------:R-:W-:Y:S05]  /*20220*/  BSYNC B1 ;  /* 0x0000000000017941 */ /* 0x000fea0003800000 */
.L_x_676:
        /* <DEDUP_REMOVED lines=10> */
.L_x_679:
[----:B------:R-:W-:Y:S05]  /*202d0*/  BSYNC B1 ;  /* 0x0000000000017941 */ /* 0x000fea0003800000 */
.L_x_678:
        /* <DEDUP_REMOVED lines=10> */
.L_x_681:
[----:B------:R-:W-:Y:S05]  /*20380*/  BSYNC B1 ;  /* 0x0000000000017941 */ /* 0x000fea0003800000 */
.L_x_680:
        /* <DEDUP_REMOVED lines=10> */
.L_x_683:
[----:B------:R-:W-:Y:S05]  /*20430*/  BSYNC B1 ;  /* 0x0000000000017941 */ /* 0x000fea0003800000 */
.L_x_682:
        /* <DEDUP_REMOVED lines=10> */
.L_x_685:
[----:B------:R-:W-:Y:S05]  /*204e0*/  BSYNC B1 ;  /* 0x0000000000017941 */ /* 0x000fea0003800000 */
.L_x_684:
        /* <DEDUP_REMOVED lines=10> */
.L_x_687:
[----:B------:R-:W-:Y:S05]  /*20590*/  BSYNC B1 ;  /* 0x0000000000017941 */ /* 0x000fea0003800000 */
.L_x_686:
        /* <DEDUP_REMOVED lines=10> */
.L_x_689:
[----:B------:R-:W-:Y:S05]  /*20640*/  BSYNC B1 ;  /* 0x0000000000017941 */ /* 0x000fea0003800000 */
.L_x_688:
        /* <DEDUP_REMOVED lines=10> */
.L_x_691:
[----:B------:R-:W-:Y:S05]  /*206f0*/  BSYNC B1 ;  /* 0x0000000000017941 */ /* 0x000fea0003800000 */
.L_x_690:
        /* <DEDUP_REMOVED lines=10> */
.L_x_693:
[----:B------:R-:W-:Y:S05]  /*207a0*/  BSYNC B1 ;  /* 0x0000000000017941 */ /* 0x000fea0003800000 */
.L_x_692:
        /* <DEDUP_REMOVED lines=10> */
.L_x_695:
[----:B------:R-:W-:Y:S05]  /*20850*/  BSYNC B1 ;  /* 0x0000000000017941 */ /* 0x000fea0003800000 */
.L_x_694:
        /* <DEDUP_REMOVED lines=10> */
.L_x_697:
[----:B------:R-:W-:Y:S05]  /*20900*/  BSYNC B1 ;  /* 0x0000000000017941 */ /* 0x000fea0003800000 */
.L_x_696:
        /* <DEDUP_REMOVED lines=10> */
.L_x_699:
[----:B------:R-:W-:Y:S05]  /*209b0*/  BSYNC B1 ;  /* 0x0000000000017941 */ /* 0x000fea0003800000 */
.L_x_698:
        /* <DEDUP_REMOVED lines=10> */
.L_x_701:
[----:B------:R-:W-:Y:S05]  /*20a60*/  BSYNC B1 ;  /* 0x0000000000017941 */ /* 0x000fea0003800000 */
.L_x_700:
        /* <DEDUP_REMOVED lines=10> */
.L_x_703:
[----:B------:R-:W-:Y:S05]  /*20b10*/  BSYNC B1 ;  /* 0x0000000000017941 */ /* 0x000fea0003800000 */
.L_x_702:
        /* <DEDUP_REMOVED lines=10> */
.L_x_705:
[----:B------:R-:W-:Y:S05]  /*20bc0*/  BSYNC B1 ;  /* 0x0000000000017941 */ /* 0x000fea0003800000 */
.L_x_704:
        /* <DEDUP_REMOVED lines=10> */
.L_x_707:
[----:B------:R-:W-:Y:S05]  /*20c70*/  BSYNC B1 ;  /* 0x0000000000017941 */ /* 0x000fea0003800000 */
.L_x_706:
        /* <DEDUP_REMOVED lines=10> */
.L_x_709:
[----:B------:R-:W-:Y:S05]  /*20d20*/  BSYNC B1 ;  /* 0x0000000000017941 */ /* 0x000fea0003800000 */
.L_x_708:
        /* <DEDUP_REMOVED lines=10> */
.L_x_711:
[----:B------:R-:W-:Y:S05]  /*20dd0*/  BSYNC B1 ;  /* 0x0000000000017941 */ /* 0x000fea0003800000 */
.L_x_710:
        /* <DEDUP_REMOVED lines=10> */
.L_x_713:
[----:B------:R-:W-:Y:S05]  /*20e80*/  BSYNC B1 ;  /* 0x0000000000017941 */ /* 0x000fea0003800000 */
.L_x_712:
        /* <DEDUP_REMOVED lines=10> */
.L_x_715:
[----:B------:R-:W-:Y:S05]  /*20f30*/  BSYNC B1 ;  /* 0x0000000000017941 */ /* 0x000fea0003800000 */
.L_x_714:
        /* <DEDUP_REMOVED lines=10> */
.L_x_717:
[----:B------:R-:W-:Y:S05]  /*20fe0*/  BSYNC B1 ;  /* 0x0000000000017941 */ /* 0x000fea0003800000 */
.L_x_716:
        /* <DEDUP_REMOVED lines=10> */
.L_x_719:
[----:B------:R-:W-:Y:S05]  /*21090*/  BSYNC B1 ;  /* 0x0000000000017941 */ /* 0x000fea0003800000 */
.L_x_718:
        /* <DEDUP_REMOVED lines=10> */
.L_x_721:
[----:B------:R-:W-:Y:S05]  /*21140*/  BSYNC B1 ;  /* 0x0000000000017941 */ /* 0x000fea0003800000 */
.L_x_720:
        /* <DEDUP_REMOVED lines=10> */
.L_x_723:
[----:B------:R-:W-:Y:S05]  /*211f0*/  BSYNC B1 ;  /* 0x0000000000017941 */ /* 0x000fea0003800000 */
.L_x_722:
        /* <DEDUP_REMOVED lines=10> */
.L_x_725:
[----:B------:R-:W-:Y:S05]  /*212a0*/  BSYNC B1 ;  /* 0x0000000000017941 */ /* 0x000fea0003800000 */
.L_x_724:
        /* <DEDUP_REMOVED lines=10> */
.L_x_727:
[----:B------:R-:W-:Y:S05]  /*21350*/  BSYNC B1 ;  /* 0x0000000000017941 */ /* 0x000fea0003800000 */
.L_x_726:
        /* <DEDUP_REMOVED lines=10> */
.L_x_729:
[----:B------:R-:W-:Y:S05]  /*21400*/  BSYNC B1 ;  /* 0x0000000000017941 */ /* 0x000fea0003800000 */
.L_x_728:
        /* <DEDUP_REMOVED lines=10> */
.L_x_731:
[----:B------:R-:W-:Y:S05]  /*214b0*/  BSYNC B1 ;  /* 0x0000000000017941 */ /* 0x000fea0003800000 */
.L_x_730:
        /* <DEDUP_REMOVED lines=10> */
.L_x_733:
[----:B------:R-:W-:Y:S05]  /*21560*/  BSYNC B1 ;  /* 0x0000000000017941 */ /* 0x000fea0003800000 */
.L_x_732:
        /* <DEDUP_REMOVED lines=10> */
.L_x_735:
[----:B------:R-:W-:Y:S05]  /*21610*/  BSYNC B1 ;  /* 0x0000000000017941 */ /* 0x000fea0003800000 */
.L_x_734:
        /* <DEDUP_REMOVED lines=10> */
.L_x_737:
[----:B------:R-:W-:Y:S05]  /*216c0*/  BSYNC B1 ;  /* 0x0000000000017941 */ /* 0x000fea0003800000 */
.L_x_736:
        /* <DEDUP_REMOVED lines=10> */
.L_x_739:
[----:B------:R-:W-:Y:S05]  /*21770*/  BSYNC B1 ;  /* 0x0000000000017941 */ /* 0x000fea0003800000 */
.L_x_738:
        /* <DEDUP_REMOVED lines=10> */
.L_x_741:
[----:B------:R-:W-:Y:S05]  /*21820*/  BSYNC B1 ;  /* 0x0000000000017941 */ /* 0x000fea0003800000 */
.L_x_740:
        /* <DEDUP_REMOVED lines=10> */
.L_x_743:
[----:B------:R-:W-:Y:S05]  /*218d0*/  BSYNC B1 ;  /* 0x0000000000017941 */ /* 0x000fea0003800000 */
.L_x_742:
        /* <DEDUP_REMOVED lines=10> */
.L_x_745:
[----:B------:R-:W-:Y:S05]  /*21980*/  BSYNC B1 ;  /* 0x0000000000017941 */ /* 0x000fea0003800000 */
.L_x_744:
        /* <DEDUP_REMOVED lines=10> */
.L_x_747:
[----:B------:R-:W-:Y:S05]  /*21a30*/  BSYNC B1 ;  /* 0x0000000000017941 */ /* 0x000fea0003800000 */
.L_x_746:
        /* <DEDUP_REMOVED lines=10> */
.L_x_749:
[----:B------:R-:W-:Y:S05]  /*21ae0*/  BSYNC B1 ;  /* 0x0000000000017941 */ /* 0x000fea0003800000 */
.L_x_748:
        /* <DEDUP_REMOVED lines=10> */
.L_x_751:
[----:B------:R-:W-:Y:S05]  /*21b90*/  BSYNC B1 ;  /* 0x0000000000017941 */ /* 0x000fea0003800000 */
.L_x_750:
        /* <DEDUP_REMOVED lines=10> */
.L_x_753:
[----:B------:R-:W-:Y:S05]  /*21c40*/  BSYNC B1 ;  /* 0x0000000000017941 */ /* 0x000fea0003800000 */
.L_x_752:
        /* <DEDUP_REMOVED lines=10> */
.L_x_755:
[----:B------:R-:W-:Y:S05]  /*21cf0*/  BSYNC B1 ;  /* 0x0000000000017941 */ /* 0x000fea0003800000 */
.L_x_754:
        /* <DEDUP_REMOVED lines=10> */
.L_x_757:
[----:B------:R-:W-:Y:S05]  /*21da0*/  BSYNC B1 ;  /* 0x0000000000017941 */ /* 0x000fea0003800000 */
.L_x_756:
        /* <DEDUP_REMOVED lines=10> */
.L_x_759:
[----:B------:R-:W-:Y:S05]  /*21e50*/  BSYNC B1 ;  /* 0x0000000000017941 */ /* 0x000fea0003800000 */
.L_x_758:
        /* <DEDUP_REMOVED lines=10> */
.L_x_761:
[----:B------:R-:W-:Y:S05]  /*21f00*/  BSYNC B1 ;  /* 0x0000000000017941 */ /* 0x000fea0003800000 */
.L_x_760:
        /* <DEDUP_REMOVED lines=10> */
.L_x_763:
[----:B------:R-:W-:Y:S05]  /*21fb0*/  BSYNC B1 ;  /* 0x0000000000017941 */ /* 0x000fea0003800000 */
.L_x_762:
        /* <DEDUP_REMOVED lines=10> */
.L_x_765:
[----:B------:R-:W-:Y:S05]  /*22060*/  BSYNC B1 ;  /* 0x0000000000017941 */ /* 0x000fea0003800000 */
.L_x_764:
        /* <DEDUP_REMOVED lines=10> */
.L_x_767:
[----:B------:R-:W-:Y:S05]  /*22110*/  BSYNC B1 ;  /* 0x0000000000017941 */ /* 0x000fea0003800000 */
.L_x_766:
        /* <DEDUP_REMOVED lines=9> */
.L_x_769:
[----:B------:R-:W-:Y:S05]  /*221b0*/  BSYNC B1 ;  /* 0x0000000000017941 */ /* 0x000fea0003800000 */
.L_x_768:
        /* <DEDUP_REMOVED lines=9> */
.L_x_771:
[----:B------:R-:W-:Y:S05]  /*22250*/  BSYNC B1 ;  /* 0x0000000000017941 */ /* 0x000fea0003800000 */
.L_x_770:
        /* <DEDUP_REMOVED lines=9> */
.L_x_773:
[----:B------:R-:W-:Y:S05]  /*222f0*/  BSYNC B1 ;  /* 0x0000000000017941 */ /* 0x000fea0003800000 */
.L_x_772:
        /* <DEDUP_REMOVED lines=9> */
.L_x_775:
[----:B------:R-:W-:Y:S05]  /*22390*/  BSYNC B1 ;  /* 0x0000000000017941 */ /* 0x000fea0003800000 */
.L_x_774:
        /* <DEDUP_REMOVED lines=9> */
.L_x_777:
[----:B------:R-:W-:Y:S05]  /*22430*/  BSYNC B1 ;  /* 0x0000000000017941 */ /* 0x000fea0003800000 */
.L_x_776:
        /* <DEDUP_REMOVED lines=9> */
.L_x_779:
[----:B------:R-:W-:Y:S05]  /*224d0*/  BSYNC B1 ;  /* 0x0000000000017941 */ /* 0x000fea0003800000 */
.L_x_778:
        /* <DEDUP_REMOVED lines=9> */
.L_x_781:
[----:B------:R-:W-:Y:S05]  /*22570*/  BSYNC B1 ;  /* 0x0000000000017941 */ /* 0x000fea0003800000 */
.L_x_780:
        /* <DEDUP_REMOVED lines=9> */
.L_x_783:
[----:B------:R-:W-:Y:S05]  /*22610*/  BSYNC B1 ;  /* 0x0000000000017941 */ /* 0x000fea0003800000 */
.L_x_782:
[----:B0----5:R-:W-:Y:S01]  /*22620*/  SHF.L.U32 R3, R136, 0x10, RZ ;  /* 0x0000001088037819 */ /* 0x021fe200000006ff */
        /* <DEDUP_REMOVED lines=8> */
.L_x_785:
[----:B------:R-:W-:Y:S05]  /*226b0*/  BSYNC B1 ;  /* 0x0000000000017941 */ /* 0x000fea0003800000 */
.L_x_784:
        /* <DEDUP_REMOVED lines=9> */
.L_x_787:
[----:B------:R-:W-:Y:S05]  /*22750*/  BSYNC B1 ;  /* 0x0000000000017941 */ /* 0x000fea0003800000 */
.L_x_786:
        /* <DEDUP_REMOVED lines=9> */
.L_x_789:
[----:B------:R-:W-:Y:S05]  /*227f0*/  BSYNC B1 ;  /* 0x0000000000017941 */ /* 0x000fea0003800000 */
.L_x_788:
        /* <DEDUP_REMOVED lines=9> */
.L_x_791:
[----:B------:R-:W-:Y:S05]  /*22890*/  BSYNC B1 ;  /* 0x0000000000017941 */ /* 0x000fea0003800000 */
.L_x_790:
[----:B------:R-:W-:Y:S05]  /*228a0*/  @!P0 BRA `(.L_x_792) ;  /* 0x0000007c005c8947 */ /* 0x000fea0003800000 */
[----:B0----5:R-:W-:-:S04]  /*228b0*/  IMAD.U32 R3, R136, 0x10000, RZ ;  /* 0x0001000088037824 */ /* 0x021fc800078e00ff */
[----:B------:R-:W-:-:S04]  /*228c0*/  FMUL R0, R3, R16 ;  /* 0x0000001003007220 */ /* 0x000fc80000400000 */
[----:B------:R-:W-:-:S05]  /*228d0*/  FFMA R0, R119, R2, R0 ;  /* 0x0000000277007223 */ /* 0x000fca0000000000 */
[----:B------:R-:W-:-:S05]  /*228e0*/  F2FP.BF16.F32.PACK_AB R0, RZ, R0 ;  /* 0x00000000ff00723e */ /* 0x000fca00000010ff */
[----:B------:R0:W-:Y:S01]  /*228f0*/  STG.E.U16 desc[UR36][R20.64+0x2f2], R0 ;  /* 0x0002f20014007986 */ /* 0x0001e2000c101524 */
[----:B------:R-:W-:Y:S05]  /*22900*/  BRA `(.L_x_792) ;  /* 0x0000007c00447947 */ /* 0x000fea0003800000 */
.L_x_29:
[----:B------:R-:W2:Y:S01]  /*22910*/  LDL.LU R13, [R1+0x188] ;  /* 0x00018800010d7983 */ /* 0x000ea20000300800 */
[----:B------:R-:W-:-:S03]  /*22920*/  ULDC.64 UR4, c[0x0][0x5c0] ;  /* 0x0001700000047ab9 */ /* 0x000fc60000000a00 */
[----:B------:R-:W3:Y:S04]  /*22930*/  LDL.LU R8, [R1+0x18c] ;  /* 0x00018c0001087983 */ /* 0x000ee80000300800 */
[----:B------:R-:W4:Y:S04]  /*22940*/  LDL.LU R10, [R1+0x1f8] ;  /* 0x0001f800010a7983 */ /* 0x000f280000300800 */
[----:B------:R-:W5:Y:S04]  /*22950*/  LDL.LU R11, [R1+0x1fc] ;  /* 0x0001fc00010b7983 */ /* 0x000f680000300800 */
        /* <DEDUP_REMOVED lines=19> */
[----:B------:R-:W5:Y:S01]  /*22a90*/  LDL.LU R15, [R1+0x2fc] ;  /* 0x0002fc00010f7983 */ /* 0x000f620000300800 */
[----:B------:R-:W-:-:S03]  /*22aa0*/  LEA R4, P0, R6, UR4, 0x1 ;  /* 0x0000000406047c11 */ /* 0x000fc6000f8008ff */
[----:B------:R-:W2:Y:S01]  /*22ab0*/  LDL.LU R7, [R1+0x180] ;  /* 0x0001800001077983 */ /* 0x000ea20000300800 */
[----:B------:R-:W-:-:S03]  /*22ac0*/  LEA.HI.X R5, R6, UR5, R14, 0x1, P0 ;  /* 0x0000000506057c11 */ /* 0x000fc600080f0c0e */
[----:B------:R-:W4:Y:S01]  /*22ad0*/  LDL.LU R14, [R1+0x184] ;  /* 0x00018400010e7983 */ /* 0x000f220000300800 */
[----:B------:R-:W-:-:S04]  /*22ae0*/  ISETP.GT.AND P2, PT, R3, 0x1, PT ;  /* 0x000000010300780c */ /* 0x000fc80003f44270 */
[----:B------:R-:W-:Y:S01]  /*22af0*/  ISETP.GT.AND P0, PT, R0, RZ, P2 ;  /* 0x000000ff0000720c */ /* 0x000fe20001704270 */
[----:B---3--:R-:W-:-:S05]  /*22b00*/  FMUL R8, R8, R2 ;  /* 0x0000000208087220 */ /* 0x008fca0000400000 */
[----:B------:R-:W-:Y:S01]  /*22b10*/  F2FP.BF16.F32.PACK_AB R8, RZ, R8 ;  /* 0x00000008ff08723e */ /* 0x000fe200000010ff */
[----:B--2---:R-:W-:-:S05]  /*22b20*/  FMUL R6, R7, R2 ;  /* 0x0000000207067220 */ /* 0x004fca0000400000 */
[----:B------:R-:W-:-:S05]  /*22b30*/  F2FP.BF16.F32.PACK_AB R6, RZ, R6 ;  /* 0x00000006ff06723e */ /* 0x000fca00000010ff */
[----:B------:R4:W-:Y:S01]  /*22b40*/  @P1 STG.E.U16 desc[UR36][R4.64], R6 ;  /* 0x0000000604001986 */ /* 0x0009e2000c101524 */
[-C--:B------:R-:W-:Y:S01]  /*22b50*/  FMUL R7, R13, R2.reuse ;  /* 0x000000020d077220 */ /* 0x080fe20000400000 */
[----:B------:R-:W-:Y:S02]  /*22b60*/  IMAD.SHL.U32 R13, R18, 0x10, RZ ;  /* 0x00000010120d7824 */ /* 0x000fe400078e00ff */
[----:B----4-:R-:W-:-:S05]  /*22b70*/  FMUL R6, R14, R2 ;  /* 0x000000020e067220 */ /* 0x010fca0000400000 */
[----:B------:R-:W-:Y:S02]  /*22b80*/  F2FP.BF16.F32.PACK_AB R6, RZ, R6 ;  /* 0x00000006ff06723e */ /* 0x000fe400000010ff */
[----:B------:R-:W-:Y:S02]  /*22b90*/  F2FP.BF16.F32.PACK_AB R7, RZ, R7 ;  /* 0x00000007ff07723e */ /* 0x000fe400000010ff */
[----:B------:R-:W-:Y:S01]  /*22ba0*/  SHF.L.U64.HI R14, R18, 0x4, R19 ;  /* 0x00000004120e7819 */ /* 0x000fe20000010213 */
[----:B------:R0:W-:Y:S01]  /*22bb0*/  @P0 STG.E.U16 desc[UR36][R4.64+0x2], R6 ;  /* 0x0000020604000986 */ /* 0x0001e2000c101524 */
[----:B------:R-:W-:Y:S02]  /*22bc0*/  PRMT R9, R7, 0x7610, R9 ;  /* 0x0000761007097816 */ /* 0x000fe40000000009 */
[----:B------:R-:W-:Y:S02]  /*22bd0*/  ISETP.GT.AND P1, PT, R0, 0x8, P5 ;  /* 0x000000080000780c */ /* 0x000fe40002f24270 */
[----:B0-----:R-:W-:-:S05]  /*22be0*/  IADD3 R6, P0, R13, R4, RZ ;  /* 0x000000040d067210 */ /* 0x001fca0007f1e0ff */
[----:B------:R-:W-:Y:S01]  /*22bf0*/  IMAD.X R7, R14, 0x1, R5, P0 ;  /* 0x000000010e077824 */ /* 0x000fe200000e0605 */
[----:B------:R-:W-:-:S05]  /*22c00*/  ISETP.GT.AND P0, PT, R0, 0x8, P2 ;  /* 0x000000080000780c */ /* 0x000fca0001704270 */
[----:B------:R0:W-:Y:S08]  /*22c10*/  @P1 STG.E.U16 desc[UR36][R6.64], R9 ;  /* 0x0000000906001986 */ /* 0x0001f0000c101524 */
[----:B------:R1:W-:Y:S04]  /*22c20*/  @P0 STG.E.U16 desc[UR36][R6.64+0x2], R8 ;  /* 0x0000020806000986 */ /* 0x0003e8000c101524 */
[----:B0-----:R-:W2:Y:S04]  /*22c30*/  LDL.LU R9, [R1+0x1f4] ;  /* 0x0001f40001097983 */ /* 0x001ea80000300800 */
[----:B-1----:R-:W3:Y:S01]  /*22c40*/  LDL.LU R8, [R1+0x190] ;  /* 0x0001900001087983 */ /* 0x002ee20000300800 */
[----:B------:R-:W-:-:S04]  /*22c50*/  ISETP.GT.AND P2, PT, R3, 0x8, PT ;  /* 0x000000080300780c */ /* 0x000fc80003f44270 */
[----:B------:R-:W-:Y:S01]  /*22c60*/  ISETP.GT.AND P0, PT, R0, RZ, P2 ;  /* 0x000000ff0000720c */ /* 0x000fe20001704270 */
[----:B---3--:R-:W-:-:S05]  /*22c70*/  FMUL R8, R8, R2 ;  /* 0x0000000208087220 */ /* 0x008fca0000400000 */
[----:B------:R-:W-:-:S07]  /*22c80*/  F2FP.BF16.F32.PACK_AB R8, RZ, R8 ;  /* 0x00000008ff08723e */ /* 0x000fce00000010ff */
[----:B------:R0:W-:Y:S04]  /*22c90*/  @P0 STG.E.U16 desc[UR36][R4.64+0x10], R8 ;  /* 0x0000100804000986 */ /* 0x0001e8000c101524 */
[----:B0-----:R-:W3:Y:S01]  /*22ca0*/  LDL.LU R8, [R1+0x194] ;  /* 0x0001940001087983 */ /* 0x001ee20000300800 */
[----:B------:R-:W-:-:S04]  /*22cb0*/  ISETP.GT.AND P1, PT, R3, 0x9, PT ;  /* 0x000000090300780c */ /* 0x000fc80003f24270 */
[----:B------:R-:W-:Y:S01]  /*22cc0*/  ISETP.GT.AND P0, PT, R0, RZ, P1 ;  /* 0x000000ff0000720c */ /* 0x000fe20000f04270 */
[----:B---3--:R-:W-:-:S05]  /*22cd0*/  FMUL R8, R8, R2 ;  /* 0x0000000208087220 */ /* 0x008fca0000400000 */
[----:B------:R-:W-:-:S07]  /*22ce0*/  F2FP.BF16.F32.PACK_AB R8, RZ, R8 ;  /* 0x00000008ff08723e */ /* 0x000fce00000010ff */
[----:B------:R0:W-:Y:S04]  /*22cf0*/  @P0 STG.E.U16 desc[UR36][R4.64+0x12], R8 ;  /* 0x0000120804000986 */ /* 0x0001e8000c101524 */
[----:B0-----:R-:W3:Y:S01]  /*22d00*/  LDL.LU R8, [R1+0x198] ;  /* 0x0001980001087983 */ /* 0x001ee20000300800 */
[----:B------:R-:W-:Y:S01]  /*22d10*/  ISETP.GT.AND P0, PT, R0, 0x8, P2 ;  /* 0x000000080000780c */ /* 0x000fe20001704270 */
        /* <DEDUP_REMOVED lines=120> */
[----:B------:R-:W-:Y:S02]  /*234a0*/  ISETP.GT.AND P0, PT, R0, RZ, P2 ;  /* 0x000000ff0000720c */ /* 0x000fe40001704270 */
[----:B------:R-:W-:Y:S02]  /*234b0*/  ISETP.GT.AND P1, PT, R3, 0x39, PT ;  /* 0x000000390300780c */ /* 0x000fe40003f24270 */
[----:B------:R-:W-:Y:S01]  /*234c0*/  SHF.L.U64.HI R19, R18, 0x8, R19 ;  /* 0x0000000812137819 */ /* 0x000fe20000010213 */
[----:B------:R-:W-:-:S05]  /*234d0*/  FMUL R10, R10, R2 ;  /* 0x000000020a0a7220 */ /* 0x000fca0000400000 */
[----:B------:R-:W-:Y:S01]  /*234e0*/  F2FP.BF16.F32.PACK_AB R10, RZ, R10 ;  /* 0x0000000aff0a723e */ /* 0x000fe200000010ff */
[----:B-----5:R-:W-:-:S05]  /*234f0*/  FMUL R12, R12, R2 ;  /* 0x000000020c0c7220 */ /* 0x020fca0000400000 */
[----:B------:R-:W-:Y:S01]  /*23500*/  F2FP.BF16.F32.PACK_AB R12, RZ, R12 ;  /* 0x0000000cff0c723e */ /* 0x000fe200000010ff */
[----:B---3--:R-:W-:-:S05]  /*23510*/  FMUL R8, R8, R2 ;  /* 0x0000000208087220 */ /* 0x008fca0000400000 */
[----:B------:R-:W-:-:S05]  /*23520*/  F2FP.BF16.F32.PACK_AB R8, RZ, R8 ;  /* 0x00000008ff08723e */ /* 0x000fca00000010ff */
[----:B------:R2:W-:Y:S01]  /*23530*/  @P0 STG.E.U16 desc[UR36][R4.64+0x70], R8 ;  /* 0x0000700804000986 */ /* 0x0005e2000c101524 */
[----:B------:R-:W-:Y:S01]  /*23540*/  ISETP.GT.AND P0, PT, R0, RZ, P1 ;  /* 0x000000ff0000720c */ /* 0x000fe20000f04270 */
[----:B--2---:R-:W-:-:S05]  /*23550*/  FMUL R8, R9, R2 ;  /* 0x0000000209087220 */ /* 0x004fca0000400000 */
[----:B------:R-:W-:-:S07]  /*23560*/  F2FP.BF16.F32.PACK_AB R8, RZ, R8 ;  /* 0x00000008ff08723e */ /* 0x000fce00000010ff */
[----:B------:R0:W-:Y:S02]  /*23570*/  @P0 STG.E.U16 desc[UR36][R4.64+0x72], R8 ;  /* 0x0000720804000986 */ /* 0x0001e4000c101524 */
[----:B0-----:R-:W-:-:S05]  /*23580*/  LEA R8, P0, R18, R4, 0x8 ;  /* 0x0000000412087211 */ /* 0x001fca00078040ff */
[----:B------:R-:W-:Y:S01]  /*23590*/  IMAD.X R9, R19, 0x1, R5, P0 ;  /* 0x0000000113097824 */ /* 0x000fe200000e0605 */
[----:B------:R-:W-:-:S13]  /*235a0*/  ISETP.GT.AND P0, PT, R0, 0x8, P2 ;  /* 0x000000080000780c */ /* 0x000fda0001704270 */
[----:B------:R0:W-:Y:S01]  /*235b0*/  @P0 STG.E.U16 desc[UR36][R6.64+0x70], R10 ;  /* 0x0000700a06000986 */ /* 0x0001e2000c101524 */
[----:B------:R-:W-:Y:S01]  /*235c0*/  ISETP.GT.AND P0, PT, R0, 0x8, P1 ;  /* 0x000000080000780c */ /* 0x000fe20000f04270 */
[----:B0-----:R-:W-:-:S05]  /*235d0*/  FMUL R10, R11, R2 ;  /* 0x000000020b0a7220 */ /* 0x001fca0000400000 */
[----:B------:R-:W-:Y:S02]  /*235e0*/  F2FP.BF16.F32.PACK_AB R10, RZ, R10 ;  /* 0x0000000aff0a723e */ /* 0x000fe400000010ff */
[----:B------:R-:W-:-:S05]  /*235f0*/  ISETP.GT.AND P2, PT, R3, 0x40, PT ;  /* 0x000000400300780c */ /* 0x000fca0003f44270 */
[----:B------:R0:W-:Y:S02]  /*23600*/  @P0 STG.E.U16 desc[UR36][R6.64+0x72], R10 ;  /* 0x0000720a06000986 */ /* 0x0001e4000c101524 */
[----:B0-----:R-:W-:-:S05]  /*23610*/  IADD3 R10, P0, R13, R8, RZ ;  /* 0x000000080d0a7210 */ /* 0x001fca0007f1e0ff */
[----:B------:R-:W-:Y:S01]  /*23620*/  IMAD.X R11, R14, 0x1, R9, P0 ;  /* 0x000000010e0b7824 */ /* 0x000fe200000e0609 */
[----:B------:R-:W-:-:S13]  /*23630*/  ISETP.GT.AND P0, PT, R0, RZ, P2 ;  /* 0x000000ff0000720c */ /* 0x000fda0001704270 */
[----:B------:R0:W-:Y:S04]  /*23640*/  @P0 STG.E.U16 desc[UR36][R4.64+0x80], R12 ;  /* 0x0000800c04000986 */ /* 0x0001e8000c101524 */
[----:B0-----:R-:W2:Y:S01]  /*23650*/  LDL.LU R12, [R1+0x204] ;  /* 0x00020400010c7983 */ /* 0x001ea20000300800 */
[----:B------:R-:W-:-:S04]  /*23660*/  ISETP.GT.AND P1, PT, R3, 0x41, PT ;  /* 0x000000410300780c */ /* 0x000fc80003f24270 */
[----:B------:R-:W-:Y:S01]  /*23670*/  ISETP.GT.AND P0, PT, R0, RZ, P1 ;  /* 0x000000ff0000720c */ /* 0x000fe20000f04270 */
[----:B--2---:R-:W-:-:S05]  /*23680*/  FMUL R12, R12, R2 ;  /* 0x000000020c0c7220 */ /* 0x004fca0000400000 */
[----:B------:R-:W-:-:S07]  /*23690*/  F2FP.BF16.F32.PACK_AB R12, RZ, R12 ;  /* 0x0000000cff0c723e */ /* 0x000fce00000010ff */
[----:B------:R0:W-:Y:S04]  /*236a0*/  @P0 STG.E.U16 desc[UR36][R4.64+0x82], R12 ;  /* 0x0000820c04000986 */ /* 0x0001e8000c101524 */
[----:B0-----:R-:W2:Y:S01]  /*236b0*/  LDL.LU R12, [R1+0x208] ;  /* 0x00020800010c7983 */ /* 0x001ea20000300800 */
[----:B------:R-:W-:Y:S01]  /*236c0*/  ISETP.GT.AND P0, PT, R0, 0x8, P2 ;  /* 0x000000080000780c */ /* 0x000fe20001704270 */
        /* <DEDUP_REMOVED lines=230> */
[----:B------:R-:W-:Y:S02]  /*24530*/  ISETP.GT.AND P0, PT, R0, RZ, P2 ;  /* 0x000000ff0000720c */ /* 0x000fe40001704270 */
[C---:B------:R-:W-:Y:S02]  /*24540*/  ISETP.GT.AND P1, PT, R3.reuse, 0x99, PT ;  /* 0x000000990300780c */ /* 0x040fe40003f24270 */
[C---:B------:R-:W-:Y:S02]  /*24550*/  ISETP.GT.AND P4, PT, R3.reuse, 0xa9, PT ;  /* 0x000000a90300780c */ /* 0x040fe40003f84270 */
[----:B------:R-:W-:Y:S01]  /*24560*/  ISETP.GT.AND P3, PT, R3, 0xb1, PT ;  /* 0x000000b10300780c */ /* 0x000fe20003f64270 */
[----:B--2---:R-:W-:-:S05]  /*24570*/  FMUL R12, R12, R2 ;  /* 0x000000020c0c7220 */ /* 0x004fca0000400000 */
[----:B------:R-:W-:-:S05]  /*24580*/  F2FP.BF16.F32.PACK_AB R12, RZ, R12 ;  /* 0x0000000cff0c723e */ /* 0x000fca00000010ff */
[----:B------:R0:W-:Y:S01]  /*24590*/  @P0 STG.E.U16 desc[UR36][R4.64+0x130], R12 ;  /* 0x0001300c04000986 */ /* 0x0001e2000c101524 */
[----:B------:R-:W-:Y:S01]  /*245a0*/  ISETP.GT.AND P0, PT, R0, RZ, P1 ;  /* 0x000000ff0000720c */ /* 0x000fe20000f04270 */
[----:B0-----:R-:W-:-:S05]  /*245b0*/  FMUL R12, R235, R2 ;  /* 0x00000002eb0c7220 */ /* 0x001fca0000400000 */
[----:B------:R-:W-:-:S07]  /*245c0*/  F2FP.BF16.F32.PACK_AB R12, RZ, R12 ;  /* 0x0000000cff0c723e */ /* 0x000fce00000010ff */
[----:B------:R0:W-:Y:S01]  /*245d0*/  @P0 STG.E.U16 desc[UR36][R4.64+0x132], R12 ;  /* 0x0001320c04000986 */ /* 0x0001e2000c101524 */
[----:B------:R-:W-:Y:S01]  /*245e0*/  ISETP.GT.AND P0, PT, R0, 0x8, P2 ;  /* 0x000000080000780c */ /* 0x000fe20001704270 */
[----:B0-----:R-:W-:-:S05]  /*245f0*/  FMUL R12, R233, R2 ;  /* 0x00000002e90c7220 */ /* 0x001fca0000400000 */
[----:B------:R-:W-:-:S07]  /*24600*/  F2FP.BF16.F32.PACK_AB R12, RZ, R12 ;  /* 0x0000000cff0c723e */ /* 0x000fce00000010ff */
[----:B------:R0:W-:Y:S01]  /*24610*/  @P0 STG.E.U16 desc[UR36][R6.64+0x130], R12 ;  /* 0x0001300c06000986 */ /* 0x0001e2000c101524 */
[----:B------:R-:W-:Y:S02]  /*24620*/  ISETP.GT.AND P0, PT, R0, 0x8, P1 ;  /* 0x000000080000780c */ /* 0x000fe40000f04270 */
[----:B------:R-:W-:Y:S01]  /*24630*/  ISETP.GT.AND P2, PT, R3, 0xa0, PT ;  /* 0x000000a00300780c */ /* 0x000fe20003f44270 */
[----:B0-----:R-:W-:-:S05]  /*24640*/  FMUL R12, R232, R2 ;  /* 0x00000002e80c7220 */ /* 0x001fca0000400000 */
[----:B------:R-:W-:-:S05]  /*24650*/  F2FP.BF16.F32.PACK_AB R12, RZ, R12 ;  /* 0x0000000cff0c723e */ /* 0x000fca00000010ff */
[----:B------:R0:W-:Y:S01]  /*24660*/  @P0 STG.E.U16 desc[UR36][R6.64+0x132], R12 ;  /* 0x0001320c06000986 */ /* 0x0001e2000c101524 */
[----:B------:R-:W-:Y:S02]  /*24670*/  ISETP.GT.AND P0, PT, R0, RZ, P2 ;  /* 0x000000ff0000720c */ /* 0x000fe40001704270 */
[----:B------:R-:W-:Y:S01]  /*24680*/  ISETP.GT.AND P1, PT, R3, 0xa1, PT ;  /* 0x000000a10300780c */ /* 0x000fe20003f24270 */
[----:B0-----:R-:W-:-:S05]  /*24690*/  FMUL R12, R231, R2 ;  /* 0x00000002e70c7220 */ /* 0x001fca0000400000 */
        /* <DEDUP_REMOVED lines=44> */
[----:B------:R-:W-:Y:S01]  /*24960*/  ISETP.GT.AND P0, PT, R0, 0x8, P3 ;  /* 0x000000080000780c */ /* 0x000fe20001f04270 */
[----:B0-----:R-:W-:-:S05]  /*24970*/  FMUL R12, R220, R2 ;  /* 0x00000002dc0c7220 */ /* 0x001fca0000400000 */
[----:B------:R-:W-:-:S07]  /*24980*/  F2FP.BF16.F32.PACK_AB R12, RZ, R12 ;  /* 0x0000000cff0c723e */ /* 0x000fce00000010ff */
[----:B------:R0:W-:Y:S01]  /*24990*/  @P0 STG.E.U16 desc[UR36][R6.64+0x162], R12 ;  /* 0x0001620c06000986 */ /* 0x0001e2000c101524 */
[----:B------:R-:W-:-:S04]  /*249a0*/  ISETP.GT.AND P0, PT, R3, 0xb8, PT ;  /* 0x000000b80300780c */ /* 0x000fc80003f04270 */
[----:B------:R-:W-:Y:S01]  /*249b0*/  ISETP.GT.AND P2, PT, R0, RZ, P0 ;  /* 0x000000ff0000720c */ /* 0x000fe20000744270 */
        /* <DEDUP_REMOVED lines=13> */
[----:B0-----:R-:W-:Y:S02]  /*24a90*/  FMUL R12, R15, R2 ;  /* 0x000000020f0c7220 */ /* 0x001fe40000400000 */
[----:B------:R-:W2:Y:S04]  /*24aa0*/  LDL.LU R15, [R1+0x128] ;  /* 0x00012800010f7983 */ /* 0x000ea80000300800 */
        /* <DEDUP_REMOVED lines=8> */
[----:B------:R-:W5:Y:S01]  /*24b30*/  LDL.LU R226, [R1+0x158] ;  /* 0x0001580001e27983 */ /* 0x000f620000300800 */
[----:B------:R-:W-:-:S03]  /*24b40*/  F2FP.BF16.F32.PACK_AB R12, RZ, R12 ;  /* 0x0000000cff0c723e */ /* 0x000fc600000010ff */
        /* <DEDUP_REMOVED lines=9> */
[----:B------:R0:W-:Y:S04]  /*24be0*/  @P6 STG.E.U16 desc[UR36][R6.64+0x172], R12 ;  /* 0x0001720c06006986 */ /* 0x0001e8000c101524 */
[----:B0-----:R-:W2:Y:S01]  /*24bf0*/  LDL.LU R12, [R1] ;  /* 0x00000000010c7983 */ /* 0x001ea20000300800 */
[----:B------:R-:W-:Y:S01]  /*24c00*/  ISETP.GT.AND P6, PT, R0, 0x80, P5 ;  /* 0x000000800000780c */ /* 0x000fe20002fc4270 */
[----:B--2---:R-:W-:-:S05]  /*24c10*/  FMUL R12, R12, R2 ;  /* 0x000000020c0c7220 */ /* 0x004fca0000400000 */
[----:B------:R-:W-:-:S07]  /*24c20*/  F2FP.BF16.F32.PACK_AB R12, RZ, R12 ;  /* 0x0000000cff0c723e */ /* 0x000fce00000010ff */
[----:B------:R0:W-:Y:S04]  /*24c30*/  @P6 STG.E.U16 desc[UR36][R8.64], R12 ;  /* 0x0000000c08006986 */ /* 0x0001e8000c101524 */
[----:B0-----:R-:W2:Y:S01]  /*24c40*/  LDL.LU R12, [R1+0x4] ;  /* 0x00000400010c7983 */ /* 0x001ea20000300800 */
[----:B------:R-:W-:-:S04]  /*24c50*/  ISETP.GT.AND P6, PT, R3, 0x1, PT ;  /* 0x000000010300780c */ /* 0x000fc80003fc4270 */
        /* <DEDUP_REMOVED lines=415> */
[----:B------:R-:W-:-:S05]  /*26650*/  FMUL R15, R15, R2 ;  /* 0x000000020f0f7220 */ /* 0x000fca0000400000 */
[----:B------:R-:W-:Y:S01]  /*26660*/  F2FP.BF16.F32.PACK_AB R15, RZ, R15 ;  /* 0x0000000fff0f723e */ /* 0x000fe200000010ff */
[----:B--2---:R-:W-:-:S05]  /*26670*/  FMUL R12, R12, R2 ;  /* 0x000000020c0c7220 */ /* 0x004fca0000400000 */
[----:B------:R-:W-:-:S05]  /*26680*/  F2FP.BF16.F32.PACK_AB R12, RZ, R12 ;  /* 0x0000000cff0c723e */ /* 0x000fca00000010ff */
[----:B------:R0:W-:Y:S02]  /*26690*/  @P5 STG.E.U16 desc[UR36][R8.64+0x122], R12 ;  /* 0x0001220c08005986 */ /* 0x0001e4000c101524 */
[----:B0-----:R-:W-:Y:S02]  /*266a0*/  PRMT R12, R15, 0x7610, R12 ;  /* 0x000076100f0c7816 */ /* 0x001fe4000000000c */
[----:B------:R-:W2:Y:S01]  /*266b0*/  LDL.LU R15, [R1+0x12c] ;  /* 0x00012c00010f7983 */ /* 0x000ea20000300800 */
[----:B------:R-:W-:-:S04]  /*266c0*/  ISETP.GT.AND P5, PT, R3, 0x90, PT ;  /* 0x000000900300780c */ /* 0x000fc80003fa4270 */
[----:B------:R-:W-:-:S13]  /*266d0*/  ISETP.GT.AND P5, PT, R0, 0x88, P5 ;  /* 0x000000880000780c */ /* 0x000fda0002fa4270 */
[----:B------:R0:W-:Y:S01]  /*266e0*/  @P5 STG.E.U16 desc[UR36][R10.64+0x120], R12 ;  /* 0x0001200c0a005986 */ /* 0x0001e2000c101524 */
[----:B------:R-:W-:Y:S01]  /*266f0*/  ISETP.GT.AND P5, PT, R0, 0x88, P6 ;  /* 0x000000880000780c */ /* 0x000fe200037a4270 */
[----:B--2---:R-:W-:-:S05]  /*26700*/  FMUL R15, R15, R2 ;  /* 0x000000020f0f7220 */ /* 0x004fca0000400000 */
[----:B------:R-:W-:-:S04]  /*26710*/  F2FP.BF16.F32.PACK_AB R15, RZ, R15 ;  /* 0x0000000fff0f723e */ /* 0x000fc800000010ff */
[----:B0-----:R-:W-:Y:S02]  /*26720*/  PRMT R12, R15, 0x7610, R12 ;  /* 0x000076100f0c7816 */ /* 0x001fe4000000000c */
[----:B------:R-:W2:Y:S04]  /*26730*/  LDL.LU R15, [R1+0x130] ;  /* 0x00013000010f7983 */ /* 0x000ea80000300800 */
[----:B------:R0:W-:Y:S04]  /*26740*/  @P5 STG.E.U16 desc[UR36][R10.64+0x122], R12 ;  /* 0x0001220c0a005986 */ /* 0x0001e8000c101524 */
[----:B0-----:R-:W3:Y:S01]  /*26750*/  LDL.LU R12, [R1+0x134] ;  /* 0x00013400010c7983 */ /* 0x001ee20000300800 */
[----:B------:R-:W-:-:S04]  /*26760*/  ISETP.GT.AND P6, PT, R3, 0x98, PT ;  /* 0x000000980300780c */ /* 0x000fc80003fc4270 */
[----:B------:R-:W-:Y:S02]  /*26770*/  ISETP.GT.AND P5, PT, R0, 0x80, P6 ;  /* 0x000000800000780c */ /* 0x000fe400037a4270 */
[----:B------:R-:W-:Y:S01]  /*26780*/  ISETP.GT.AND P6, PT, R3, 0x99, PT ;  /* 0x000000990300780c */ /* 0x000fe20003fc4270 */
[-C--:B------:R-:W-:Y:S01]  /*26790*/  FMUL R120, R120, R2.reuse ;  /* 0x0000000278787220 */ /* 0x080fe20000400000 */
[-C--:B------:R-:W-:Y:S01]  /*267a0*/  FMUL R121, R121, R2.reuse ;  /* 0x0000000279797220 */ /* 0x080fe20000400000 */
[-C--:B------:R-:W-:Y:S01]  /*267b0*/  FMUL R122, R122, R2.reuse ;  /* 0x000000027a7a7220 */ /* 0x080fe20000400000 */
[----:B------:R-:W-:Y:S02]  /*267c0*/  FMUL R123, R123, R2 ;  /* 0x000000027b7b7220 */ /* 0x000fe40000400000 */
[----:B------:R-:W-:Y:S02]  /*267d0*/  F2FP.BF16.F32.PACK_AB R120, RZ, R120 ;  /* 0x00000078ff78723e */ /* 0x000fe400000010ff */
[----:B------:R-:W-:-:S02]  /*267e0*/  F2FP.BF16.F32.PACK_AB R121, RZ, R121 ;  /* 0x00000079ff79723e */ /* 0x000fc400000010ff */
[----:B------:R-:W-:Y:S02]  /*267f0*/  F2FP.BF16.F32.PACK_AB R122, RZ, R122 ;  /* 0x0000007aff7a723e */ /* 0x000fe400000010ff */
[----:B------:R-:W-:Y:S01]  /*26800*/  F2FP.BF16.F32.PACK_AB R123, RZ, R123 ;  /* 0x0000007bff7b723e */ /* 0x000fe200000010ff */
[-C--:B------:R-:W-:Y:S01]  /*26810*/  FMUL R124, R124, R2.reuse ;  /* 0x000000027c7c7220 */ /* 0x080fe20000400000 */
[----:B------:R-:W-:-:S04]  /*26820*/  FMUL R125, R125, R2 ;  /* 0x000000027d7d7220 */ /* 0x000fc80000400000 */
[----:B------:R-:W-:Y:S02]  /*26830*/  F2FP.BF16.F32.PACK_AB R124, RZ, R124 ;  /* 0x0000007cff7c723e */ /* 0x000fe400000010ff */
[----:B------:R-:W-:Y:S01]  /*26840*/  F2FP.BF16.F32.PACK_AB R125, RZ, R125 ;  /* 0x0000007dff7d723e */ /* 0x000fe200000010ff */
[-C--:B------:R-:W-:Y:S01]  /*26850*/  FMUL R126, R126, R2.reuse ;  /* 0x000000027e7e7220 */ /* 0x080fe20000400000 */
[----:B------:R-:W-:-:S04]  /*26860*/  FMUL R127, R127, R2 ;  /* 0x000000027f7f7220 */ /* 0x000fc80000400000 */
[----:B------:R-:W-:Y:S02]  /*26870*/  F2FP.BF16.F32.PACK_AB R126, RZ, R126 ;  /* 0x0000007eff7e723e */ /* 0x000fe400000010ff */
[----:B------:R-:W-:Y:S01]  /*26880*/  F2FP.BF16.F32.PACK_AB R127, RZ, R127 ;  /* 0x0000007fff7f723e */ /* 0x000fe200000010ff */
[-C--:B------:R-:W-:Y:S01]  /*26890*/  FMUL R128, R128, R2.reuse ;  /* 0x0000000280807220 */ /* 0x080fe20000400000 */
[----:B--2---:R-:W-:-:S05]  /*268a0*/  FMUL R15, R15, R2 ;  /* 0x000000020f0f7220 */ /* 0x004fca0000400000 */
[----:B------:R-:W-:-:S04]  /*268b0*/  F2FP.BF16.F32.PACK_AB R15, RZ, R15 ;  /* 0x0000000fff0f723e */ /* 0x000fc800000010ff */
[----:B------:R-:W-:-:S05]  /*268c0*/  PRMT R18, R15, 0x7610, R18 ;  /* 0x000076100f127816 */ /* 0x000fca0000000012 */
[----:B------:R0:W-:Y:S01]  /*268d0*/  @P5 STG.E.U16 desc[UR36][R8.64+0x130], R18 ;  /* 0x0001301208005986 */ /* 0x0001e2000c101524 */
[----:B------:R-:W-:Y:S01]  /*268e0*/  ISETP.GT.AND P5, PT, R0, 0x80, P6 ;  /* 0x000000800000780c */ /* 0x000fe200037a4270 */
[----:B---3--:R-:W-:-:S05]  /*268f0*/  FMUL R15, R12, R2 ;  /* 0x000000020c0f7220 */ /* 0x008fca0000400000 */
[----:B------:R-:W-:Y:S01]  /*26900*/  F2FP.BF16.F32.PACK_AB R15, RZ, R15 ;  /* 0x0000000fff0f723e */ /* 0x000fe200000010ff */
[----:B------:R-:W-:-:S06]  /*26910*/  FMUL R12, R235, R2 ;  /* 0x00000002eb0c7220 */ /* 0x000fcc0000400000 */
[----:B------:R1:W-:Y:S01]  /*26920*/  @P5 STG.E.U16 desc[UR36][R8.64+0x132], R15 ;  /* 0x0001320f08005986 */ /* 0x0003e2000c101524 */
[----:B------:R-:W-:-:S04]  /*26930*/  ISETP.GT.AND P5, PT, R3, 0x98, PT ;  /* 0x000000980300780c */ /* 0x000fc80003fa4270 */
[----:B------:R-:W-:Y:S02]  /*26940*/  ISETP.GT.AND P5, PT, R0, 0x88, P5 ;  /* 0x000000880000780c */ /* 0x000fe40002fa4270 */
[----:B------:R-:W-:-:S04]  /*26950*/  F2FP.BF16.F32.PACK_AB R12, RZ, R12 ;  /* 0x0000000cff0c723e */ /* 0x000fc800000010ff */
[----:B------:R-:W-:Y:S01]  /*26960*/  PRMT R19, R12, 0x7610, R19 ;  /* 0x000076100c137816 */ /* 0x000fe20000000013 */
[----:B----4-:R-:W-:-:S06]  /*26970*/  FMUL R12, R233, R2 ;  /* 0x00000002e90c7220 */ /* 0x010fcc0000400000 */
[----:B------:R2:W-:Y:S01]  /*26980*/  @P5 STG.E.U16 desc[UR36][R10.64+0x130], R19 ;  /* 0x000130130a005986 */ /* 0x0005e2000c101524 */
[----:B------:R-:W-:Y:S02]  /*26990*/  ISETP.GT.AND P5, PT, R0, 0x88, P6 ;  /* 0x000000880000780c */ /* 0x000fe400037a4270 */
[----:B------:R-:W-:Y:S02]  /*269a0*/  F2FP.BF16.F32.PACK_AB R12, RZ, R12 ;  /* 0x0000000cff0c723e */ /* 0x000fe400000010ff */
[----:B------:R-:W-:Y:S02]  /*269b0*/  ISETP.GT.AND P6, PT, R3, 0xa0, PT ;  /* 0x000000a00300780c */ /* 0x000fe40003fc4270 */
[----:B0-----:R-:W-:Y:S01]  /*269c0*/  PRMT R18, R12, 0x7610, R18 ;  /* 0x000076100c127816 */ /* 0x001fe20000000012 */
[----:B-----5:R-:W-:-:S06]  /*269d0*/  FMUL R12, R232, R2 ;  /* 0x00000002e80c7220 */ /* 0x020fcc0000400000 */
[----:B------:R0:W-:Y:S01]  /*269e0*/  @P5 STG.E.U16 desc[UR36][R10.64+0x132], R18 ;  /* 0x000132120a005986 */ /* 0x0001e2000c101524 */
[----:B------:R-:W-:Y:S02]  /*269f0*/  ISETP.GT.AND P5, PT, R0, 0x80, P6 ;  /* 0x000000800000780c */ /* 0x000fe400037a4270 */
[----:B------:R-:W-:Y:S02]  /*26a00*/  F2FP.BF16.F32.PACK_AB R12, RZ, R12 ;  /* 0x0000000cff0c723e */ /* 0x000fe400000010ff */
[----:B------:R-:W-:Y:S02]  /*26a10*/  ISETP.GT.AND P6, PT, R3, 0xa1, PT ;  /* 0x000000a10300780c */ /* 0x000fe40003fc4270 */
[----:B-1----:R-:W-:Y:S01]  /*26a20*/  PRMT R15, R12, 0x7610, R15 ;  /* 0x000076100c0f7816 */ /* 0x002fe2000000000f */
[----:B------:R-:W-:-:S06]  /*26a30*/  FMUL R12, R231, R2 ;  /* 0x00000002e70c7220 */ /* 0x000fcc0000400000 */
[----:B------:R1:W-:Y:S01]  /*26a40*/  @P5 STG.E.U16 desc[UR36][R8.64+0x140], R15 ;  /* 0x0001400f08005986 */ /* 0x0003e2000c101524 */
[----:B------:R-:W-:Y:S02]  /*26a50*/  ISETP.GT.AND P5, PT, R0, 0x80, P6 ;  /* 0x000000800000780c */ /* 0x000fe400037a4270 */
[----:B------:R-:W-:-:S04]  /*26a60*/  F2FP.BF16.F32.PACK_AB R12, RZ, R12 ;  /* 0x0000000cff0c723e */ /* 0x000fc800000010ff */
[----:B--2---:R-:W-:Y:S01]  /*26a70*/  PRMT R19, R12, 0x7610, R19 ;  /* 0x000076100c137816 */ /* 0x004fe20000000013 */
[----:B------:R-:W-:-:S06]  /*26a80*/  FMUL R12, R230, R2 ;  /* 0x00000002e60c7220 */ /* 0x000fcc0000400000 */
[----:B------:R2:W-:Y:S01]  /*26a90*/  @P5 STG.E.U16 desc[UR36][R8.64+0x142], R19 ;  /* 0x0001421308005986 */ /* 0x0005e2000c101524 */
[----:B------:R-:W-:-:S04]  /*26aa0*/  ISETP.GT.AND P5, PT, R3, 0xa0, PT ;  /* 0x000000a00300780c */ /* 0x000fc80003fa4270 */
[----:B------:R-:W-:Y:S02]  /*26ab0*/  ISETP.GT.AND P5, PT, R0, 0x88, P5 ;  /* 0x000000880000780c */ /* 0x000fe40002fa4270 */
[----:B------:R-:W-:-:S04]  /*26ac0*/  F2FP.BF16.F32.PACK_AB R12, RZ, R12 ;  /* 0x0000000cff0c723e */ /* 0x000fc800000010ff */
[----:B0-----:R-:W-:Y:S01]  /*26ad0*/  PRMT R18, R12, 0x7610, R18 ;  /* 0x000076100c127816 */ /* 0x001fe20000000012 */
[----:B------:R-:W-:-:S06]  /*26ae0*/  FMUL R12, R229, R2 ;  /* 0x00000002e50c7220 */ /* 0x000fcc0000400000 */
        /* <DEDUP_REMOVED lines=11> */
[----:B------:R-:W-:Y:S01]  /*26ba0*/  @P5 STG.E.U16 desc[UR36][R8.64+0x150], R19 ;  /* 0x0001501308005986 */ /* 0x000fe2000c101524 */
[----:B------:R-:W-:Y:S02]  /*26bb0*/  ISETP.GT.AND P5, PT, R0, 0x80, P4 ;  /* 0x000000800000780c */ /* 0x000fe400027a4270 */
[----:B------:R-:W-:-:S04]  /*26bc0*/  F2FP.BF16.F32.PACK_AB R12, RZ, R12 ;  /* 0x0000000cff0c723e */ /* 0x000fc800000010ff */
[----:B0-----:R-:W-:Y:S01]  /*26bd0*/  PRMT R18, R12, 0x7610, R18 ;  /* 0x000076100c127816 */ /* 0x001fe20000000012 */
[-C--:B------:R-:W-:Y:S01]  /*26be0*/  FMUL R12, R226, R2.reuse ;  /* 0x00000002e20c7220 */ /* 0x080fe20000400000 */
[----:B-1----:R-:W-:Y:S01]  /*26bf0*/  FMUL R15, R225, R2 ;  /* 0x00000002e10f7220 */ /* 0x002fe20000400000 */
[----:B------:R-:W-:-:S04]  /*26c00*/  ISETP.GT.AND P4, PT, R0, 0x88, P4 ;  /* 0x000000880000780c */ /* 0x000fc80002784270 */
[----:B------:R0:W-:Y:S01]  /*26c10*/  @P5 STG.E.U16 desc[UR36][R8.64+0x152], R18 ;  /* 0x0001521208005986 */ /* 0x0001e2000c101524 */
[----:B------:R-:W-:Y:S02]  /*26c20*/  ISETP.GT.AND P5, PT, R0, 0x88, P6 ;  /* 0x000000880000780c */ /* 0x000fe400037a4270 */
[----:B------:R-:W-:Y:S02]  /*26c30*/  F2FP.BF16.F32.PACK_AB R12, RZ, R12 ;  /* 0x0000000cff0c723e */ /* 0x000fe400000010ff */
[----:B------:R-:W-:Y:S02]  /*26c40*/  F2FP.BF16.F32.PACK_AB R15, RZ, R15 ;  /* 0x0000000fff0f723e */ /* 0x000fe400000010ff */
[----:B------:R-:W-:Y:S02]  /*26c50*/  PRMT R23, R12, 0x7610, R23 ;  /* 0x000076100c177816 */ /* 0x000fe40000000017 */
[----:B------:R-:W-:Y:S01]  /*26c60*/  PRMT R216, R15, 0x7610, R216 ;  /* 0x000076100fd87816 */ /* 0x000fe200000000d8 */
[-C--:B------:R-:W-:Y:S01]  /*26c70*/  FMUL R12, R224, R2.reuse ;  /* 0x00000002e00c7220 */ /* 0x080fe20000400000 */
[----:B------:R-:W-:-:S03]  /*26c80*/  FMUL R15, R223, R2 ;  /* 0x00000002df0f7220 */ /* 0x000fc60000400000 */
[----:B------:R1:W-:Y:S01]  /*26c90*/  @P5 STG.E.U16 desc[UR36][R10.64+0x150], R23 ;  /* 0x000150170a005986 */ /* 0x0003e2000c101524 */
[----:B------:R-:W-:-:S03]  /*26ca0*/  ISETP.GT.AND P5, PT, R0, 0x80, P1 ;  /* 0x000000800000780c */ /* 0x000fc60000fa4270 */
[----:B------:R2:W-:Y:S01]  /*26cb0*/  @P4 STG.E.U16 desc[UR36][R10.64+0x152], R216 ;  /* 0x000152d80a004986 */ /* 0x0005e2000c101524 */
[C---:B------:R-:W-:Y:S02]  /*26cc0*/  ISETP.GT.AND P4, PT, R0.reuse, 0x80, P3 ;  /* 0x000000800000780c */ /* 0x040fe40001f84270 */
[----:B------:R-:W-:Y:S01]  /*26cd0*/  ISETP.GT.AND P1, PT, R0, 0x88, P1 ;  /* 0x000000880000780c */ /* 0x000fe20000f24270 */
[----:B0-----:R-:W-:Y:S01]  /*26ce0*/  FMUL R18, R222, R2 ;  /* 0x00000002de127220 */ /* 0x001fe20000400000 */
[----:B------:R-:W-:Y:S02]  /*26cf0*/  F2FP.BF16.F32.PACK_AB R19, RZ, R12 ;  /* 0x0000000cff13723e */ /* 0x000fe400000010ff */
[----:B------:R-:W-:Y:S02]  /*26d00*/  F2FP.BF16.F32.PACK_AB R20, RZ, R15 ;  /* 0x0000000fff14723e */ /* 0x000fe400000010ff */
[----:B-1----:R-:W-:Y:S02]  /*26d10*/  PRMT R23, R19, 0x7610, R23 ;  /* 0x0000761013177816 */ /* 0x002fe40000000017 */
[----:B------:R-:W-:-:S02]  /*26d20*/  F2FP.BF16.F32.PACK_AB R21, RZ, R18 ;  /* 0x00000012ff15723e */ /* 0x000fc400000010ff */
[----:B--2---:R-:W-:Y:S01]  /*26d30*/  PRMT R216, R20, 0x7610, R216 ;  /* 0x0000761014d87816 */ /* 0x004fe200000000d8 */
[----:B------:R-:W-:Y:S01]  /*26d40*/  @P5 STG.E.U16 desc[UR36][R8.64+0x160], R23 ;  /* 0x0001601708005986 */ /* 0x000fe2000c101524 */
[----:B------:R-:W-:-:S03]  /*26d50*/  ISETP.GT.AND P3, PT, R0, 0x88, P3 ;  /* 0x000000880000780c */ /* 0x000fc60001f64270 */
[----:B------:R-:W-:Y:S01]  /*26d60*/  @P4 STG.E.U16 desc[UR36][R8.64+0x162], R216 ;  /* 0x000162d808004986 */ /* 0x000fe2000c101524 */
[----:B------:R-:W-:-:S03]  /*26d70*/  ISETP.GT.AND P4, PT, R0, 0x80, P0 ;  /* 0x000000800000780c */ /* 0x000fc60000784270 */
[----:B------:R-:W-:Y:S01]  /*26d80*/  @P1 STG.E.U16 desc[UR36][R10.64+0x160], R21 ;  /* 0x000160150a001986 */ /* 0x000fe2000c101524 */
[C---:B------:R-:W-:Y:S01]  /*26d90*/  ISETP.GT.AND P1, PT, R0.reuse, 0x80, P2 ;  /* 0x000000800000780c */ /* 0x040fe20001724270 */
[-C--:B------:R-:W-:Y:S01]  /*26da0*/  FMUL R12, R221, R2.reuse ;  /* 0x00000002dd0c7220 */ /* 0x080fe20000400000 */
[----:B------:R-:W-:Y:S01]  /*26db0*/  ISETP.GT.AND P0, PT, R0, 0x88, P0 ;  /* 0x000000880000780c */ /* 0x000fe20000704270 */
[-C--:B------:R-:W-:Y:S01]  /*26dc0*/  FMUL R15, R220, R2.reuse ;  /* 0x00000002dc0f7220 */ /* 0x080fe20000400000 */
[----:B------:R-:W-:Y:S01]  /*26dd0*/  ISETP.GT.AND P2, PT, R0, 0x88, P2 ;  /* 0x000000880000780c */ /* 0x000fe20001744270 */
[-C--:B------:R-:W-:Y:S01]  /*26de0*/  FMUL R18, R219, R2.reuse ;  /* 0x00000002db127220 */ /* 0x080fe20000400000 */
[-C--:B------:R-:W-:Y:S01]  /*26df0*/  FMUL R19, R218, R2.reuse ;  /* 0x00000002da137220 */ /* 0x080fe20000400000 */
[----:B------:R-:W-:Y:S01]  /*26e00*/  FMUL R20, R217, R2 ;  /* 0x00000002d9147220 */ /* 0x000fe20000400000 */
[----:B------:R-:W-:Y:S02]  /*26e10*/  F2FP.BF16.F32.PACK_AB R12, RZ, R12 ;  /* 0x0000000cff0c723e */ /* 0x000fe400000010ff */
[----:B------:R-:W-:-:S02]  /*26e20*/  F2FP.BF16.F32.PACK_AB R15, RZ, R15 ;  /* 0x0000000fff0f723e */ /* 0x000fc400000010ff */
[----:B------:R-:W-:Y:S02]  /*26e30*/  F2FP.BF16.F32.PACK_AB R18, RZ, R18 ;  /* 0x00000012ff12723e */ /* 0x000fe400000010ff */
[----:B------:R-:W-:Y:S02]  /*26e40*/  F2FP.BF16.F32.PACK_AB R19, RZ, R19 ;  /* 0x00000013ff13723e */ /* 0x000fe400000010ff */
[----:B------:R-:W-:Y:S02]  /*26e50*/  F2FP.BF16.F32.PACK_AB R20, RZ, R20 ;  /* 0x00000014ff14723e */ /* 0x000fe400000010ff */
[C---:B------:R-:W-:Y:S01]  /*26e60*/  ISETP.GT.AND P5, PT, R3.reuse, 0xc0, PT ;  /* 0x000000c00300780c */ /* 0x040fe20003fa4270 */
[----:B------:R-:W-:Y:S01]  /*26e70*/  @P3 STG.E.U16 desc[UR36][R10.64+0x162], R12 ;  /* 0x0001620c0a003986 */ /* 0x000fe2000c101524 */
[----:B------:R-:W-:-:S03]  /*26e80*/  ISETP.GT.AND P6, PT, R3, 0xc1, PT ;  /* 0x000000c10300780c */ /* 0x000fc60003fc4270 */
[----:B------:R-:W-:Y:S01]  /*26e90*/  @P4 STG.E.U16 desc[UR36][R8.64+0x170], R15 ;  /* 0x0001700f08004986 */ /* 0x000fe2000c101524 */
[----:B------:R-:W-:-:S03]  /*26ea0*/  ISETP.GT.AND P3, PT, R0, RZ, P6 ;  /* 0x000000ff0000720c */ /* 0x000fc60003764270 */
[----:B------:R-:W-:Y:S01]  /*26eb0*/  @P1 STG.E.U16 desc[UR36][R8.64+0x172], R18 ;  /* 0x0001721208001986 */ /* 0x000fe2000c101524 */
[----:B------:R-:W-:-:S03]  /*26ec0*/  ISETP.GT.AND P1, PT, R0, RZ, P5 ;  /* 0x000000ff0000720c */ /* 0x000fc60002f24270 */
[----:B------:R-:W-:Y:S01]  /*26ed0*/  @P0 STG.E.U16 desc[UR36][R10.64+0x170], R19 ;  /* 0x000170130a000986 */ /* 0x000fe2000c101524 */
[----:B------:R-:W-:-:S03]  /*26ee0*/  ISETP.GT.AND P0, PT, R0, 0x8, P6 ;  /* 0x000000080000780c */ /* 0x000fc60003704270 */
[----:B------:R0:W-:Y:S01]  /*26ef0*/  @P2 STG.E.U16 desc[UR36][R10.64+0x172], R20 ;  /* 0x000172140a002986 */ /* 0x0001e2000c101524 */
[C---:B------:R-:W-:Y:S02]  /*26f00*/  ISETP.GT.AND P2, PT, R0.reuse, 0x8, P5 ;  /* 0x000000080000780c */ /* 0x040fe40002f44270 */
[C---:B------:R-:W-:Y:S02]  /*26f10*/  ISETP.GT.AND P5, PT, R3.reuse, 0xc8, PT ;  /* 0x000000c80300780c */ /* 0x040fe40003fa4270 */
[----:B------:R-:W-:Y:S01]  /*26f20*/  ISETP.GT.AND P4, PT, R3, 0xc9, PT ;  /* 0x000000c90300780c */ /* 0x000fe20003f84270 */
[----:B------:R-:W-:Y:S01]  /*26f30*/  @P1 STG.E.U16 desc[UR36][R4.64+0x180], R120 ;  /* 0x0001807804001986 */ /* 0x000fe2000c101524 */
[----:B------:R-:W-:-:S03]  /*26f40*/  ISETP.GT.AND P1, PT, R0, RZ, P5 ;  /* 0x000000ff0000720c */ /* 0x000fc60002f24270 */
[----:B------:R-:W-:Y:S04]  /*26f50*/  @P3 STG.E.U16 desc[UR36][R4.64+0x182], R121 ;  /* 0x0001827904003986 */ /* 0x000fe8000c101524 */
[----:B------:R-:W-:Y:S04]  /*26f60*/  @P2 STG.E.U16 desc[UR36][R6.64+0x180], R122 ;  /* 0x0001807a06002986 */ /* 0x000fe8000c101524 */
[----:B------:R-:W-:Y:S01]  /*26f70*/  @P0 STG.E.U16 desc[UR36][R6.64+0x182], R123 ;  /* 0x0001827b06000986 */ /* 0x000fe2000c101524 */
[----:B------:R-:W-:-:S03]  /*26f80*/  ISETP.GT.AND P0, PT, R0, RZ, P4 ;  /* 0x000000ff0000720c */ /* 0x000fc60002704270 */
[----:B------:R-:W-:Y:S01]  /*26f90*/  @P1 STG.E.U16 desc[UR36][R4.64+0x190], R124 ;  /* 0x0001907c04001986 */ /* 0x000fe2000c101524 */
[----:B------:R-:W-:-:S09]  /*26fa0*/  ISETP.GT.AND P1, PT, R0, 0x8, P5 ;  /* 0x000000080000780c */ /* 0x000fd20002f24270 */
[----:B------:R-:W-:Y:S01]  /*26fb0*/  @P0 STG.E.U16 desc[UR36][R4.64+0x192], R125 ;  /* 0x0001927d04000986 */ /* 0x000fe2000c101524 */
[----:B------:R-:W-:Y:S02]  /*26fc0*/  ISETP.GT.AND P0, PT, R0, 0x8, P4 ;  /* 0x000000080000780c */ /* 0x000fe40002704270 */
[----:B------:R-:W-:Y:S01]  /*26fd0*/  ISETP.GT.AND P3, PT, R3, 0xd0, PT ;  /* 0x000000d00300780c */ /* 0x000fe20003f64270 */
[----:B------:R-:W-:Y:S01]  /*26fe0*/  @P1 STG.E.U16 desc[UR36][R6.64+0x190], R126 ;  /* 0x0001907e06001986 */ /* 0x000fe2000c101524 */
[----:B------:R-:W-:-:S09]  /*26ff0*/  F2FP.BF16.F32.PACK_AB R128, RZ, R128 ;  /* 0x00000080ff80723e */ /* 0x000fd200000010ff */
[----:B------:R-:W-:Y:S01]  /*27000*/  @P0 STG.E.U16 desc[UR36][R6.64+0x192], R127 ;  /* 0x0001927f06000986 */ /* 0x000fe2000c101524 */
[----:B------:R-:W-:Y:S02]  /*27010*/  ISETP.GT.AND P0, PT, R0, RZ, P3 ;  /* 0x000000ff0000720c */ /* 0x000fe40001f04270 */
[----:B------:R-:W-:Y:S01]  /*27020*/  ISETP.GT.AND P2, PT, R3, 0xd1, PT ;  /* 0x000000d10300780c */ /* 0x000fe20003f44270 */
[----:B------:R-:W-:-:S10]  /*27030*/  FMUL R129, R129, R2 ;  /* 0x0000000281817220 */ /* 0x000fd40000400000 */
[----:B------:R-:W-:Y:S01]  /*27040*/  @P0 STG.E.U16 desc[UR36][R4.64+0x1a0], R128 ;  /* 0x0001a08004000986 */ /* 0x000fe2000c101524 */
[----:B0-----:R-:W-:-:S04]  /*27050*/  IADD3 R10, P0, R13, R8, RZ ;  /* 0x000000080d0a7210 */ /* 0x001fc80007f1e0ff */
[----:B------:R-:W-:Y:S02]  /*27060*/  IADD3.X R11, R14, R9, RZ, P0, !PT ;  /* 0x000000090e0b7210 */ /* 0x000fe400007fe4ff */
[----:B------:R-:W-:Y:S02]  /*27070*/  ISETP.GT.AND P0, PT, R0, RZ, P2 ;  /* 0x000000ff0000720c */ /* 0x000fe40001704270 */
[----:B------:R-:W-:Y:S01]  /*27080*/  F2FP.BF16.F32.PACK_AB R129, RZ, R129 ;  /* 0x00000081ff81723e */ /* 0x000fe200000010ff */
[----:B------:R-:W-:-:S10]  /*27090*/  FMUL R130, R130, R2 ;  /* 0x0000000282827220 */ /* 0x000fd40000400000 */
[----:B------:R-:W-:Y:S01]  /*270a0*/  @P0 STG.E.U16 desc[UR36][R4.64+0x1a2], R129 ;  /* 0x0001a28104000986 */ /* 0x000fe2000c101524 */
[----:B------:R-:W-:Y:S02]  /*270b0*/  ISETP.GT.AND P0, PT, R0, 0x8, P3 ;  /* 0x000000080000780c */ /* 0x000fe40001f04270 */
[----:B------:R-:W-:Y:S01]  /*270c0*/  F2FP.BF16.F32.PACK_AB R130, RZ, R130 ;  /* 0x00000082ff82723e */ /* 0x000fe200000010ff */
[----:B------:R-:W-:-:S10]  /*270d0*/  FMUL R131, R131, R2 ;  /* 0x0000000283837220 */ /* 0x000fd40000400000 */
[----:B------:R-:W-:Y:S01]  /*270e0*/  @P0 STG.E.U16 desc[UR36][R6.64+0x1a0], R130 ;  /* 0x0001a08206000986 */ /* 0x000fe2000c101524 */
[----:B------:R-:W-:Y:S02]  /*270f0*/  ISETP.GT.AND P0, PT, R0, 0x8, P2 ;  /* 0x000000080000780c */ /* 0x000fe40001704270 */
[----:B------:R-:W-:Y:S02]  /*27100*/  F2FP.BF16.F32.PACK_AB R131, RZ, R131 ;  /* 0x00000083ff83723e */ /* 0x000fe400000010ff */
[----:B------:R-:W-:Y:S01]  /*27110*/  ISETP.GT.AND P2, PT, R3, 0xd8, PT ;  /* 0x000000d80300780c */ /* 0x000fe20003f44270 */
[----:B------:R-:W-:-:S08]  /*27120*/  FMUL R132, R132, R2 ;  /* 0x0000000284847220 */ /* 0x000fd00000400000 */
[----:B------:R-:W-:Y:S01]  /*27130*/  @P0 STG.E.U16 desc[UR36][R6.64+0x1a2], R131 ;  /* 0x0001a28306000986 */ /* 0x000fe2000c101524 */
[----:B------:R-:W-:Y:S02]  /*27140*/  ISETP.GT.AND P0, PT, R0, RZ, P2 ;  /* 0x000000ff0000720c */ /* 0x000fe40001704270 */
[----:B------:R-:W-:Y:S02]  /*27150*/  F2FP.BF16.F32.PACK_AB R132, RZ, R132 ;  /* 0x00000084ff84723e */ /* 0x000fe400000010ff */
[----:B------:R-:W-:Y:S01]  /*27160*/  ISETP.GT.AND P1, PT, R3, 0xd9, PT ;  /* 0x000000d90300780c */ /* 0x000fe20003f24270 */
[----:B------:R-:W-:-:S08]  /*27170*/  FMUL R133, R133, R2 ;  /* 0x0000000285857220 */ /* 0x000fd00000400000 */
[----:B------:R-:W-:Y:S01]  /*27180*/  @P0 STG.E.U16 desc[UR36][R4.64+0x1b0], R132 ;  /* 0x0001b08404000986 */ /* 0x000fe2000c101524 */
        /* <DEDUP_REMOVED lines=333> */
[----:B------:R-:W-:Y:S01]  /*28660*/  F2FP.BF16.F32.PACK_AB R207, RZ, R207 ;  /* 0x000000cfffcf723e */ /* 0x000fe200000010ff */
[----:B------:R-:W-:-:S10]  /*28670*/  FMUL R208, R208, R2 ;  /* 0x00000002d0d07220 */ /* 0x000fd40000400000 */
[----:B------:R-:W-:Y:S01]  /*28680*/  @P0 STG.E.U16 desc[UR36][R6.64+0x2d2], R207 ;  /* 0x0002d2cf06000986 */ /* 0x000fe2000c101524 */
[----:B------:R-:W-:-:S04]  /*28690*/  ISETP.GT.AND P0, PT, R3, 0x170, PT ;  /* 0x000001700300780c */ /* 0x000fc80003f04270 */
        /* <DEDUP_REMOVED lines=22> */
[----:B------:R-:W-:-:S04]  /*28800*/  ISETP.GT.AND P1, PT, R3, 0x179, PT ;  /* 0x000001790300780c */ /* 0x000fc80003f24270 */
[----:B------:R-:W-:Y:S02]  /*28810*/  ISETP.GT.AND P6, PT, R0, RZ, P1 ;  /* 0x000000ff0000720c */ /* 0x000fe40000fc4270 */
[----:B------:R-:W-:Y:S01]  /*28820*/  F2FP.BF16.F32.PACK_AB R213, RZ, R213 ;  /* 0x000000d5ffd5723e */ /* 0x000fe200000010ff */
[----:B------:R-:W-:-:S10]  /*28830*/  FMUL R214, R214, R2 ;  /* 0x00000002d6d67220 */ /* 0x000fd40000400000 */
[----:B------:R0:W-:Y:S01]  /*28840*/  @P6 STG.E.U16 desc[UR36][R4.64+0x2f2], R213 ;  /* 0x0002f2d504006986 */ /* 0x0001e2000c101524 */
[----:B------:R-:W-:Y:S02]  /*28850*/  ISETP.GT.AND P6, PT, R0, 0x8, P2 ;  /* 0x000000080000780c */ /* 0x000fe400017c4270 */
[----:B------:R-:W-:Y:S01]  /*28860*/  F2FP.BF16.F32.PACK_AB R214, RZ, R214 ;  /* 0x000000d6ffd6723e */ /* 0x000fe200000010ff */
[----:B------:R-:W-:-:S10]  /*28870*/  FMUL R215, R215, R2 ;  /* 0x00000002d7d77220 */ /* 0x000fd40000400000 */
[----:B0-----:R-:W-:Y:S02]  /*28880*/  @P6 IMAD.MOV.U32 R4, RZ, RZ, R6 ;  /* 0x000000ffff046224 */ /* 0x001fe400078e0006 */
[----:B------:R-:W-:-:S05]  /*28890*/  @P6 IMAD.MOV.U32 R5, RZ, RZ, R7 ;  /* 0x000000ffff056224 */ /* 0x000fca00078e0007 */
[----:B------:R0:W-:Y:S01]  /*288a0*/  @P6 STG.E.U16 desc[UR36][R4.64+0x2f0], R214 ;  /* 0x0002f0d604006986 */ /* 0x0001e2000c101524 */
[----:B------:R-:W-:Y:S02]  /*288b0*/  ISETP.GT.AND P6, PT, R0, 0x8, P1 ;  /* 0x000000080000780c */ /* 0x000fe40000fc4270 */
[----:B------:R-:W-:Y:S01]  /*288c0*/  F2FP.BF16.F32.PACK_AB R215, RZ, R215 ;  /* 0x000000d7ffd7723e */ /* 0x000fe200000010ff */
[----:B------:R-:W-:-:S10]  /*288d0*/  FMUL R24, R24, R2 ;  /* 0x0000000218187220 */ /* 0x000fd40000400000 */
[----:B------:R0:W-:Y:S01]  /*288e0*/  @P6 STG.E.U16 desc[UR36][R6.64+0x2f2], R215 ;  /* 0x0002f2d706006986 */ /* 0x0001e2000c101524 */
[----:B------:R-:W-:-:S04]  /*288f0*/  ISETP.GT.AND P6, PT, R3, 0xc0, PT ;  /* 0x000000c00300780c */ /* 0x000fc80003fc4270 */
        /* <DEDUP_REMOVED lines=419> */
[C---:B------:R-:W-:Y:S02]  /*2a330*/  ISETP.GT.AND P6, PT, R0.reuse, 0x80, P5 ;  /* 0x000000800000780c */ /* 0x040fe40002fc4270 */
[----:B------:R-:W-:Y:S02]  /*2a340*/  F2FP.BF16.F32.PACK_AB R108, RZ, R108 ;  /* 0x0000006cff6c723e */ /* 0x000fe400000010ff */
[----:B------:R-:W-:Y:S01]  /*2a350*/  ISETP.GT.AND P5, PT, R0, 0x88, P5 ;  /* 0x000000880000780c */ /* 0x000fe20002fa4270 */
[-C--:B------:R-:W-:Y:S01]  /*2a360*/  FMUL R109, R109, R2.reuse ;  /* 0x000000026d6d7220 */ /* 0x080fe20000400000 */
[-C--:B------:R-:W-:Y:S01]  /*2a370*/  FMUL R110, R110, R2.reuse ;  /* 0x000000026e6e7220 */ /* 0x080fe20000400000 */
[----:B------:R-:W-:-:S06]  /*2a380*/  FMUL R111, R111, R2 ;  /* 0x000000026f6f7220 */ /* 0x000fcc0000400000 */
[----:B------:R0:W-:Y:S01]  /*2a390*/  @P6 STG.E.U16 desc[UR36][R8.64+0x2d0], R108 ;  /* 0x0002d06c08006986 */ /* 0x0001e2000c101524 */
[C---:B------:R-:W-:Y:S02]  /*2a3a0*/  ISETP.GT.AND P6, PT, R0.reuse, 0x80, P4 ;  /* 0x000000800000780c */ /* 0x040fe400027c4270 */
[----:B------:R-:W-:Y:S02]  /*2a3b0*/  ISETP.GT.AND P4, PT, R0, 0x88, P4 ;  /* 0x000000880000780c */ /* 0x000fe40002784270 */
[----:B------:R-:W-:Y:S02]  /*2a3c0*/  F2FP.BF16.F32.PACK_AB R109, RZ, R109 ;  /* 0x0000006dff6d723e */ /* 0x000fe400000010ff */
[----:B------:R-:W-:Y:S02]  /*2a3d0*/  F2FP.BF16.F32.PACK_AB R110, RZ, R110 ;  /* 0x0000006eff6e723e */ /* 0x000fe400000010ff */
[----:B------:R-:W-:-:S05]  /*2a3e0*/  F2FP.BF16.F32.PACK_AB R111, RZ, R111 ;  /* 0x0000006fff6f723e */ /* 0x000fca00000010ff */
[----:B------:R0:W-:Y:S04]  /*2a3f0*/  @P6 STG.E.U16 desc[UR36][R8.64+0x2d2], R109 ;  /* 0x0002d26d08006986 */ /* 0x0001e8000c101524 */
[----:B------:R0:W-:Y:S01]  /*2a400*/  @P5 STG.E.U16 desc[UR36][R10.64+0x2d0], R110 ;  /* 0x0002d06e0a005986 */ /* 0x0001e2000c101524 */
[----:B------:R-:W-:-:S03]  /*2a410*/  ISETP.GT.AND P5, PT, R0, 0x80, P0 ;  /* 0x000000800000780c */ /* 0x000fc600007a4270 */
[----:B------:R0:W-:Y:S01]  /*2a420*/  @P4 STG.E.U16 desc[UR36][R10.64+0x2d2], R111 ;  /* 0x0002d26f0a004986 */ /* 0x0001e2000c101524 */
[----:B------:R-:W-:Y:S01]  /*2a430*/  ISETP.GT.AND P4, PT, R0, 0x80, P3 ;  /* 0x000000800000780c */ /* 0x000fe20001f84270 */
[-C--:B------:R-:W-:Y:S01]  /*2a440*/  FMUL R112, R112, R2.reuse ;  /* 0x0000000270707220 */ /* 0x080fe20000400000 */
[----:B------:R-:W-:-:S04]  /*2a450*/  FMUL R113, R113, R2 ;  /* 0x0000000271717220 */ /* 0x000fc80000400000 */
[----:B------:R-:W-:Y:S02]  /*2a460*/  F2FP.BF16.F32.PACK_AB R112, RZ, R112 ;  /* 0x00000070ff70723e */ /* 0x000fe400000010ff */
[----:B------:R-:W-:Y:S02]  /*2a470*/  F2FP.BF16.F32.PACK_AB R113, RZ, R113 ;  /* 0x00000071ff71723e */ /* 0x000fe400000010ff */
[C---:B------:R-:W-:Y:S01]  /*2a480*/  ISETP.GT.AND P0, PT, R0.reuse, 0x88, P0 ;  /* 0x000000880000780c */ /* 0x040fe20000704270 */
[----:B------:R0:W-:Y:S01]  /*2a490*/  @P5 STG.E.U16 desc[UR36][R8.64+0x2e0], R112 ;  /* 0x0002e07008005986 */ /* 0x0001e2000c101524 */
[C---:B------:R-:W-:Y:S02]  /*2a4a0*/  ISETP.GT.AND P3, PT, R0.reuse, 0x88, P3 ;  /* 0x000000880000780c */ /* 0x040fe40001f64270 */
[C---:B------:R-:W-:Y:S01]  /*2a4b0*/  ISETP.GT.AND P5, PT, R0.reuse, 0x80, P2 ;  /* 0x000000800000780c */ /* 0x040fe200017a4270 */
[----:B------:R0:W-:Y:S01]  /*2a4c0*/  @P4 STG.E.U16 desc[UR36][R8.64+0x2e2], R113 ;  /* 0x0002e27108004986 */ /* 0x0001e2000c101524 */
[----:B------:R-:W-:Y:S01]  /*2a4d0*/  ISETP.GT.AND P4, PT, R0, 0x80, P1 ;  /* 0x000000800000780c */ /* 0x000fe20000f84270 */
[-C--:B------:R-:W-:Y:S01]  /*2a4e0*/  FMUL R114, R114, R2.reuse ;  /* 0x0000000272727220 */ /* 0x080fe20000400000 */
[C---:B------:R-:W-:Y:S01]  /*2a4f0*/  ISETP.GT.AND P2, PT, R0.reuse, 0x88, P2 ;  /* 0x000000880000780c */ /* 0x040fe20001744270 */
[-C--:B------:R-:W-:Y:S01]  /*2a500*/  FMUL R115, R115, R2.reuse ;  /* 0x0000000273737220 */ /* 0x080fe20000400000 */
[----:B------:R-:W-:Y:S01]  /*2a510*/  ISETP.GT.AND P1, PT, R0, 0x88, P1 ;  /* 0x000000880000780c */ /* 0x000fe20000f24270 */
[-C--:B------:R-:W-:Y:S01]  /*2a520*/  FMUL R116, R116, R2.reuse ;  /* 0x0000000274747220 */ /* 0x080fe20000400000 */
[-C--:B------:R-:W-:Y:S01]  /*2a530*/  FMUL R117, R117, R2.reuse ;  /* 0x0000000275757220 */ /* 0x080fe20000400000 */
[-C--:B------:R-:W-:Y:S01]  /*2a540*/  FMUL R118, R118, R2.reuse ;  /* 0x0000000276767220 */ /* 0x080fe20000400000 */
[----:B------:R-:W-:Y:S01]  /*2a550*/  FMUL R119, R119, R2 ;  /* 0x0000000277777220 */ /* 0x000fe20000400000 */
[----:B------:R-:W-:-:S02]  /*2a560*/  F2FP.BF16.F32.PACK_AB R114, RZ, R114 ;  /* 0x00000072ff72723e */ /* 0x000fc400000010ff */
[----:B------:R-:W-:Y:S02]  /*2a570*/  F2FP.BF16.F32.PACK_AB R115, RZ, R115 ;  /* 0x00000073ff73723e */ /* 0x000fe400000010ff */
[----:B------:R-:W-:Y:S02]  /*2a580*/  F2FP.BF16.F32.PACK_AB R116, RZ, R116 ;  /* 0x00000074ff74723e */ /* 0x000fe400000010ff */
[----:B------:R-:W-:Y:S02]  /*2a590*/  F2FP.BF16.F32.PACK_AB R117, RZ, R117 ;  /* 0x00000075ff75723e */ /* 0x000fe400000010ff */
[----:B------:R-:W-:Y:S02]  /*2a5a0*/  F2FP.BF16.F32.PACK_AB R118, RZ, R118 ;  /* 0x00000076ff76723e */ /* 0x000fe400000010ff */
[----:B------:R-:W-:Y:S01]  /*2a5b0*/  F2FP.BF16.F32.PACK_AB R119, RZ, R119 ;  /* 0x00000077ff77723e */ /* 0x000fe200000010ff */
[----:B------:R0:W-:Y:S04]  /*2a5c0*/  @P0 STG.E.U16 desc[UR36][R10.64+0x2e0], R114 ;  /* 0x0002e0720a000986 */ /* 0x0001e8000c101524 */
[----:B------:R0:W-:Y:S04]  /*2a5d0*/  @P3 STG.E.U16 desc[UR36][R10.64+0x2e2], R115 ;  /* 0x0002e2730a003986 */ /* 0x0001e8000c101524 */
[----:B------:R0:W-:Y:S04]  /*2a5e0*/  @P5 STG.E.U16 desc[UR36][R8.64+0x2f0], R116 ;  /* 0x0002f07408005986 */ /* 0x0001e8000c101524 */
[----:B------:R0:W-:Y:S04]  /*2a5f0*/  @P4 STG.E.U16 desc[UR36][R8.64+0x2f2], R117 ;  /* 0x0002f27508004986 */ /* 0x0001e8000c101524 */
[----:B------:R0:W-:Y:S04]  /*2a600*/  @P2 STG.E.U16 desc[UR36][R10.64+0x2f0], R118 ;  /* 0x0002f0760a002986 */ /* 0x0001e8000c101524 */
[----:B------:R0:W-:Y:S02]  /*2a610*/  @P1 STG.E.U16 desc[UR36][R10.64+0x2f2], R119 ;  /* 0x0002f2770a001986 */ /* 0x0001e4000c101524 */
.L_x_792:
[----:B------:R-:W-:Y:S05]  /*2a620*/  BSYNC B0 ;  /* 0x0000000000007941 */ /* 0x000fea0003800000 */
.L_x_28:
[----:B0-----:R-:W2:Y:S04]  /*2a630*/  LDL.LU R5, [R1+0x304] ;  /* 0x0003040001057983 */ /* 0x001ea80000300800 */
[----:B------:R-:W2:Y:S01]  /*2a640*/  LDL.LU R4, [R1+0x308] ;  /* 0x0003080001047983 */ /* 0x000ea20000300800 */
[----:B------:R-:W-:Y:S01]  /*2a650*/  ULDC UR4, c[0x0][0xc] ;  /* 0x0000030000047ab9 */ /* 0x000fe20000000800 */
[----:B------:R-:W-:Y:S01]  /*2a660*/  ULDC UR5, c[0x0][0x10] ;  /* 0x0000040000057ab9 */ /* 0x000fe20000000800 */
[----:B------:R-:W2:Y:S01]  /*2a670*/  LDC R3, c[0x0][0x14] ;  /* 0x00000500ff037b82 */ /* 0x000ea20000000800 */
[----:B------:R-:W-:Y:S01]  /*2a680*/  UIMAD.WIDE.U32 UR4, UR4, UR5, URZ ;  /* 0x00000005040472a5 */ /* 0x000fe2000f8e003f */
[----:B------:R-:W-:Y:S01]  /*2a690*/  PRMT R0, RZ, 0x7610, R0 ;  /* 0x00007610ff007816 */ /* 0x000fe20000000000 */
[----:B------:R-:W-:-:S02]  /*2a6a0*/  IMAD.MOV.U32 R19, RZ, RZ, -0x1 ;  /* 0xffffffffff137424 */ /* 0x000fc400078e00ff */
[----:B------:R-:W-:Y:S02]  /*2a6b0*/  IMAD.MOV.U32 R23, RZ, RZ, -0x1 ;  /* 0xffffffffff177424 */ /* 0x000fe400078e00ff */
[----:B--2---:R-:W-:-:S04]  /*2a6c0*/  IMAD.WIDE.U32 R4, R3, UR4, R4 ;  /* 0x0000000403047c25 */ /* 0x004fc8000f8e0004 */
[----:B------:R-:W-:Y:S01]  /*2a6d0*/  IMAD R3, R3, UR5, RZ ;  /* 0x0000000503037c24 */ /* 0x000fe2000f8e02ff */
[----:B------:R-:W-:Y:S01]  /*2a6e0*/  ULDC.64 UR4, c[0x0][0x650] ;  /* 0x0001940000047ab9 */ /* 0x000fe20000000a00 */
[----:B------:R-:W-:Y:S01]  /*2a6f0*/  IMAD.MOV.U32 R25, RZ, RZ, R4 ;  /* 0x000000ffff197224 */ /* 0x000fe200078e0004 */
[----:B------:R-:W-:Y:S01]  /*2a700*/  ISETP.GE.U32.AND P0, PT, R4, UR4, PT ;  /* 0x0000000404007c0c */ /* 0x000fe2000bf06070 */
[----:B------:R-:W-:-:S05]  /*2a710*/  IMAD.IADD R28, R5, 0x1, R3 ;  /* 0x00000001051c7824 */ /* 0x000fca00078e0203 */
[----:B------:R0:W-:Y:S01]  /*2a720*/  STL [R1+0x304], R28 ;  /* 0x0003041c01007387 */ /* 0x0001e20000100800 */
[----:B------:R-:W-:-:S03]  /*2a730*/  ISETP.GE.U32.AND.EX P0, PT, R28, UR5, PT, P0 ;  /* 0x000000051c007c0c */ /* 0x000fc6000bf06100 */
[----:B------:R0:W-:Y:S10]  /*2a740*/  STL [R1+0x308], R25 ;  /* 0x0003081901007387 */ /* 0x0001f40000100800 */
[----:B0-----:R-:W-:Y:S05]  /*2a750*/  @P0 BRA `(.L_x_793) ;  /* 0x0000000400700947 */ /* 0x001fea0003800000 */
[----:B------:R-:W0:Y:S01]  /*2a760*/  S2R R18, SR_CTAID.X ;  /* 0x0000000000127919 */ /* 0x000e220000002500 */
[----:B---3--:R-:W2:Y:S01]  /*2a770*/  LDC.64 R10, c[0x0][0x628] ;  /* 0x00018a00ff0a7b82 */ /* 0x008ea20000000a00 */
[----:B------:R-:W-:Y:S01]  /*2a780*/  ULDC UR4, c[0x0][0x150] ;  /* 0x0000540000047ab9 */ /* 0x000fe20000000800 */
[----:B----4-:R-:W-:Y:S01]  /*2a790*/  IMAD.MOV.U32 R8, RZ, RZ, R25 ;  /* 0x000000ffff087224 */ /* 0x010fe200078e0019 */
[----:B------:R-:W3:Y:S01]  /*2a7a0*/  S2R R20, SR_CTAID.Y ;  /* 0x0000000000147919 */ /* 0x000ee20000002600 */
[----:B------:R-:W-:-:S04]  /*2a7b0*/  IMAD.MOV.U32 R9, RZ, RZ, R28 ;  /* 0x000000ffff097224 */ /* 0x000fc800078e001c */
[----:B------:R-:W4:Y:S08]  /*2a7c0*/  LDC R21, c[0x0][0x144] ;  /* 0x00005100ff157b82 */ /* 0x000f300000000800 */
[----:B-1----:R-:W1:Y:S08]  /*2a7d0*/  LDC R12, c[0x0][0x630] ;  /* 0x00018c00ff0c7b82 */ /* 0x002e700000000800 */
[----:B------:R-:W1:Y:S01]  /*2a7e0*/  LDC.64 R14, c[0x0][0x620] ;  /* 0x00018800ff0e7b82 */ /* 0x000e620000000a00 */
[----:B--2---:R-:W-:-:S04]  /*2a7f0*/  ISETP.NE.U32.AND P0, PT, R10, RZ, PT ;  /* 0x000000ff0a00720c */ /* 0x004fc80003f05070 */
[----:B------:R-:W-:Y:S02]  /*2a800*/  ISETP.NE.AND.EX P0, PT, R11, RZ, PT, P0 ;  /* 0x000000ff0b00720c */ /* 0x000fe40003f05300 */
[----:B0-----:R-:W-:-:S05]  /*2a810*/  I2FP.F32.U32 R0, R18 ;  /* 0x0000001200007245 */ /* 0x001fca0000201000 */
[----:B------:R-:W-:-:S04]  /*2a820*/  FMUL R0, R0, UR4 ;  /* 0x0000000400007c20 */ /* 0x000fc80008400000 */
[----:B------:R0:W2:Y:S02]  /*2a830*/  F2I.U32.TRUNC.NTZ R19, R0 ;  /* 0x0000000000137305 */ /* 0x0000a4000020f000 */
[----:B---34-:R-:W-:Y:S05]  /*2a840*/  @!P0 BRA `(.L_x_794) ;  /* 0x0000000000288947 */ /* 0x018fea0003800000 */
[----:B0-----:R-:W0:Y:S02]  /*2a850*/  LDC R0, c[0x0][0x634] ;  /* 0x00018d00ff007b82 */ /* 0x001e240000000800 */
[----:B0-----:R-:W-:-:S04]  /*2a860*/  IADD3 R3, P0, R25, R0, RZ ;  /* 0x0000000019037210 */ /* 0x001fc80007f1e0ff */
[----:B------:R-:W-:-:S05]  /*2a870*/  IADD3.X R13, RZ, R28, RZ, P0, !PT ;  /* 0x0000001cff0d7210 */ /* 0x000fca00007fe4ff */
[----:B------:R-:W-:-:S04]  /*2a880*/  IMAD.WIDE.U32 R4, R13, R10, RZ ;  /* 0x0000000a0d047225 */ /* 0x000fc800078e00ff */
[----:B------:R-:W-:-:S04]  /*2a890*/  IMAD.WIDE.U32 R6, P0, R3, R11, R4 ;  /* 0x0000000b03067225 */ /* 0x000fc80007800004 */
[----:B------:R-:W-:-:S04]  /*2a8a0*/  IMAD.WIDE.U32 R4, R3, R10, RZ ;  /* 0x0000000a03047225 */ /* 0x000fc800078e00ff */
[----:B------:R-:W-:Y:S01]  /*2a8b0*/  IMAD.X R9, RZ, RZ, RZ, P0 ;  /* 0x000000ffff097224 */ /* 0x000fe200000e06ff */
[----:B------:R-:W-:Y:S01]  /*2a8c0*/  IADD3 RZ, P0, R5, R6, RZ ;  /* 0x0000000605ff7210 */ /* 0x000fe20007f1e0ff */
[----:B------:R-:W-:-:S04]  /*2a8d0*/  IMAD.MOV.U32 R8, RZ, RZ, R7 ;  /* 0x000000ffff087224 */ /* 0x000fc800078e0007 */
[----:B------:R-:W-:-:S08]  /*2a8e0*/  IMAD.WIDE.U32.X R8, R13, R11, R8, P0 ;  /* 0x0000000b0d087225 */ /* 0x000fd000000e0408 */
.L_x_794:
[-CC-:B-1----:R-:W-:Y:S01]  /*2a8f0*/  SHF.R.U64 R23, R8, R12.reuse, R9.reuse ;  /* 0x0000000c08177219 */ /* 0x182fe20000001209 */
[----:B------:R-:W1:Y:S01]  /*2a900*/  LDC.64 R26, c[0x0][0x640] ;  /* 0x00019000ff1a7b82 */ /* 0x000e620000000a00 */
[----:B0-----:R-:W-:Y:S01]  /*2a910*/  SHF.R.U32.HI R0, RZ, R12, R9 ;  /* 0x0000000cff007219 */ /* 0x001fe20000011609 */
[----:B------:R-:W-:Y:S01]  /*2a920*/  IMAD.MOV.U32 R4, RZ, RZ, R25 ;  /* 0x000000ffff047224 */ /* 0x000fe200078e0019 */
[----:B------:R-:W-:Y:S01]  /*2a930*/  IADD3 R3, P0, RZ, -R23, RZ ;  /* 0x80000017ff037210 */ /* 0x000fe20007f1e0ff */
[----:B--2---:R-:W-:Y:S01]  /*2a940*/  IMAD.MOV R19, RZ, RZ, -R19 ;  /* 0x000000ffff137224 */ /* 0x004fe200078e0a13 */
[----:B------:R-:W-:Y:S01]  /*2a950*/  ULDC UR4, c[0x0][0x154] ;  /* 0x0000550000047ab9 */ /* 0x000fe20000000800 */
[----:B------:R-:W-:Y:S02]  /*2a960*/  MOV R7, 0x1 ;  /* 0x0000000100077802 */ /* 0x000fe40000000f00 */
[----:B------:R-:W0:Y:S01]  /*2a970*/  LDC R6, c[0x0][0x618] ;  /* 0x00018600ff067b82 */ /* 0x000e220000000800 */
[----:B------:R-:W-:-:S02]  /*2a980*/  IMAD.X R5, RZ, RZ, ~R0, P0 ;  /* 0x000000ffff057224 */ /* 0x000fc400000e0e00 */
[----:B------:R-:W-:Y:S02]  /*2a990*/  IMAD R19, R21, R19, R18 ;  /* 0x0000001315137224 */ /* 0x000fe400078e0212 */
[-C--:B------:R-:W-:Y:S02]  /*2a9a0*/  IMAD R0, R5, R14.reuse, RZ ;  /* 0x0000000e05007224 */ /* 0x080fe400078e02ff */
[----:B------:R-:W-:Y:S01]  /*2a9b0*/  IMAD.MOV.U32 R5, RZ, RZ, R28 ;  /* 0x000000ffff057224 */ /* 0x000fe200078e001c */
[----:B------:R-:W2:Y:S01]  /*2a9c0*/  LDC R8, c[0x0][0x608] ;  /* 0x00018200ff087b82 */ /* 0x000ea20000000800 */
[----:B------:R-:W-:-:S04]  /*2a9d0*/  IMAD.WIDE.U32 R4, R3, R14, R4 ;  /* 0x0000000e03047225 */ /* 0x000fc800078e0004 */
[----:B------:R-:W-:-:S03]  /*2a9e0*/  IMAD R3, R3, R15, R0 ;  /* 0x0000000f03037224 */ /* 0x000fc600078e0200 */
[----:B------:R-:W3:Y:S01]  /*2a9f0*/  LDC R24, c[0x0][0x658] ;  /* 0x00019600ff187b82 */ /* 0x000ee20000000800 */
[----:B------:R-:W-:Y:S01]  /*2aa00*/  I2FP.F32.U32 R0, R20 ;  /* 0x0000001400007245 */ /* 0x000fe20000201000 */
[----:B------:R-:W-:Y:S01]  /*2aa10*/  IMAD.IADD R3, R5, 0x1, R3 ;  /* 0x0000000105037824 */ /* 0x000fe200078e0203 */
[----:B-1----:R-:W-:Y:S01]  /*2aa20*/  ISETP.NE.U32.AND P0, PT, R26, RZ, PT ;  /* 0x000000ff1a00720c */ /* 0x002fe20003f05070 */
[----:B------:R-:W-:Y:S02]  /*2aa30*/  IMAD.MOV.U32 R5, RZ, RZ, -0x1 ;  /* 0xffffffffff057424 */ /* 0x000fe400078e00ff */
[----:B------:R-:W-:Y:S02]  /*2aa40*/  FMUL R0, R0, UR4 ;  /* 0x0000000400007c20 */ /* 0x000fe40008400000 */
[----:B------:R-:W1:Y:S01]  /*2aa50*/  LDC R15, c[0x0][0x148] ;  /* 0x00005200ff0f7b82 */ /* 0x000e620000000800 */
[----:B0-----:R-:W-:Y:S01]  /*2aa60*/  SHF.R.U64 R12, R4, R6, R3 ;  /* 0x00000006040c7219 */ /* 0x001fe20000001203 */
[----:B------:R0:W4:Y:S01]  /*2aa70*/  F2I.U32.TRUNC.NTZ R13, R0 ;  /* 0x00000000000d7305 */ /* 0x000122000020f000 */
[----:B------:R-:W-:-:S02]  /*2aa80*/  ISETP.NE.AND.EX P0, PT, R27, RZ, PT, P0 ;  /* 0x000000ff1b00720c */ /* 0x000fc40003f05300 */
[----:B------:R-:W-:-:S03]  /*2aa90*/  SHF.R.U32.HI R3, RZ, R6, R3 ;  /* 0x00000006ff037219 */ /* 0x000fc60000011603 */
[----:B------:R-:W0:Y:S01]  /*2aaa0*/  LDC R18, c[0x0][0x600] ;  /* 0x00018000ff127b82 */ /* 0x000e220000000800 */
[-CC-:B--2---:R-:W-:Y:S02]  /*2aab0*/  SHF.R.U64 R10, R12, R8.reuse, R3.reuse ;  /* 0x000000080c0a7219 */ /* 0x184fe40000001203 */
[----:B------:R-:W-:-:S05]  /*2aac0*/  SHF.R.U32.HI R3, RZ, R8, R3 ;  /* 0x00000008ff037219 */ /* 0x000fca0000011603 */
[----:B------:R-:W2:Y:S01]  /*2aad0*/  LDC R25, c[0x0][0x648] ;  /* 0x00019200ff197b82 */ /* 0x000ea20000000800 */
[-C--:B---3--:R-:W-:Y:S02]  /*2aae0*/  SHF.L.U32 R4, R5, R24.reuse, RZ ;  /* 0x0000001805047219 */ /* 0x088fe400000006ff */
[--C-:B------:R-:W-:Y:S02]  /*2aaf0*/  SHF.R.U64 R14, R10, R24, R3.reuse ;  /* 0x000000180a0e7219 */ /* 0x100fe40000001203 */
[----:B------:R-:W-:Y:S02]  /*2ab00*/  LOP3.LUT R21, RZ, R4, RZ, 0x33, !PT ;  /* 0x00000004ff157212 */ /* 0x000fe400078e33ff */
[-C--:B------:R-:W-:Y:S01]  /*2ab10*/  SHF.R.U32.HI R5, RZ, R24.reuse, R3 ;  /* 0x00000018ff057219 */ /* 0x080fe20000011603 */
[----:B------:R-:W3:Y:S01]  /*2ab20*/  LDC R28, c[0x0][0x638] ;  /* 0x00018e00ff1c7b82 */ /* 0x000ee20000000800 */
[----:B------:R-:W-:Y:S01]  /*2ab30*/  SHF.L.U32 R234, R7, R24, RZ ;  /* 0x0000001807ea7219 */ /* 0x000fe200000006ff */
[----:B------:R-:W-:-:S06]  /*2ab40*/  IMAD.MOV.U32 R4, RZ, RZ, R14 ;  /* 0x000000ffff047224 */ /* 0x000fcc00078e000e */
[----:B------:R-:W0:Y:S01]  /*2ab50*/  LDC R29, c[0x0][0x610] ;  /* 0x00018400ff1d7b82 */ /* 0x000e220000000800 */
[----:B----4-:R-:W-:Y:S05]  /*2ab60*/  @!P0 BRA `(.L_x_795) ;  /* 0x0000000000288947 */ /* 0x010fea0003800000 */
[----:B------:R-:W4:Y:S02]  /*2ab70*/  LDC R3, c[0x0][0x64c] ;  /* 0x00019300ff037b82 */ /* 0x000f240000000800 */
[----:B----4-:R-:W-:-:S05]  /*2ab80*/  IADD3 R3, P0, R14, R3, RZ ;  /* 0x000000030e037210 */ /* 0x010fca0007f1e0ff */
        /* <DEDUP_REMOVED lines=8> */
.L_x_795:
[----:B------:R-:W4:Y:S01]  /*2ac10*/  LDC R3, c[0x0][0x65c] ;  /* 0x00019700ff037b82 */ /* 0x000f220000000800 */
[----:B0-2---:R-:W-:Y:S01]  /*2ac20*/  SHF.R.U64 R0, R4, R25, R5 ;  /* 0x0000001904007219 */ /* 0x005fe20000001205 */
[----:B------:R-:W-:Y:S01]  /*2ac30*/  VIADD R7, R18, 0xffffffff ;  /* 0xffffffff12077836 */ /* 0x000fe20000000000 */
[----:B------:R-:W-:Y:S01]  /*2ac40*/  LOP3.LUT R5, R10, R21, RZ, 0xc0, !PT ;  /* 0x000000150a057212 */ /* 0x000fe200078ec0ff */
[----:B------:R-:W-:Y:S02]  /*2ac50*/  IMAD.MOV R13, RZ, RZ, -R13 ;  /* 0x000000ffff0d7224 */ /* 0x000fe400078e0a0d */
[----:B------:R-:W-:Y:S02]  /*2ac60*/  IMAD.MOV.U32 R4, RZ, RZ, 0x1 ;  /* 0x00000001ff047424 */ /* 0x000fe400078e00ff */
[----:B------:R-:W-:Y:S01]  /*2ac70*/  IMAD R234, R234, R0, R5 ;  /* 0x00000000eaea7224 */ /* 0x000fe200078e0205 */
[----:B------:R-:W-:Y:S02]  /*2ac80*/  LOP3.LUT R5, R12, R7, RZ, 0xc0, !PT ;  /* 0x000000070c057212 */ /* 0x000fe400078ec0ff */
[----:B----4-:R-:W-:Y:S01]  /*2ac90*/  ISETP.NE.AND P0, PT, R3, 0x1, PT ;  /* 0x000000010300780c */ /* 0x010fe20003f05270 */
[----:B------:R-:W-:-:S04]  /*2aca0*/  IMAD.MOV R3, RZ, RZ, -R0 ;  /* 0x000000ffff037224 */ /* 0x000fc800078e0a00 */
[----:B---3--:R-:W-:-:S04]  /*2acb0*/  IMAD R0, R3, R28, R14 ;  /* 0x0000001c03007224 */ /* 0x008fc800078e020e */
[----:B------:R-:W-:Y:S01]  /*2acc0*/  IMAD R3, R0, R18, R5 ;  /* 0x0000001200037224 */ /* 0x000fe200078e0205 */
[----:B------:R-:W-:-:S03]  /*2acd0*/  PRMT R0, R4, 0x7610, R0 ;  /* 0x0000761004007816 */ /* 0x000fc60000000000 */
[----:B-1----:R-:W-:-:S04]  /*2ace0*/  @P0 IMAD R19, R15, R13, R20 ;  /* 0x0000000d0f130224 */ /* 0x002fc800078e0214 */
[----:B------:R-:W-:-:S05]  /*2acf0*/  IMAD R234, R234, R29, R19 ;  /* 0x0000001deaea7224 */ /* 0x000fca00078e0213 */
[----:B------:R-:W-:Y:S02]  /*2ad00*/  SEL R19, R3, R234, !P0 ;  /* 0x000000ea03137207 */ /* 0x000fe40004000000 */
[----:B------:R-:W-:-:S07]  /*2ad10*/  SEL R234, R234, R3, !P0 ;  /* 0x00000003eaea7207 */ /* 0x000fce0004000000 */
.L_x_793:
[----:B------:R-:W-:Y:S02]  /*2ad20*/  LOP3.LUT P0, RZ, R0, 0xff, RZ, 0xc0, !PT ;  /* 0x000000ff00ff7812 */ /* 0x000fe4000780c0ff */
[----:B------:R-:W-:-:S11]  /*2ad30*/  MOV R18, R234 ;  /* 0x000000ea00127202 */ /* 0x000fd60000000f00 */
[----:B------:R-:W-:Y:S05]  /*2ad40*/  @P0 BRA `(.L_x_796) ;  /* 0xfffffd6000900947 */ /* 0x000fea000383ffff */
[----:B------:R-:W-:Y:S05]  /*2ad50*/  EXIT ;  /* 0x000000000000794d */ /* 0x000fea0003800000 */
.L_x_3:
[----:B------:R-:W2:Y:S01]  /*2ad60*/  LDL R19, [R1+0x308] ;  /* 0x0003080001137983 */ /* 0x000ea20000100800 */
[----:B0-----:R-:W-:-:S03]  /*2ad70*/  ULDC.64 UR4, c[0x0][0x650] ;  /* 0x0001940000047ab9 */ /* 0x001fc60000000a00 */
[----:B------:R-:W3:Y:S01]  /*2ad80*/  LDL R20, [R1+0x304] ;  /* 0x0003040001147983 */ /* 0x000ee20000100800 */
[----:B------:R-:W-:Y:S01]  /*2ad90*/  PRMT R7, RZ, 0x7610, R7 ;  /* 0x00007610ff077816 */ /* 0x000fe20000000007 */
[----:B------:R-:W-:Y:S02]  /*2ada0*/  IMAD.MOV.U32 R2, RZ, RZ, -0x1 ;  /* 0xffffffffff027424 */ /* 0x000fe400078e00ff */
[----:B------:R-:W-:Y:S02]  /*2adb0*/  IMAD.MOV.U32 R3, RZ, RZ, -0x1 ;  /* 0xffffffffff037424 */ /* 0x000fe400078e00ff */
[----:B------:R-:W-:Y:S01]  /*2adc0*/  IMAD.MOV.U32 R11, RZ, RZ, -0x1 ;  /* 0xffffffffff0b7424 */ /* 0x000fe200078e00ff */
[----:B--2---:R-:W-:-:S04]  /*2add0*/  ISETP.GE.U32.AND P0, PT, R19, UR4, PT ;  /* 0x0000000413007c0c */ /* 0x004fc8000bf06070 */
[----:B---3--:R-:W-:-:S13]  /*2ade0*/  ISETP.GE.U32.AND.EX P0, PT, R20, UR5, PT, P0 ;  /* 0x0000000514007c0c */ /* 0x008fda000bf06100 */
        /* <DEDUP_REMOVED lines=19> */
.L_x_798:
[--C-:B------:R-:W-:Y:S01]  /*2af20*/  SHF.R.U64 R12, R10, R14, R11.reuse ;  /* 0x0000000e0a0c7219 */ /* 0x100fe2000000120b */
[----:B------:R-:W-:Y:S01]  /*2af30*/  IMAD.MOV.U32 R3, RZ, RZ, R20 ;  /* 0x000000ffff037224 */ /* 0x000fe200078e0014 */
[----:B------:R-:W-:Y:S01]  /*2af40*/  I2FP.F32.U32 R8, R4 ;  /* 0x0000000400087245 */ /* 0x000fe20000201000 */
[----:B------:R-:W0:Y:S01]  /*2af50*/  LDC R18, c[0x0][0x618] ;  /* 0x00018600ff127b82 */ /* 0x000e220000000800 */
[----:B------:R-:W-:Y:S01]  /*2af60*/  SHF.R.U32.HI R2, RZ, R14, R11 ;  /* 0x0000000eff027219 */ /* 0x000fe2000001160b */
[----:B------:R-:W-:Y:S01]  /*2af70*/  ULDC UR4, c[0x0][0x150] ;  /* 0x0000540000047ab9 */ /* 0x000fe20000000800 */
[----:B------:R-:W-:Y:S01]  /*2af80*/  IADD3 R5, P0, RZ, -R12, RZ ;  /* 0x8000000cff057210 */ /* 0x000fe20007f1e0ff */
[----:B------:R-:W-:Y:S01]  /*2af90*/  FMUL R9, R8, UR4 ;  /* 0x0000000408097c20 */ /* 0x000fe20008400000 */
[----:B------:R-:W-:Y:S02]  /*2afa0*/  ULDC UR4, c[0x0][0x154] ;  /* 0x0000550000047ab9 */ /* 0x000fe40000000800 */
[----:B------:R-:W-:Y:S01]  /*2afb0*/  IADD3.X R7, RZ, ~R2, RZ, P0, !PT ;  /* 0x80000002ff077210 */ /* 0x000fe200007fe4ff */
[----:B------:R-:W1:Y:S01]  /*2afc0*/  LDC.64 R20, c[0x0][0x640] ;  /* 0x00019000ff147b82 */ /* 0x000e620000000a00 */
[----:B------:R-:W-:Y:S01]  /*2afd0*/  IMAD.MOV.U32 R2, RZ, RZ, R19 ;  /* 0x000000ffff027224 */ /* 0x000fe200078e0013 */
[----:B------:R-:W2:Y:S02]  /*2afe0*/  F2I.U32.TRUNC.NTZ R9, R9 ;  /* 0x0000000900097305 */ /* 0x000ea4000020f000 */
[----:B------:R-:W-:-:S02]  /*2aff0*/  IMAD R8, R7, R16, RZ ;  /* 0x0000001007087224 */ /* 0x000fc400078e02ff */
[C---:B------:R-:W-:Y:S02]  /*2b000*/  IMAD.WIDE.U32 R2, R5.reuse, R16, R2 ;  /* 0x0000001005027225 */ /* 0x040fe400078e0002 */
[----:B------:R-:W3:Y:S02]  /*2b010*/  LDC R11, c[0x0][0x144] ;  /* 0x00005100ff0b7b82 */ /* 0x000ee40000000800 */
[----:B------:R-:W-:Y:S02]  /*2b020*/  IMAD R5, R5, R17, R8 ;  /* 0x0000001105057224 */ /* 0x000fe400078e0208 */
[----:B------:R-:W-:Y:S02]  /*2b030*/  IMAD.MOV.U32 R8, RZ, RZ, -0x1 ;  /* 0xffffffffff087424 */ /* 0x000fe400078e00ff */
[----:B------:R-:W-:Y:S01]  /*2b040*/  IMAD.IADD R3, R3, 0x1, R5 ;  /* 0x0000000103037824 */ /* 0x000fe200078e0205 */
[----:B------:R-:W-:Y:S01]  /*2b050*/  I2FP.F32.U32 R5, R6 ;  /* 0x0000000600057245 */ /* 0x000fe20000201000 */
[----:B------:R-:W4:Y:S03]  /*2b060*/  LDC R14, c[0x0][0x608] ;  /* 0x00018200ff0e7b82 */ /* 0x000f260000000800 */
[-C--:B0-----:R-:W-:Y:S01]  /*2b070*/  SHF.R.U64 R10, R2, R18.reuse, R3 ;  /* 0x00000012020a7219 */ /* 0x081fe20000001203 */
[----:B--2---:R-:W-:Y:S01]  /*2b080*/  IMAD.MOV R2, RZ, RZ, -R9 ;  /* 0x000000ffff027224 */ /* 0x004fe200078e0a09 */
[----:B------:R-:W-:Y:S01]  /*2b090*/  SHF.R.U32.HI R3, RZ, R18, R3 ;  /* 0x00000012ff037219 */ /* 0x000fe20000011603 */
[----:B------:R-:W-:-:S02]  /*2b0a0*/  FMUL R5, R5, UR4 ;  /* 0x0000000405057c20 */ /* 0x000fc40008400000 */
[----:B------:R-:W0:Y:S01]  /*2b0b0*/  LDC R7, c[0x0][0x658] ;  /* 0x00019600ff077b82 */ /* 0x000e220000000800 */
[----:B-1----:R-:W-:-:S04]  /*2b0c0*/  ISETP.NE.U32.AND P0, PT, R20, RZ, PT ;  /* 0x000000ff1400720c */ /* 0x002fc80003f05070 */
[----:B------:R-:W-:-:S03]  /*2b0d0*/  ISETP.NE.AND.EX P0, PT, R21, RZ, PT, P0 ;  /* 0x000000ff1500720c */ /* 0x000fc60003f05300 */
[----:B------:R-:W1:Y:S01]  /*2b0e0*/  LDC R17, c[0x0][0x148] ;  /* 0x00005200ff117b82 */ /* 0x000e620000000800 */
[----:B---3--:R-:W-:Y:S02]  /*2b0f0*/  IMAD R19, R11, R2, R4 ;  /* 0x000000020b137224 */ /* 0x008fe400078e0204 */
[----:B------:R-:W-:-:S05]  /*2b100*/  IMAD.MOV.U32 R4, RZ, RZ, 0x1 ;  /* 0x00000001ff047424 */ /* 0x000fca00078e00ff */
[----:B------:R-:W2:Y:S01]  /*2b110*/  LDC R16, c[0x0][0x600] ;  /* 0x00018000ff107b82 */ /* 0x000ea20000000800 */
[-CC-:B----4-:R-:W-:Y:S02]  /*2b120*/  SHF.R.U64 R13, R10, R14.reuse, R3.reuse ;  /* 0x0000000e0a0d7219 */ /* 0x190fe40000001203 */
[----:B------:R-:W-:Y:S02]  /*2b130*/  SHF.R.U32.HI R2, RZ, R14, R3 ;  /* 0x0000000eff027219 */ /* 0x000fe40000011603 */
[----:B------:R3:W4:Y:S03]  /*2b140*/  F2I.U32.TRUNC.NTZ R14, R5 ;  /* 0x00000005000e7305 */ /* 0x000726000020f000 */
[----:B------:R-:W1:Y:S01]  /*2b150*/  LDC R22, c[0x0][0x648] ;  /* 0x00019200ff167b82 */ /* 0x000e620000000800 */
[-C--:B0-----:R-:W-:Y:S02]  /*2b160*/  SHF.R.U64 R15, R13, R7.reuse, R2 ;  /* 0x000000070d0f7219 */ /* 0x081fe40000001202 */
[----:B------:R-:W-:-:S02]  /*2b170*/  SHF.L.U32 R8, R8, R7, RZ ;  /* 0x0000000708087219 */ /* 0x000fc400000006ff */
[-C--:B------:R-:W-:Y:S01]  /*2b180*/  SHF.R.U32.HI R3, RZ, R7.reuse, R2 ;  /* 0x00000007ff037219 */ /* 0x080fe20000011602 */
[----:B------:R-:W-:Y:S01]  /*2b190*/  IMAD.MOV.U32 R2, RZ, RZ, R15 ;  /* 0x000000ffff027224 */ /* 0x000fe200078e000f */
[----:B------:R-:W-:Y:S01]  /*2b1a0*/  SHF.L.U32 R18, R4, R7, RZ ;  /* 0x0000000704127219 */ /* 0x000fe200000006ff */
[----:B------:R-:W0:Y:S01]  /*2b1b0*/  LDC R23, c[0x0][0x638] ;  /* 0x00018e00ff177b82 */ /* 0x000e220000000800 */
[----:B------:R-:W-:-:S07]  /*2b1c0*/  LOP3.LUT R24, RZ, R8, RZ, 0x33, !PT ;  /* 0x00000008ff187212 */ /* 0x000fce00078e33ff */
[----:B------:R-:W0:Y:S01]  /*2b1d0*/  LDC R25, c[0x0][0x610] ;  /* 0x00018400ff197b82 */ /* 0x000e220000000800 */
[----:B---34-:R-:W-:Y:S05]  /*2b1e0*/  @!P0 BRA `(.L_x_799) ;  /* 0x0000000000288947 */ /* 0x018fea0003800000 */
[----:B------:R-:W3:Y:S02]  /*2b1f0*/  LDC R2, c[0x0][0x64c] ;  /* 0x00019300ff027b82 */ /* 0x000ee40000000800 */
[----:B---3--:R-:W-:-:S05]  /*2b200*/  IADD3 R7, P0, R15, R2, RZ ;  /* 0x000000020f077210 */ /* 0x008fca0007f1e0ff */
        /* <DEDUP_REMOVED lines=8> */
.L_x_799:
[----:B------:R-:W3:Y:S01]  /*2b290*/  LDC R4, c[0x0][0x65c] ;  /* 0x00019700ff047b82 */ /* 0x000ee20000000800 */
[----:B-1----:R-:W-:Y:S01]  /*2b2a0*/  SHF.R.U64 R3, R2, R22, R3 ;  /* 0x0000001602037219 */ /* 0x002fe20000001203 */
[----:B--2---:R-:W-:Y:S01]  /*2b2b0*/  VIADD R5, R16, 0xffffffff ;  /* 0xffffffff10057836 */ /* 0x004fe20000000000 */
[----:B------:R-:W-:Y:S01]  /*2b2c0*/  LOP3.LUT R2, R13, R24, RZ, 0xc0, !PT ;  /* 0x000000180d027212 */ /* 0x000fe200078ec0ff */
[----:B------:R-:W-:Y:S02]  /*2b2d0*/  IMAD.MOV R14, RZ, RZ, -R14 ;  /* 0x000000ffff0e7224 */ /* 0x000fe400078e0a0e */
[----:B------:R-:W-:Y:S01]  /*2b2e0*/  IMAD.MOV.U32 R7, RZ, RZ, 0x1 ;  /* 0x00000001ff077424 */ /* 0x000fe200078e00ff */
[----:B------:R-:W-:Y:S01]  /*2b2f0*/  LOP3.LUT R10, R10, R5, RZ, 0xc0, !PT ;  /* 0x000000050a0a7212 */ /* 0x000fe200078ec0ff */
[----:B------:R-:W-:Y:S02]  /*2b300*/  IMAD R2, R18, R3, R2 ;  /* 0x0000000312027224 */ /* 0x000fe400078e0202 */
[----:B------:R-:W-:Y:S01]  /*2b310*/  IMAD.MOV.U32 R11, RZ, RZ, R12 ;  /* 0x000000ffff0b7224 */ /* 0x000fe200078e000c */
[----:B---3--:R-:W-:Y:S01]  /*2b320*/  ISETP.NE.AND P0, PT, R4, 0x1, PT ;  /* 0x000000010400780c */ /* 0x008fe20003f05270 */
[----:B------:R-:W-:-:S04]  /*2b330*/  IMAD.MOV R4, RZ, RZ, -R3 ;  /* 0x000000ffff047224 */ /* 0x000fc800078e0a03 */
[----:B0-----:R-:W-:-:S04]  /*2b340*/  IMAD R3, R4, R23, R15 ;  /* 0x0000001704037224 */ /* 0x001fc800078e020f */
[----:B------:R-:W-:-:S04]  /*2b350*/  IMAD R5, R3, R16, R10 ;  /* 0x0000001003057224 */ /* 0x000fc800078e020a */
[----:B------:R-:W-:-:S04]  /*2b360*/  @P0 IMAD R19, R17, R14, R6 ;  /* 0x0000000e11130224 */ /* 0x000fc800078e0206 */
[----:B------:R-:W-:-:S05]  /*2b370*/  IMAD R2, R2, R25, R19 ;  /* 0x0000001902027224 */ /* 0x000fca00078e0213 */
[----:B------:R-:W-:Y:S02]  /*2b380*/  SEL R3, R5, R2, !P0 ;  /* 0x0000000205037207 */ /* 0x000fe40004000000 */
[----:B------:R-:W-:-:S07]  /*2b390*/  SEL R2, R2, R5, !P0 ;  /* 0x0000000502027207 */ /* 0x000fce0004000000 */
.L_x_797:
[----:B------:R-:W-:-:S08]  /*2b3a0*/  NOP ;  /* 0x0000000000007918 */ /* 0x000fd00000000000 */
[----:B------:R-:W0:-:S00]  /*2b3b0*/  USETMAXREG.DEALLOC.CTAPOOL 0x18 ;  /* 0x00000018000079c8 */ /* 0x000e0000080e0500 */
[----:B0-----:R-:W-:-:S13]  /*2b3c0*/  ISETP.NE.AND P0, PT, R0, RZ, PT ;  /* 0x000000ff0000720c */ /* 0x001fda0003f05270 */
[----:B------:R-:W-:Y:S05]  /*2b3d0*/  @P0 EXIT ;  /* 0x000000000000094d */ /* 0x000fea0003800000 */
[----:B------:R-:W-:Y:S01]  /*2b3e0*/  LOP3.LUT P0, RZ, R7, 0xff, RZ, 0xc0, !PT ;  /* 0x000000ff07ff7812 */ /* 0x000fe2000780c0ff */
[----:B------:R-:W-:Y:S02]  /*2b3f0*/  IMAD.MOV.U32 R7, RZ, RZ, 0x1 ;  /* 0x00000001ff077424 */ /* 0x000fe400078e00ff */
[----:B------:R-:W-:-:S10]  /*2b400*/  IMAD.MOV.U32 R8, RZ, RZ, RZ ;  /* 0x000000ffff087224 */ /* 0x000fd400078e00ff */
[----:B------:R-:W-:Y:S05]  /*2b410*/  @!P0 BRA `(.L_x_800) ;  /* 0x0000000c00548947 */ /* 0x000fea0003800000 */
[----:B------:R-:W2:Y:S01]  /*2b420*/  LDL R4, [R1+0x300] ;  /* 0x0003000001047983 */ /* 0x000ea20000100800 */
[----:B------:R-:W0:Y:S01]  /*2b430*/  LDC R0, c[0x0][0x28c] ;  /* 0x0000a300ff007b82 */ /* 0x000e220000000800 */
[----:B------:R-:W-:Y:S01]  /*2b440*/  ULDC UR5, c[0x0][0x600] ;  /* 0x0001800000057ab9 */ /* 0x000fe20000000800 */
[----:B------:R-:W1:Y:S01]  /*2b450*/  S2R R5, SR_TID.X ;  /* 0x0000000000057919 */ /* 0x000e620000002100 */
[----:B------:R-:W-:Y:S01]  /*2b460*/  ULDC UR4, c[0x0][0xc] ;  /* 0x0000030000047ab9 */ /* 0x000fe20000000800 */
[----:B------:R-:W-:Y:S01]  /*2b470*/  UIADD3 UR16, UR5, -0x1, URZ ;  /* 0xffffffff05107890 */ /* 0x000fe2000fffe03f */
[----:B------:R-:W-:Y:S02]  /*2b480*/  ULDC UR6, c[0x0][0x658] ;  /* 0x0001960000067ab9 */ /* 0x000fe40000000800 */
[----:B------:R-:W-:Y:S01]  /*2b490*/  ULDC UR5, c[0x0][0x10] ;  /* 0x0000040000057ab9 */ /* 0x000fe20000000800 */
[----:B------:R-:W-:Y:S01]  /*2b4a0*/  UMOV UR7, 0xffffffff ;  /* 0xffffffff00077882 */ /* 0x000fe20000000000 */
[----:B------:R-:W-:Y:S01]  /*2b4b0*/  UMOV UR8, 0x1 ;  /* 0x0000000100087882 */ /* 0x000fe20000000000 */
[----:B------:R-:W-:Y:S01]  /*2b4c0*/  UIMAD.WIDE.U32 UR4, UR4, UR5, URZ ;  /* 0x00000005040472a5 */ /* 0x000fe2000f8e003f */
[----:B0-----:R-:W-:Y:S01]  /*2b4d0*/  IADD3 R0, R0, 0x3f, RZ ;  /* 0x0000003f00007810 */ /* 0x001fe20007ffe0ff */
[----:B------:R-:W-:Y:S01]  /*2b4e0*/  USHF.L.U32 UR7, UR7, UR6, URZ ;  /* 0x0000000607077299 */ /* 0x000fe2000800063f */
[----:B-1----:R-:W-:-:S02]  /*2b4f0*/  LOP3.LUT P2, RZ, R5, 0x7f, RZ, 0xc0, !PT ;  /* 0x0000007f05ff7812 */ /* 0x002fc4000784c0ff */
[----:B------:R-:W-:Y:S02]  /*2b500*/  LOP3.LUT P0, RZ, R5, 0x1f, RZ, 0xc0, !PT ;  /* 0x0000001f05ff7812 */ /* 0x000fe4000780c0ff */
[----:B------:R-:W-:-:S04]  /*2b510*/  SHF.R.S32.HI R5, RZ, 0x1f, R0 ;  /* 0x0000001fff057819 */ /* 0x000fc80000011400 */
[----:B------:R-:W-:Y:S01]  /*2b520*/  LEA.HI R0, R5, R0, RZ, 0x6 ;  /* 0x0000000005007211 */ /* 0x000fe200078f30ff */
[----:B------:R-:W-:-:S03]  /*2b530*/  USHF.L.U32 UR18, UR8, UR6, URZ ;  /* 0x0000000608127299 */ /* 0x000fc6000800063f */
[----:B------:R-:W-:Y:S01]  /*2b540*/  SHF.R.S32.HI R0, RZ, 0x6, R0 ;  /* 0x00000006ff007819 */ /* 0x000fe20000011400 */
[----:B------:R-:W-:Y:S01]  /*2b550*/  ULDC UR6, c[0x0][0x14] ;  /* 0x0000050000067ab9 */ /* 0x000fe20000000800 */
[----:B------:R-:W-:Y:S01]  /*2b560*/  BSSY B0, `(.L_x_800) ;  /* 0x00000c0000007945 */ /* 0x000fe20003800000 */
[----:B------:R-:W-:Y:S01]  /*2b570*/  UIMAD.WIDE.U32 UR20, UR4, UR6, URZ ;  /* 0x00000006041472a5 */ /* 0x000fe2000f8e003f */
[----:B------:R-:W-:Y:S01]  /*2b580*/  IMAD.MOV.U32 R10, RZ, RZ, 0x1 ;  /* 0x00000001ff0a7424 */ /* 0x000fe200078e00ff */
[----:B------:R-:W-:Y:S01]  /*2b590*/  UIMAD UR13, UR5, UR6, URZ ;  /* 0x00000006050d72a4 */ /* 0x000fe2000f8e023f */
[----:B------:R-:W-:Y:S01]  /*2b5a0*/  PLOP3.LUT P0, PT, P0, P2, PT, 0x8a, 0x0 ;  /* 0x000000000000781c */ /* 0x000fe20000705172 */
[----:B------:R-:W-:Y:S02]  /*2b5b0*/  IMAD.MOV.U32 R7, RZ, RZ, 0x1 ;  /* 0x00000001ff077424 */ /* 0x000fe400078e00ff */
[----:B------:R-:W-:Y:S02]  /*2b5c0*/  IMAD.MOV.U32 R8, RZ, RZ, RZ ;  /* 0x000000ffff087224 */ /* 0x000fe400078e00ff */
[----:B------:R-:W-:Y:S01]  /*2b5d0*/  VIADD R16, R0, 0x1 ;  /* 0x0000000100107836 */ /* 0x000fe20000000000 */
[----:B------:R-:W-:-:S02]  /*2b5e0*/  ULOP3.LUT UR17, URZ, UR7, URZ, 0x33, !UPT ;  /* 0x000000073f117292 */ /* 0x000fc4000f8e333f */
[----:B------:R-:W-:Y:S01]  /*2b5f0*/  UIADD3 UR13, UR21, UR13, URZ ;  /* 0x0000000d150d7290 */ /* 0x000fe2000fffe03f */
[----:B------:R-:W-:Y:S01]  /*2b600*/  ULDC.64 UR22, c[0x0][0x198] ;  /* 0x0000660000167ab9 */ /* 0x000fe20000000a00 */
[----:B--2---:R-:W-:-:S10]  /*2b610*/  LOP3.LUT R6, R4, 0x2, RZ, 0xfc, !PT ;  /* 0x0000000204067812 */ /* 0x004fd400078efcff */
.L_x_812:
[----:B------:R-:W-:-:S03]  /*2b620*/  UMOV UR4, 0xffffffff ;  /* 0xffffffff00047882 */ /* 0x000fc60000000000 */
[----:B------:R-:W-:Y:S05]  /*2b630*/  BRA.DIV UR4, `(.L_x_801) ;  /* 0x0000000e04987947 */ /* 0x000fea000b800000 */
[----:B------:R-:W-:-:S13]  /*2b640*/  ELECT P6, URZ, PT ;  /* 0x00000000003f782f */ /* 0x000fda00038c0000 */
.L_x_822:
[----:B------:R-:W0:Y:S01]  /*2b650*/  LDC R4, c[0x0][0x28c] ;  /* 0x0000a300ff047b82 */ /* 0x000e220000000800 */
[----:B------:R-:W-:Y:S01]  /*2b660*/  BSSY B1, `(.L_x_802) ;  /* 0x0000037000017945 */ /* 0x000fe20003800000 */
[----:B0-----:R-:W-:-:S13]  /*2b670*/  ISETP.LT.OR P6, PT, R4, 0x1, !P6 ;  /* 0x000000010400780c */ /* 0x001fda00077c1670 */
[----:B------:R-:W-:Y:S05]  /*2b680*/  @P6 BRA `(.L_x_803) ;  /* 0x0000000000d06947 */ /* 0x000fea0003800000 */
[----:B------:R-:W-:Y:S02]  /*2b690*/  IMAD R3, R3, 0x180, RZ ;  /* 0x0000018003037824 */ /* 0x000fe400078e02ff */
[----:B------:R-:W-:Y:S02]  /*2b6a0*/  IMAD R2, R2, 0xc0, RZ ;  /* 0x000000c002027824 */ /* 0x000fe400078e02ff */
[----:B------:R-:W-:Y:S02]  /*2b6b0*/  IMAD.MOV.U32 R14, RZ, RZ, RZ ;  /* 0x000000ffff0e7224 */ /* 0x000fe400078e00ff */
[----:B------:R-:W-:Y:S02]  /*2b6c0*/  IMAD.MOV.U32 R4, RZ, RZ, R16 ;  /* 0x000000ffff047224 */ /* 0x000fe400078e0010 */
[----:B------:R-:W-:Y:S02]  /*2b6d0*/  IMAD.MOV.U32 R5, RZ, RZ, R7 ;  /* 0x000000ffff057224 */ /* 0x000fe400078e0007 */
[----:B------:R-:W-:-:S07]  /*2b6e0*/  IMAD.MOV.U32 R9, RZ, RZ, R8 ;  /* 0x000000ffff097224 */ /* 0x000fce00078e0008 */
.L_x_807:
[----:B------:R-:W0:Y:S01]  /*2b6f0*/  S2R R13, SR_CgaCtaId ;  /* 0x00000000000d7919 */ /* 0x000e220000008800 */
[----:B------:R-:W-:Y:S02]  /*2b700*/  MOV R12, 0x400 ;  /* 0x00000400000c7802 */ /* 0x000fe40000000f00 */
[----:B------:R-:W-:Y:S02]  /*2b710*/  SHF.L.U32 R18, R5, 0x1f, RZ ;  /* 0x0000001f05127819 */ /* 0x000fe400000006ff */
[----:B0-----:R-:W-:-:S04]  /*2b720*/  LEA R12, R13, R12, 0x18 ;  /* 0x0000000c0d0c7211 */ /* 0x001fc800078ec0ff */
[----:B------:R-:W-:-:S04]  /*2b730*/  LEA R13, R9, R12, 0x3 ;  /* 0x0000000c090d7211 */ /* 0x000fc800078e18ff */
[----:B------:R-:W0:Y:S02]  /*2b740*/  SYNCS.PHASECHK.TRANS64.TRYWAIT P1, [R13+URZ+0x18], R18 ;  /* 0x000018120d0075a7 */ /* 0x000e24000802017f */
[----:B0-----:R-:W-:Y:S05]  /*2b750*/  @!P1 BRA `(.L_x_804) ;  /* 0x0000000c00709947 */ /* 0x001fea0003800000 */
.L_x_823:
[----:B0-----:R-:W0:Y:S01]  /*2b760*/  @!P2 LDC R18, c[0x0][0x500] ;  /* 0x00014000ff12ab82 */ /* 0x001e220000000800 */
[----:B------:R-:W-:-:S04]  /*2b770*/  PRMT R15, R6, 0x9910, RZ ;  /* 0x00009910060f7816 */ /* 0x000fc800000000ff */
[----:B------:R-:W-:Y:S01]  /*2b780*/  ISETP.NE.AND P1, PT, R15, 0x2, PT ;  /* 0x000000020f00780c */ /* 0x000fe20003f25270 */
[----:B0-----:R0:W-:-:S12]  /*2b790*/  @!P2 SYNCS.ARRIVE.TRANS64 RZ, [R13+URZ], R18 ;  /* 0x000000120dffa9a7 */ /* 0x0011d8000800003f */
[----:B------:R-:W-:Y:S05]  /*2b7a0*/  @P1 BRA `(.L_x_805) ;  /* 0x0000000000041947 */ /* 0x000fea0003800000 */
[----:B------:R-:W-:Y:S01]  /*2b7b0*/  BPT.TRAP 0x1 ;  /* 0x000000040000795c */ /* 0x000fe20000300000 */
.L_x_805:
[----:B------:R-:W-:Y:S05]  /*2b7c0*/  @P0 BRA `(.L_x_806) ;  /* 0x0000000000040947 */ /* 0x000fea0003800000 */
[----:B------:R-:W-:Y:S01]  /*2b7d0*/  BPT.TRAP 0x1 ;  /* 0x000000040000795c */ /* 0x000fe20000300000 */
.L_x_806:
[----:B------:R-:W-:Y:S01]  /*2b7e0*/  R2UR UR9, R13 ;  /* 0x000000000d0972ca */ /* 0x000fe200000e0000 */
[C-C-:B0-----:R-:W-:Y:S01]  /*2b7f0*/  IMAD R13, R9.reuse, 0x6000, R12.reuse ;  /* 0x00006000090d7824 */ /* 0x141fe200078e020c */
[----:B------:R-:W-:Y:S01]  /*2b800*/  UIADD3 UR4, UP0, UR22, 0xf0, URZ ;  /* 0x000000f016047890 */ /* 0x000fe2000ff1e03f */
[----:B------:R-:W-:Y:S01]  /*2b810*/  IMAD R12, R9, 0xc000, R12 ;  /* 0x0000c000090c7824 */ /* 0x000fe200078e020c */
[----:B------:R-:W-:Y:S01]  /*2b820*/  R2UR UR11, R2 ;  /* 0x00000000020b72ca */ /* 0x000fe200000e0000 */
[----:B------:R-:W-:Y:S01]  /*2b830*/  VIADD R4, R4, 0xffffffff ;  /* 0xffffffff04047836 */ /* 0x000fe20000000000 */
[----:B------:R-:W-:Y:S01]  /*2b840*/  R2UR UR5, R13 ;  /* 0x000000000d0572ca */ /* 0x000fe200000e0000 */
[----:B------:R-:W-:Y:S01]  /*2b850*/  UIADD3 UR24, UP1, UR22, 0x1f0, URZ ;  /* 0x000001f016187890 */ /* 0x000fe2000ff3e03f */
[----:B------:R-:W-:Y:S01]  /*2b860*/  R2UR UR8, R12 ;  /* 0x000000000c0872ca */ /* 0x000fe200000e0000 */
[----:B------:R-:W-:Y:S01]  /*2b870*/  VIADD R9, R9, 0x1 ;  /* 0x0000000109097836 */ /* 0x000fe20000000000 */
[----:B------:R-:W-:Y:S01]  /*2b880*/  R2UR UR10, R14 ;  /* 0x000000000e0a72ca */ /* 0x000fe200000e0000 */
[----:B------:R-:W-:Y:S01]  /*2b890*/  UIADD3.X UR25, URZ, UR23, URZ, UP1, !UPT ;  /* 0x000000173f197290 */ /* 0x000fe20008ffe43f */
[----:B------:R-:W-:Y:S01]  /*2b8a0*/  R2UR UR12, R11 ;  /* 0x000000000b0c72ca */ /* 0x000fe200000e0000 */
[----:B------:R-:W-:Y:S01]  /*2b8b0*/  UMOV UR6, 0x0 ;  /* 0x0000000000067882 */ /* 0x000fe20000000000 */
[----:B------:R-:W-:Y:S01]  /*2b8c0*/  R2UR UR19, R3 ;  /* 0x00000000031372ca */ /* 0x000fe200000e0000 */
[----:B------:R-:W-:Y:S01]  /*2b8d0*/  UMOV UR7, 0x10000000 ;  /* 0x1000000000077882 */ /* 0x000fe20000000000 */
[----:B------:R-:W-:Y:S01]  /*2b8e0*/  ISETP.GT.AND P3, PT, R4, 0x1, PT ;  /* 0x000000010400780c */ /* 0x000fe20003f64270 */
[----:B------:R-:W-:Y:S01]  /*2b8f0*/  VIADD R14, R14, 0x40 ;  /* 0x000000400e0e7836 */ /* 0x000fe20000000000 */
[----:B------:R-:W-:Y:S01]  /*2b900*/  ISETP.NE.AND P1, PT, R9, 0x3, PT ;  /* 0x000000030900780c */ /* 0x000fe20003f25270 */
[----:B------:R-:W-:-:S02]  /*2b910*/  UIADD3 UR14, UR5, 0x100, URZ ;  /* 0x00000100050e7890 */ /* 0x000fc4000fffe03f */
[----:B------:R-:W-:Y:S01]  /*2b920*/  UIADD3.X UR5, URZ, UR23, URZ, UP0, !UPT ;  /* 0x000000173f057290 */ /* 0x000fe200087fe43f */
[----:B------:R-:W-:Y:S01]  /*2b930*/  SEL R12, RZ, 0x1, P1 ;  /* 0x00000001ff0c7807 */ /* 0x000fe20000800000 */
[----:B------:R-:W-:Y:S01]  /*2b940*/  UIADD3 UR15, UR8, 0x12100, URZ ;  /* 0x00012100080f7890 */ /* 0x000fe2000fffe03f */
[----:B------:R-:W-:Y:S02]  /*2b950*/  SEL R9, R9, RZ, P1 ;  /* 0x000000ff09097207 */ /* 0x000fe40000800000 */
[----:B------:R-:W-:Y:S01]  /*2b960*/  UMOV UR8, UR14 ;  /* 0x0000000e00087c82 */ /* 0x000fe20008000000 */
[----:B------:R-:W-:-:S03]  /*2b970*/  LOP3.LUT R5, R5, R12, RZ, 0x3c, !PT ;  /* 0x0000000c05057212 */ /* 0x000fc600078e3cff */
[----:B------:R0:W-:Y:S02]  /*2b980*/  UTMALDG.3D [UR8], [UR4], desc[UR6] ;  /* 0x00000608040075b4 */ /* 0x0001e40008011000 */
[----:B0-----:R-:W-:Y:S01]  /*2b990*/  UMOV UR8, UR15 ;  /* 0x0000000f00087c82 */ /* 0x001fe20008000000 */
[----:B------:R-:W-:Y:S02]  /*2b9a0*/  UMOV UR11, UR19 ;  /* 0x00000013000b7c82 */ /* 0x000fe40008000000 */
[----:B------:R0:W-:Y:S02]  /*2b9b0*/  UTMALDG.3D [UR8], [UR24], desc[UR6] ;  /* 0x00000608180075b4 */ /* 0x0001e40008011000 */
[----:B0-----:R-:W-:Y:S05]  /*2b9c0*/  @P3 BRA `(.L_x_807) ;  /* 0xfffffffc00483947 */ /* 0x001fea000383ffff */
.L_x_803:
[----:B------:R-:W-:Y:S05]  /*2b9d0*/  BSYNC B1 ;  /* 0x0000000000017941 */ /* 0x000fea0003800000 */
.L_x_802:
[----:B------:R-:W2:Y:S01]  /*2b9e0*/  LDL.LU R15, [R1+0x304] ;  /* 0x00030400010f7983 */ /* 0x000ea20000300800 */
[----:B------:R-:W-:Y:S01]  /*2b9f0*/  LOP3.LUT P1, RZ, R10, 0xff, RZ, 0xc0, !PT ;  /* 0x000000ff0aff7812 */ /* 0x000fe2000782c0ff */
[C---:B------:R-:W-:Y:S01]  /*2ba00*/  IMAD.IADD R5, R0.reuse, 0x1, R8 ;  /* 0x0000000100057824 */ /* 0x040fe200078e0208 */
[----:B------:R-:W-:Y:S01]  /*2ba10*/  ULDC.64 UR4, c[0x0][0x650] ;  /* 0x0001940000047ab9 */ /* 0x000fe20000000a00 */
[----:B------:R-:W3:Y:S01]  /*2ba20*/  LDL.LU R12, [R1+0x308] ;  /* 0x00030800010c7983 */ /* 0x000ee20000300800 */
[----:B------:R-:W-:Y:S01]  /*2ba30*/  ISETP.GE.U32.AND P3, PT, R0, 0x3, PT ;  /* 0x000000030000780c */ /* 0x000fe20003f66070 */
[----:B------:R-:W-:Y:S01]  /*2ba40*/  BSSY B1, `(.L_x_808) ;  /* 0x000006f000017945 */ /* 0x000fe20003800000 */
[----:B------:R-:W-:Y:S01]  /*2ba50*/  IMAD.MOV.U32 R11, RZ, RZ, -0x1 ;  /* 0xffffffffff0b7424 */ /* 0x000fe200078e00ff */
[----:B------:R-:W-:-:S06]  /*2ba60*/  PRMT R10, RZ, 0x7610, R10 ;  /* 0x00007610ff0a7816 */ /* 0x000fcc000000000a */
[----:B------:R-:W0:Y:S01]  /*2ba70*/  @P1 S2R R3, SR_CgaCtaId ;  /* 0x0000000000031919 */ /* 0x000e220000008800 */
[----:B------:R-:W-:-:S04]  /*2ba80*/  @P1 MOV R2, 0x400 ;  /* 0x0000040000021802 */ /* 0x000fc80000000f00 */
[----:B0-----:R-:W-:-:S04]  /*2ba90*/  @P1 LEA R2, R3, R2, 0x18 ;  /* 0x0000000203021211 */ /* 0x001fc800078ec0ff */
[----:B------:R0:W-:Y:S01]  /*2baa0*/  @P1 SYNCS.ARRIVE.TRANS64.A1T0 RZ, [R2+URZ+0x48], RZ ;  /* 0x000048ff02ff19a7 */ /* 0x0001e2000810003f */
[----:B------:R-:W-:-:S04]  /*2bab0*/  ISETP.GT.U32.AND P1, PT, R5, 0x2, PT ;  /* 0x000000020500780c */ /* 0x000fc80003f24070 */
[----:B------:R-:W-:Y:S01]  /*2bac0*/  ISETP.LT.U32.AND P1, PT, R0, 0x3, P1 ;  /* 0x000000030000780c */ /* 0x000fe20000f21070 */
[----:B0-----:R-:W-:-:S03]  /*2bad0*/  IMAD.WIDE.U32 R2, R5, -0x55555555, RZ ;  /* 0xaaaaaaab05027825 */ /* 0x001fc600078e00ff */
[----:B------:R-:W-:Y:S02]  /*2bae0*/  SEL R2, RZ, 0x1, !P1 ;  /* 0x00000001ff027807 */ /* 0x000fe40004800000 */
[----:B------:R-:W-:Y:S01]  /*2baf0*/  SHF.R.U32.HI R4, RZ, 0x1, R3 ;  /* 0x00000001ff047819 */ /* 0x000fe20000011603 */
[----:B------:R-:W-:Y:S01]  /*2bb00*/  IMAD.MOV.U32 R3, RZ, RZ, -0x1 ;  /* 0xffffffffff037424 */ /* 0x000fe200078e00ff */
[----:B------:R-:W-:Y:S01]  /*2bb10*/  LOP3.LUT R7, R7, R2, RZ, 0x3c, !PT ;  /* 0x0000000207077212 */ /* 0x000fe200078e3cff */
[----:B------:R-:W-:Y:S02]  /*2bb20*/  IMAD.MOV.U32 R2, RZ, RZ, -0x1 ;  /* 0xffffffffff027424 */ /* 0x000fe400078e00ff */
[----:B------:R-:W-:Y:S01]  /*2bb30*/  IMAD R8, R4, -0x3, R5 ;  /* 0xfffffffd04087824 */ /* 0x000fe200078e0205 */
[--C-:B------:R-:W-:Y:S02]  /*2bb40*/  @P3 LOP3.LUT R7, R7, 0x1, R4.reuse, 0x78, !PT ;  /* 0x0000000107073812 */ /* 0x100fe400078e7804 */
[----:B------:R-:W-:-:S02]  /*2bb50*/  PRMT R4, RZ, 0x7610, R4 ;  /* 0x00007610ff047816 */ /* 0x000fc40000000004 */
[----:B---3--:R-:W-:-:S04]  /*2bb60*/  IADD3 R12, P1, R12, UR20, RZ ;  /* 0x000000140c0c7c10 */ /* 0x008fc8000ff3e0ff */
[----:B--2---:R-:W-:Y:S01]  /*2bb70*/  IADD3.X R15, R15, UR13, RZ, P1, !PT ;  /* 0x0000000d0f0f7c10 */ /* 0x004fe20008ffe4ff */
[----:B------:R0:W-:Y:S01]  /*2bb80*/  STL [R1+0x308], R12 ;  /* 0x0003080c01007387 */ /* 0x0001e20000100800 */
[----:B------:R-:W-:-:S03]  /*2bb90*/  ISETP.GE.U32.AND P1, PT, R12, UR4, PT ;  /* 0x000000040c007c0c */ /* 0x000fc6000bf26070 */
[----:B------:R0:W-:Y:S01]  /*2bba0*/  STL [R1+0x304], R15 ;  /* 0x0003040f01007387 */ /* 0x0001e20000100800 */
[----:B------:R-:W-:-:S13]  /*2bbb0*/  ISETP.GE.U32.AND.EX P1, PT, R15, UR5, PT, P1 ;  /* 0x000000050f007c0c */ /* 0x000fda000bf26110 */
[----:B0-----:R-:W-:Y:S05]  /*2bbc0*/  @P1 BRA `(.L_x_809) ;  /* 0x0000000400581947 */ /* 0x001fea0003800000 */
[----:B------:R-:W0:Y:S01]  /*2bbd0*/  S2R R9, SR_CTAID.X ;  /* 0x0000000000097919 */ /* 0x000e220000002500 */
[----:B------:R-:W1:Y:S01]  /*2bbe0*/  LDC R17, c[0x0][0x65c] ;  /* 0x00019700ff117b82 */ /* 0x000e620000000800 */
[----:B------:R-:W-:Y:S01]  /*2bbf0*/  ULDC UR4, c[0x0][0x150] ;  /* 0x0000540000047ab9 */ /* 0x000fe20000000800 */
[----:B------:R-:W-:Y:S01]  /*2bc00*/  ULDC UR7, c[0x0][0x630] ;  /* 0x00018c0000077ab9 */ /* 0x000fe20000000800 */
[----:B------:R-:W2:Y:S05]  /*2bc10*/  S2R R2, SR_CTAID.Y ;  /* 0x0000000000027919 */ /* 0x000eaa0000002600 */
[----:B------:R-:W3:Y:S08]  /*2bc20*/  LDC R4, c[0x0][0x144] ;  /* 0x00005100ff047b82 */ /* 0x000ef00000000800 */
[----:B------:R-:W4:Y:S01]  /*2bc30*/  LDC R13, c[0x0][0x148] ;  /* 0x00005200ff0d7b82 */ /* 0x000f220000000800 */
[----:B-1----:R-:W-:-:S02]  /*2bc40*/  ISETP.NE.AND P4, PT, R17, 0x1, PT ;  /* 0x000000011100780c */ /* 0x002fc40003f85270 */
[----:B0-----:R-:W-:Y:S02]  /*2bc50*/  I2FP.F32.U32 R3, R9 ;  /* 0x0000000900037245 */ /* 0x001fe40000201000 */
[----:B--2---:R-:W-:-:S03]  /*2bc60*/  I2FP.F32.U32 R5, R2 ;  /* 0x0000000200057245 */ /* 0x004fc60000201000 */
[----:B------:R-:W-:Y:S01]  /*2bc70*/  FMUL R3, R3, UR4 ;  /* 0x0000000403037c20 */ /* 0x000fe20008400000 */
[----:B------:R-:W-:Y:S02]  /*2bc80*/  ULDC UR4, c[0x0][0x154] ;  /* 0x0000550000047ab9 */ /* 0x000fe40000000800 */
[----:B------:R-:W-:Y:S01]  /*2bc90*/  FMUL R11, R5, UR4 ;  /* 0x00000004050b7c20 */ /* 0x000fe20008400000 */
[----:B------:R-:W-:Y:S02]  /*2bca0*/  ULDC.64 UR4, c[0x0][0x628] ;  /* 0x00018a0000047ab9 */ /* 0x000fe40000000a00 */
[----:B------:R-:W0:Y:S01]  /*2bcb0*/  F2I.U32.TRUNC.NTZ R3, R3 ;  /* 0x0000000300037305 */ /* 0x000e22000020f000 */
[----:B------:R-:W-:-:S04]  /*2bcc0*/  ISETP.NE.U32.AND P1, PT, RZ, UR4, PT ;  /* 0x00000004ff007c0c */ /* 0x000fc8000bf25070 */
[----:B------:R-:W-:-:S03]  /*2bcd0*/  ISETP.NE.AND.EX P1, PT, RZ, UR5, PT, P1 ;  /* 0x00000005ff007c0c */ /* 0x000fc6000bf25310 */
[----:B------:R-:W1:Y:S01]  /*2bce0*/  F2I.U32.TRUNC.NTZ R11, R11 ;  /* 0x0000000b000b7305 */ /* 0x000e62000020f000 */
[----:B0-----:R-:W-:Y:S02]  /*2bcf0*/  IMAD.MOV R5, RZ, RZ, -R3 ;  /* 0x000000ffff057224 */ /* 0x001fe400078e0a03 */
[----:B------:R-:W-:Y:S02]  /*2bd00*/  IMAD.MOV.U32 R3, RZ, RZ, R15 ;  /* 0x000000ffff037224 */ /* 0x000fe400078e000f */
[----:B---3--:R-:W-:Y:S01]  /*2bd10*/  IMAD R9, R4, R5, R9 ;  /* 0x0000000504097224 */ /* 0x008fe200078e0209 */
[----:B-1----:R-:W-:-:S05]  /*2bd20*/  IADD3 R4, -R11, RZ, RZ ;  /* 0x000000ff0b047210 */ /* 0x002fca0007ffe1ff */
[----:B----4-:R-:W-:Y:S02]  /*2bd30*/  @P4 IMAD R9, R13, R4, R2 ;  /* 0x000000040d094224 */ /* 0x010fe400078e0202 */
[----:B------:R-:W-:Y:S01]  /*2bd40*/  IMAD.MOV.U32 R2, RZ, RZ, R12 ;  /* 0x000000ffff027224 */ /* 0x000fe200078e000c */
[----:B------:R-:W-:Y:S06]  /*2bd50*/  @!P1 BRA `(.L_x_810) ;  /* 0x0000000000289947 */ /* 0x000fec0003800000 */
[----:B------:R-:W-:Y:S02]  /*2bd60*/  ULDC UR6, c[0x0][0x634] ;  /* 0x00018d0000067ab9 */ /* 0x000fe40000000800 */
[----:B------:R-:W-:-:S05]  /*2bd70*/  IADD3 R3, P1, R12, UR6, RZ ;  /* 0x000000060c037c10 */ /* 0x000fca000ff3e0ff */
[----:B------:R-:W-:-:S04]  /*2bd80*/  IMAD.X R11, RZ, RZ, R15, P1 ;  /* 0x000000ffff0b7224 */ /* 0x000fc800008e060f */
[----:B------:R-:W-:-:S04]  /*2bd90*/  IMAD.WIDE.U32 R4, R11, UR4, RZ ;  /* 0x000000040b047c25 */ /* 0x000fc8000f8e00ff */
[----:B------:R-:W-:-:S04]  /*2bda0*/  IMAD.WIDE.U32 R4, P1, R3, UR5, R4 ;  /* 0x0000000503047c25 */ /* 0x000fc8000f820004 */
[----:B------:R-:W-:-:S04]  /*2bdb0*/  IMAD.WIDE.U32 R2, R3, UR4, RZ ;  /* 0x0000000403027c25 */ /* 0x000fc8000f8e00ff */
[----:B------:R-:W-:Y:S01]  /*2bdc0*/  IMAD.MOV.U32 R2, RZ, RZ, R5 ;  /* 0x000000ffff027224 */ /* 0x000fe200078e0005 */
[----:B------:R-:W-:Y:S01]  /*2bdd0*/  IADD3 RZ, P3, R3, R4, RZ ;  /* 0x0000000403ff7210 */ /* 0x000fe20007f7e0ff */
[----:B------:R-:W-:-:S04]  /*2bde0*/  IMAD.X R3, RZ, RZ, RZ, P1 ;  /* 0x000000ffff037224 */ /* 0x000fc800008e06ff */
[----:B------:R-:W-:-:S08]  /*2bdf0*/  IMAD.WIDE.U32.X R2, R11, UR5, R2, P3 ;  /* 0x000000050b027c25 */ /* 0x000fd000098e0402 */
.L_x_810:
[--C-:B------:R-:W-:Y:S01]  /*2be00*/  SHF.R.U64 R11, R2, UR7, R3.reuse ;  /* 0x00000007020b7c19 */ /* 0x100fe20008001203 */
[----:B------:R-:W-:Y:S01]  /*2be10*/  ULDC.64 UR4, c[0x0][0x620] ;  /* 0x0001880000047ab9 */ /* 0x000fe20000000a00 */
[----:B------:R-:W-:Y:S01]  /*2be20*/  SHF.R.U32.HI R2, RZ, UR7, R3 ;  /* 0x00000007ff027c19 */ /* 0x000fe20008011603 */
[----:B------:R-:W-:Y:S01]  /*2be30*/  IMAD.MOV.U32 R3, RZ, RZ, R15 ;  /* 0x000000ffff037224 */ /* 0x000fe200078e000f */
[----:B------:R-:W-:Y:S01]  /*2be40*/  IADD3 R13, P1, RZ, -R11, RZ ;  /* 0x8000000bff0d7210 */ /* 0x000fe20007f3e0ff */
[----:B------:R-:W-:-:S04]  /*2be50*/  ULDC.64 UR6, c[0x0][0x640] ;  /* 0x0001900000067ab9 */ /* 0x000fc80000000a00 */
[----:B------:R-:W-:Y:S01]  /*2be60*/  IMAD.X R2, RZ, RZ, ~R2, P1 ;  /* 0x000000ffff027224 */ /* 0x000fe200008e0e02 */
[----:B------:R-:W-:-:S03]  /*2be70*/  ISETP.NE.U32.AND P1, PT, RZ, UR6, PT ;  /* 0x00000006ff007c0c */ /* 0x000fc6000bf25070 */
[----:B------:R-:W-:Y:S01]  /*2be80*/  IMAD R2, R2, UR4, RZ ;  /* 0x0000000402027c24 */ /* 0x000fe2000f8e02ff */
[----:B------:R-:W-:-:S03]  /*2be90*/  ISETP.NE.AND.EX P1, PT, RZ, UR7, PT, P1 ;  /* 0x00000007ff007c0c */ /* 0x000fc6000bf25310 */
[----:B------:R-:W-:Y:S02]  /*2bea0*/  IMAD R5, R13, UR5, R2 ;  /* 0x000000050d057c24 */ /* 0x000fe4000f8e0202 */
[----:B------:R-:W-:-:S04]  /*2beb0*/  IMAD.MOV.U32 R2, RZ, RZ, R12 ;  /* 0x000000ffff027224 */ /* 0x000fc800078e000c */
[----:B------:R-:W-:Y:S01]  /*2bec0*/  IMAD.WIDE.U32 R2, R13, UR4, R2 ;  /* 0x000000040d027c25 */ /* 0x000fe2000f8e0002 */
[----:B------:R-:W-:-:S04]  /*2bed0*/  ULDC UR4, c[0x0][0x618] ;  /* 0x0001860000047ab9 */ /* 0x000fc80000000800 */
[----:B------:R-:W-:-:S04]  /*2bee0*/  IADD3 R3, R3, R5, RZ ;  /* 0x0000000503037210 */ /* 0x000fc80007ffe0ff */
[--C-:B------:R-:W-:Y:S02]  /*2bef0*/  SHF.R.U64 R12, R2, UR4, R3.reuse ;  /* 0x00000004020c7c19 */ /* 0x100fe40008001203 */
[----:B------:R-:W-:Y:S01]  /*2bf00*/  SHF.R.U32.HI R3, RZ, UR4, R3 ;  /* 0x00000004ff037c19 */ /* 0x000fe20008011603 */
[----:B------:R-:W-:-:S03]  /*2bf10*/  ULDC UR4, c[0x0][0x608] ;  /* 0x0001820000047ab9 */ /* 0x000fc60000000800 */
[--C-:B------:R-:W-:Y:S02]  /*2bf20*/  SHF.R.U64 R13, R12, UR4, R3.reuse ;  /* 0x000000040c0d7c19 */ /* 0x100fe40008001203 */
[----:B------:R-:W-:Y:S01]  /*2bf30*/  SHF.R.U32.HI R2, RZ, UR4, R3 ;  /* 0x00000004ff027c19 */ /* 0x000fe20008011603 */
[----:B------:R-:W-:-:S03]  /*2bf40*/  ULDC UR4, c[0x0][0x658] ;  /* 0x0001960000047ab9 */ /* 0x000fc60000000800 */
[--C-:B------:R-:W-:Y:S02]  /*2bf50*/  SHF.R.U64 R14, R13, UR4, R2.reuse ;  /* 0x000000040d0e7c19 */ /* 0x100fe40008001202 */
[----:B------:R-:W-:-:S03]  /*2bf60*/  SHF.R.U32.HI R15, RZ, UR4, R2 ;  /* 0x00000004ff0f7c19 */ /* 0x000fc60008011602 */
[----:B------:R-:W-:Y:S02]  /*2bf70*/  IMAD.MOV.U32 R2, RZ, RZ, R14 ;  /* 0x000000ffff027224 */ /* 0x000fe400078e000e */
        /* <DEDUP_REMOVED lines=12> */
.L_x_811:
[----:B------:R-:W-:Y:S01]  /*2c040*/  ULDC UR4, c[0x0][0x648] ;  /* 0x0001920000047ab9 */ /* 0x000fe20000000800 */
[----:B------:R-:W-:Y:S02]  /*2c050*/  LOP3.LUT R13, R13, UR17, RZ, 0xc0, !PT ;  /* 0x000000110d0d7c12 */ /* 0x000fe4000f8ec0ff */
[----:B------:R-:W-:Y:S01]  /*2c060*/  SHF.R.U64 R2, R2, UR4, R3 ;  /* 0x0000000402027c19 */ /* 0x000fe20008001203 */
[----:B------:R-:W-:-:S04]  /*2c070*/  ULDC UR4, c[0x0][0x638] ;  /* 0x00018e0000047ab9 */ /* 0x000fc80000000800 */
[----:B------:R-:W-:Y:S02]  /*2c080*/  IMAD.MOV R3, RZ, RZ, -R2 ;  /* 0x000000ffff037224 */ /* 0x000fe400078e0a02 */
[----:B------:R-:W-:Y:S02]  /*2c090*/  IMAD R4, R2, UR18, R13 ;  /* 0x0000001202047c24 */ /* 0x000fe4000f8e020d */
[----:B------:R-:W-:Y:S01]  /*2c0a0*/  IMAD R14, R3, UR4, R14 ;  /* 0x00000004030e7c24 */ /* 0x000fe2000f8e020e */
[----:B------:R-:W-:Y:S01]  /*2c0b0*/  ULDC UR4, c[0x0][0x610] ;  /* 0x0001840000047ab9 */ /* 0x000fe20000000800 */
[----:B------:R-:W-:Y:S01]  /*2c0c0*/  LOP3.LUT R3, R12, UR16, RZ, 0xc0, !PT ;  /* 0x000000100c037c12 */ /* 0x000fe2000f8ec0ff */
[----:B------:R-:W-:Y:S01]  /*2c0d0*/  IMAD R9, R4, UR4, R9 ;  /* 0x0000000404097c24 */ /* 0x000fe2000f8e0209 */
[----:B------:R-:W-:Y:S01]  /*2c0e0*/  ULDC UR4, c[0x0][0x600] ;  /* 0x0001800000047ab9 */ /* 0x000fe20000000800 */
[----:B------:R-:W-:Y:S02]  /*2c0f0*/  IMAD.MOV.U32 R4, RZ, RZ, 0x1 ;  /* 0x00000001ff047424 */ /* 0x000fe400078e00ff */
[----:B------:R-:W-:-:S05]  /*2c100*/  IMAD R14, R14, UR4, R3 ;  /* 0x000000040e0e7c24 */ /* 0x000fca000f8e0203 */
[----:B------:R-:W-:Y:S02]  /*2c110*/  SEL R3, R14, R9, !P4 ;  /* 0x000000090e037207 */ /* 0x000fe40006000000 */
[----:B------:R-:W-:-:S07]  /*2c120*/  SEL R2, R9, R14, !P4 ;  /* 0x0000000e09027207 */ /* 0x000fce0006000000 */
.L_x_809:
[----:B------:R-:W-:Y:S05]  /*2c130*/  BSYNC B1 ;  /* 0x0000000000017941 */ /* 0x000fea0003800000 */
.L_x_808:
[----:B------:R-:W-:-:S13]  /*2c140*/  LOP3.LUT P1, RZ, R4, 0xff, RZ, 0xc0, !PT ;  /* 0x000000ff04ff7812 */ /* 0x000fda000782c0ff */
[----:B------:R-:W-:Y:S05]  /*2c150*/  @P1 BRA `(.L_x_812) ;  /* 0xfffffff400301947 */ /* 0x000fea000383ffff */
[----:B------:R-:W-:Y:S05]  /*2c160*/  BSYNC B0 ;  /* 0x0000000000007941 */ /* 0x000fea0003800000 */
.L_x_800:
[----:B------:R-:W-:-:S03]  /*2c170*/  UMOV UR4, 0xffffffff ;  /* 0xffffffff00047882 */ /* 0x000fc60000000000 */
[----:B------:R-:W-:Y:S05]  /*2c180*/  BRA.DIV UR4, `(.L_x_813) ;  /* 0x0000000204f87947 */ /* 0x000fea000b800000 */
[----:B------:R-:W-:-:S13]  /*2c190*/  ELECT P6, URZ, PT ;  /* 0x00000000003f782f */ /* 0x000fda00038c0000 */
.L_x_826:
[----:B------:R-:W-:Y:S04]  /*2c1a0*/  BSSY B0, `(.L_x_814) ;  /* 0x0000023000007945 */ /* 0x000fe80003800000 */
[----:B------:R-:W-:Y:S05]  /*2c1b0*/  @!P6 BRA `(.L_x_815) ;  /* 0x000000000084e947 */ /* 0x000fea0003800000 */
[----:B------:R-:W2:Y:S02]  /*2c1c0*/  LDL.LU R0, [R1+0x300] ;  /* 0x0003000001007983 */ /* 0x000ea40000300800 */
[----:B--2---:R-:W-:-:S04]  /*2c1d0*/  LOP3.LUT R0, R0, 0x2, RZ, 0xfc, !PT ;  /* 0x0000000200007812 */ /* 0x004fc800078efcff */
[----:B------:R-:W-:-:S13]  /*2c1e0*/  ISETP.NE.AND P0, PT, R0, 0x3, PT ;  /* 0x000000030000780c */ /* 0x000fda0003f05270 */
[----:B------:R-:W-:Y:S05]  /*2c1f0*/  @!P0 BRA `(.L_x_816) ;  /* 0x0000000000048947 */ /* 0x000fea0003800000 */
[----:B------:R-:W-:Y:S01]  /*2c200*/  BPT.TRAP 0x1 ;  /* 0x000000040000795c */ /* 0x000fe20000300000 */
.L_x_816:
[----:B------:R-:W0:Y:S01]  /*2c210*/  S2R R3, SR_CgaCtaId ;  /* 0x0000000000037919 */ /* 0x000e220000008800 */
[----:B------:R-:W-:-:S04]  /*2c220*/  MOV R0, 0x400 ;  /* 0x0000040000007802 */ /* 0x000fc80000000f00 */
[----:B0-----:R-:W-:Y:S02]  /*2c230*/  LEA R3, R3, R0, 0x18 ;  /* 0x0000000003037211 */ /* 0x001fe400078ec0ff */
[----:B------:R-:W-:-:S03]  /*2c240*/  SHF.L.U32 R0, R7, 0x1f, RZ ;  /* 0x0000001f07007819 */ /* 0x000fc600000006ff */
[----:B------:R-:W-:-:S05]  /*2c250*/  VIADD R3, R3, 0x18 ;  /* 0x0000001803037836 */ /* 0x000fca0000000000 */
[----:B------:R-:W-:-:S04]  /*2c260*/  LEA R5, R8, R3, 0x3 ;  /* 0x0000000308057211 */ /* 0x000fc800078e18ff */
[----:B------:R-:W0:Y:S02]  /*2c270*/  SYNCS.PHASECHK.TRANS64.TRYWAIT P0, [R5+URZ], R0 ;  /* 0x00000000050075a7 */ /* 0x000e24000800017f */
[----:B0-----:R-:W-:Y:S05]  /*2c280*/  @!P0 BRA `(.L_x_817) ;  /* 0x0000000000d88947 */ /* 0x001fea0003800000 */
.L_x_827:
[----:B------:R-:W-:-:S05]  /*2c290*/  VIADD R8, R8, 0x1 ;  /* 0x0000000108087836 */ /* 0x000fca0000000000 */
[----:B------:R-:W-:-:S04]  /*2c2a0*/  ISETP.NE.AND P0, PT, R8, 0x3, PT ;  /* 0x000000030800780c */ /* 0x000fc80003f05270 */
[----:B0-----:R-:W-:Y:S02]  /*2c2b0*/  SEL R0, RZ, 0x1, P0 ;  /* 0x00000001ff007807 */ /* 0x001fe40000000000 */
[----:B------:R-:W-:Y:S02]  /*2c2c0*/  SEL R8, R8, RZ, P0 ;  /* 0x000000ff08087207 */ /* 0x000fe40000000000 */
[----:B------:R-:W-:-:S03]  /*2c2d0*/  LOP3.LUT R7, R7, R0, RZ, 0x3c, !PT ;  /* 0x0000000007077212 */ /* 0x000fc600078e3cff */
[----:B------:R-:W-:Y:S01]  /*2c2e0*/  IMAD R5, R8, 0x8, R3 ;  /* 0x0000000808057824 */ /* 0x000fe200078e0203 */
[----:B------:R-:W-:-:S04]  /*2c2f0*/  SHF.L.U32 R0, R7, 0x1f, RZ ;  /* 0x0000001f07007819 */ /* 0x000fc800000006ff */
[----:B------:R-:W0:Y:S02]  /*2c300*/  SYNCS.PHASECHK.TRANS64.TRYWAIT P0, [R5+URZ], R0 ;  /* 0x00000000050075a7 */ /* 0x000e24000800017f */
[----:B0-----:R-:W-:Y:S05]  /*2c310*/  @!P0 BRA `(.L_x_818) ;  /* 0x0000000000c88947 */ /* 0x001fea0003800000 */
.L_x_828:
[----:B0-----:R-:W-:-:S05]  /*2c320*/  VIADD R0, R8, 0x1 ;  /* 0x0000000108007836 */ /* 0x001fca0000000000 */
[----:B------:R-:W-:-:S04]  /*2c330*/  ISETP.NE.AND P0, PT, R0, 0x3, PT ;  /* 0x000000030000780c */ /* 0x000fc80003f05270 */
[----:B------:R-:W-:Y:S02]  /*2c340*/  SEL R2, RZ, 0x1, P0 ;  /* 0x00000001ff027807 */ /* 0x000fe40000000000 */
[----:B------:R-:W-:Y:S02]  /*2c350*/  SEL R0, R0, RZ, P0 ;  /* 0x000000ff00007207 */ /* 0x000fe40000000000 */
[----:B------:R-:W-:-:S03]  /*2c360*/  LOP3.LUT R2, R7, R2, RZ, 0x3c, !PT ;  /* 0x0000000207027212 */ /* 0x000fc600078e3cff */
[----:B------:R-:W-:Y:S01]  /*2c370*/  IMAD R3, R0, 0x8, R3 ;  /* 0x0000000800037824 */ /* 0x000fe200078e0203 */
[----:B------:R-:W-:-:S07]  /*2c380*/  SHF.L.U32 R0, R2, 0x1f, RZ ;  /* 0x0000001f02007819 */ /* 0x000fce00000006ff */
.L_x_819:
[----:B0-----:R0:W1:Y:S02]  /*2c390*/  SYNCS.PHASECHK.TRANS64.TRYWAIT P0, [R3+URZ], R0 ;  /* 0x00000000030075a7 */ /* 0x001064000800017f */
[----:B-1----:R-:W-:Y:S05]  /*2c3a0*/  @!P0 NANOSLEEP.SYNCS 0x989680 ;  /* 0x009896800000895d */ /* 0x002fea0003900000 */
[----:B------:R-:W1:Y:S02]  /*2c3b0*/  @!P0 SYNCS.PHASECHK.TRANS64 P0, [R3+URZ], R0 ;  /* 0x00000000030085a7 */ /* 0x000e64000800007f */
[----:B-1----:R-:W-:Y:S05]  /*2c3c0*/  @!P0 BRA `(.L_x_819) ;  /* 0xfffffffc00f08947 */ /* 0x002fea000383ffff */
.L_x_815:
[----:B------:R-:W-:Y:S05]  /*2c3d0*/  BSYNC B0 ;  /* 0x0000000000007941 */ /* 0x000fea0003800000 */
.L_x_814:
[----:B------:R-:W-:Y:S05]  /*2c3e0*/  EXIT ;  /* 0x000000000000794d */ /* 0x000fea0003800000 */
.L_x_17:
[----:B-1----:R1:W4:Y:S02]  /*2c3f0*/  SYNCS.PHASECHK.TRANS64.TRYWAIT P1, [R3+URZ], R0 ;  /* 0x00000000030075a7 */ /* 0x002324000802017f */
[----:B----4-:R-:W-:Y:S05]  /*2c400*/  @!P1 NANOSLEEP.SYNCS 0x989680 ;  /* 0x009896800000995d */ /* 0x010fea0003900000 */
[----:B------:R-:W4:Y:S02]  /*2c410*/  @!P1 SYNCS.PHASECHK.TRANS64 P1, [R3+URZ], R0 ;  /* 0x00000000030095a7 */ /* 0x000f24000802007f */
[----:B----4-:R-:W-:Y:S05]  /*2c420*/  @!P1 BRA `(.L_x_17) ;  /* 0xfffffffc00f09947 */ /* 0x010fea000383ffff */
[----:B------:R-:W-:Y:S05]  /*2c430*/  BRA `(.L_x_16) ;  /* 0xfffffd4c00987947 */ /* 0x000fea000383ffff */
.L_x_22:
[----:B--2---:R-:W-:-:S04]  /*2c440*/  IMAD.U32 R5, RZ, RZ, UR9 ;  /* 0x00000009ff057e24 */ /* 0x004fc8000f8e00ff */
[----:B------:R2:W3:Y:S03]  /*2c450*/  SYNCS.PHASECHK.TRANS64.TRYWAIT P1, [R5+URZ], R4 ;  /* 0x00000004050075a7 */ /* 0x0004e6000802017f */
[----:B---3--:R-:W-:Y:S05]  /*2c460*/  @!P1 NANOSLEEP.SYNCS 0x989680 ;  /* 0x009896800000995d */ /* 0x008fea0003900000 */
[----:B------:R-:W3:Y:S02]  /*2c470*/  @!P1 SYNCS.PHASECHK.TRANS64 P1, [R5+URZ], R4 ;  /* 0x00000004050095a7 */ /* 0x000ee4000802007f */
[----:B---3--:R-:W-:Y:S05]  /*2c480*/  @!P1 BRA `(.L_x_22) ;  /* 0xfffffffc00ec9947 */ /* 0x008fea000383ffff */
[----:B------:R-:W-:Y:S05]  /*2c490*/  BRA `(.L_x_21) ;  /* 0xfffffdc400447947 */ /* 0x000fea000383ffff */
.L_x_801:
[----:B------:R-:W-:Y:S01]  /*2c4a0*/  BSSY B1, `(.L_x_820) ;  /* 0x0000006000017945 */ /* 0x000fe20003800000 */
[----:B------:R-:W-:-:S07]  /*2c4b0*/  IMAD.MOV.U32 R15, RZ, RZ, -0x1 ;  /* 0xffffffffff0f7424 */ /* 0x000fce00078e00ff */
[----:B------:R-:W-:Y:S05]  /*2c4c0*/  WARPSYNC.COLLECTIVE R15, `(.L_x_821) ;  /* 0x000000000f0c7348 */ /* 0x000fea0003c00000 */
[----:B------:R-:W-:Y:S02]  /*2c4d0*/  ELECT P6, UR62, PT ;  /* 0x00000000003e782f */ /* 0x000fe400038c0000 */
[----:B------:R-:W-:Y:S01]  /*2c4e0*/  MOV R14, UR62 ;  /* 0x0000003e000e7c02 */ /* 0x000fe20008000f00 */
[----:B------:R-:W-:Y:S10]  /*2c4f0*/  ENDCOLLECTIVE ;  /* 0x000000000000791b */ /* 0x000ff40003800000 */
.L_x_821:
[----:B------:R-:W-:Y:S05]  /*2c500*/  BSYNC B1 ;  /* 0x0000000000017941 */ /* 0x000fea0003800000 */
.L_x_820:
[----:B------:R-:W-:Y:S05]  /*2c510*/  BRA `(.L_x_822) ;  /* 0xfffffff0004c7947 */ /* 0x000fea000383ffff */
.L_x_804:
[----:B0-----:R0:W1:Y:S02]  /*2c520*/  SYNCS.PHASECHK.TRANS64.TRYWAIT P1, [R13+URZ+0x18], R18 ;  /* 0x000018120d0075a7 */ /* 0x001064000802017f */
[----:B-1----:R-:W-:Y:S05]  /*2c530*/  @!P1 NANOSLEEP.SYNCS 0x989680 ;  /* 0x009896800000995d */ /* 0x002fea0003900000 */
[----:B------:R-:W1:Y:S02]  /*2c540*/  @!P1 SYNCS.PHASECHK.TRANS64 P1, [R13+URZ+0x18], R18 ;  /* 0x000018120d0095a7 */ /* 0x000e64000802007f */
[----:B-1----:R-:W-:Y:S05]  /*2c550*/  @!P1 BRA `(.L_x_804) ;  /* 0xfffffffc00f09947 */ /* 0x002fea000383ffff */
[----:B------:R-:W-:Y:S05]  /*2c560*/  BRA `(.L_x_823) ;  /* 0xfffffff0007c7947 */ /* 0x000fea000383ffff */
.L_x_813:
[----:B------:R-:W-:Y:S01]  /*2c570*/  BSSY B0, `(.L_x_824) ;  /* 0x0000006000007945 */ /* 0x000fe20003800000 */
[----:B------:R-:W-:-:S07]  /*2c580*/  IMAD.MOV.U32 R15, RZ, RZ, -0x1 ;  /* 0xffffffffff0f7424 */ /* 0x000fce00078e00ff */
[----:B------:R-:W-:Y:S05]  /*2c590*/  WARPSYNC.COLLECTIVE R15, `(.L_x_825) ;  /* 0x000000000f0c7348 */ /* 0x000fea0003c00000 */
[----:B------:R-:W-:Y:S02]  /*2c5a0*/  ELECT P6, UR62, PT ;  /* 0x00000000003e782f */ /* 0x000fe400038c0000 */
[----:B------:R-:W-:Y:S01]  /*2c5b0*/  MOV R14, UR62 ;  /* 0x0000003e000e7c02 */ /* 0x000fe20008000f00 */
[----:B------:R-:W-:Y:S10]  /*2c5c0*/  ENDCOLLECTIVE ;  /* 0x000000000000791b */ /* 0x000ff40003800000 */
.L_x_825:
[----:B------:R-:W-:Y:S05]  /*2c5d0*/  BSYNC B0 ;  /* 0x0000000000007941 */ /* 0x000fea0003800000 */
.L_x_824:
[----:B------:R-:W-:Y:S05]  /*2c5e0*/  BRA `(.L_x_826) ;  /* 0xfffffff800ec7947 */ /* 0x000fea000383ffff */
.L_x_817:
[----:B0-----:R0:W1:Y:S02]  /*2c5f0*/  SYNCS.PHASECHK.TRANS64.TRYWAIT P0, [R5+URZ], R0 ;  /* 0x00000000050075a7 */ /* 0x001064000800017f */
[----:B-1----:R-:W-:Y:S05]  /*2c600*/  @!P0 NANOSLEEP.SYNCS 0x989680 ;  /* 0x009896800000895d */ /* 0x002fea0003900000 */
[----:B------:R-:W1:Y:S02]  /*2c610*/  @!P0 SYNCS.PHASECHK.TRANS64 P0, [R5+URZ], R0 ;  /* 0x00000000050085a7 */ /* 0x000e64000800007f */
[----:B-1----:R-:W-:Y:S05]  /*2c620*/  @!P0 BRA `(.L_x_817) ;  /* 0xfffffffc00f08947 */ /* 0x002fea000383ffff */
[----:B------:R-:W-:Y:S05]  /*2c630*/  BRA `(.L_x_827) ;  /* 0xfffffffc00147947 */ /* 0x000fea000383ffff */
.L_x_818:
[----:B0-----:R0:W1:Y:S02]  /*2c640*/  SYNCS.PHASECHK.TRANS64.TRYWAIT P0, [R5+URZ], R0 ;  /* 0x00000000050075a7 */ /* 0x001064000800017f */
[----:B-1----:R-:W-:Y:S05]  /*2c650*/  @!P0 NANOSLEEP.SYNCS 0x989680 ;  /* 0x009896800000895d */ /* 0x002fea0003900000 */
[----:B------:R-:W1:Y:S02]  /*2c660*/  @!P0 SYNCS.PHASECHK.TRANS64 P0, [R5+URZ], R0 ;  /* 0x00000000050085a7 */ /* 0x000e64000800007f */
[----:B-1----:R-:W-:Y:S05]  /*2c670*/  @!P0 BRA `(.L_x_818) ;  /* 0xfffffffc00f08947 */ /* 0x002fea000383ffff */
[----:B------:R-:W-:Y:S05]  /*2c680*/  BRA `(.L_x_828) ;  /* 0xfffffffc00247947 */ /* 0x000fea000383ffff */
.L_x_829:
[----:B------:R-:W-:-:S00]  /*2c690*/  BRA `(.L_x_829) ;  /* 0xfffffffc00fc7947 */ /* 0x000fc0000383ffff */
[----:B------:R-:W-:-:S00]  /*2c6a0*/  NOP ;  /* 0x0000000000007918 */ /* 0x000fc00000000000 */
        /* <DEDUP_REMOVED lines=13> */
.L_x_830:


//--------------------- .nv.global.init           --------------------------
	.section	.nv.global.init,"aw",@progbits
.nv.global.init:
	.type		$str$22,@object
	.size		$str$22,($str$23 - $str$22)
$str$22:
        /*0000*/ 	.byte	0x6b, 0x5f, 0x74, 0x69, 0x6c, 0x65, 0x5f, 0x63, 0x6f, 0x75, 0x6e, 0x74, 0x20, 0x3e, 0x3d, 0x20
        /*0010*/ 	.byte	0x31, 0x00
	.type		$str$23,@object
	.size		$str$23,(__unnamed_1 - $str$23)
$str$23:
        /*0012*/ 	.byte	0x2f, 0x74, 0x6d, 0x70, 0x2f, 0x63, 0x75, 0x74, 0x6c, 0x61, 0x73, 0x73, 0x5f, 0x73, 0x77, 0x65
        /*0022*/ 	.byte	0x65, 0x70, 0x5f, 0x73, 0x72, 0x63, 0x2f, 0x69, 0x6e, 0x63, 0x6c, 0x75, 0x64, 0x65, 0x2f, 0x63
        /*0032*/ 	.byte	0x75, 0x74, 0x6c, 0x61, 0x73, 0x73, 0x2f, 0x67, 0x65, 0x6d, 0x6d, 0x2f, 0x63, 0x6f, 0x6c, 0x6c
        /*0042*/ 	.byte	0x65, 0x63, 0x74, 0x69, 0x76, 0x65, 0x2f, 0x73, 0x6d, 0x39, 0x30, 0x5f, 0x6d, 0x6d, 0x61, 0x5f
        /*0052*/ 	.byte	0x74, 0x6d, 0x61, 0x5f, 0x67, 0x6d, 0x6d, 0x61, 0x5f, 0x73, 0x73, 0x5f, 0x77, 0x61, 0x72, 0x70
        /*0062*/ 	.byte	0x73, 0x70, 0x65, 0x63, 0x69, 0x61, 0x6c, 0x69, 0x7a, 0x65, 0x64, 0x2e, 0x68, 0x70, 0x70, 0x00
	.type		__unnamed_1,@object
	.size		__unnamed_1,(.L_0 - __unnamed_1)
__unnamed_1:
        /* <DEDUP_REMOVED lines=181> */
        /*0bc2*/ 	.byte	0x64, 0x65, 0x6e, 0x74, 0x69, 0x74, 0x79, 0x5d, 0x00
.L_0:


//--------------------- .nv.shared._ZN7cutlass13device_kernelINS_4gemm6kernel13GemmUniversalIN4cute5tupleIJiiiiEEENS1_10collective13CollectiveMmaINS1_34MainloopSm90TmaGmmaWarpSpecializedILi3ENS5_IJNS4_1CILi1EEESB_SB_EEENS1_35KernelTmaWarpSpecializedCooperativeEEENS5_IJNSA_ILi192EEENSA_ILi384EEENSA_ILi64EEEEEENS_10bfloat16_tENS5_IJlSB_lEEESJ_SK_NS4_8TiledMMAINS4_8MMA_AtomIJNS4_4SM904GMMA28MMA_64x192x16_F32BF16BF16_SSILNSO_5MajorE0ELSQ_0ELNSO_7ScaleInE1ELSR_1EEEEEENS4_6LayoutINS5_IJNSA_ILi2EEESB_SB_EEENS5_IJSB_NSA_ILi0EEESX_EEEEENS5_IJNS4_10UnderscoreES10_S10_EEEEENS4_13SM90_TMA_LOADENS4_14ComposedLayoutINS4_7SwizzleILi3ELi4ELi3EEENS4_18smem_ptr_flag_bitsILi16EEENSU_INS5_IJNSA_ILi8EEESH_EEENS5_IJSH_SB_EEEEEEEvNS4_8identityES13_S1D_vS1E_EENS_8epilogue10collective6detail29Sm90TmaWarpSpecializedAdapterINS1H_15DefaultEpilogueISJ_SK_SK_NS1G_6thread17LinearCombinationISJ_Li1EffLNS1L_9ScaleType4KindE0ELNS_15FloatRoundStyleE2ESJ_EENS1_15EpilogueDefaultEEEEEvvEEEEvNT_6ParamsE --------------------------
	.section	.nv.shared._ZN7cutlass13device_kernelINS_4gemm6kernel13GemmUniversalIN4cute5tupleIJiiiiEEENS1_10collective13CollectiveMmaINS1_34MainloopSm90TmaGmmaWarpSpecializedILi3ENS5_IJNS4_1CILi1EEESB_SB_EEENS1_35KernelTmaWarpSpecializedCooperativeEEENS5_IJNSA_ILi192EEENSA_ILi384EEENSA_ILi64EEEEEENS_10bfloat16_tENS5_IJlSB_lEEESJ_SK_NS4_8TiledMMAINS4_8MMA_AtomIJNS4_4SM904GMMA28MMA_64x192x16_F32BF16BF16_SSILNSO_5MajorE0ELSQ_0ELNSO_7ScaleInE1ELSR_1EEEEEENS4_6LayoutINS5_IJNSA_ILi2EEESB_SB_EEENS5_IJSB_NSA_ILi0EEESX_EEEEENS5_IJNS4_10UnderscoreES10_S10_EEEEENS4_13SM90_TMA_LOADENS4_14ComposedLayoutINS4_7SwizzleILi3ELi4ELi3EEENS4_18smem_ptr_flag_bitsILi16EEENSU_INS5_IJNSA_ILi8EEESH_EEENS5_IJSH_SB_EEEEEEEvNS4_8identityES13_S1D_vS1E_EENS_8epilogue10collective6detail29Sm90TmaWarpSpecializedAdapterINS1H_15DefaultEpilogueISJ_SK_SK_NS1G_6thread17LinearCombinationISJ_Li1EffLNS1L_9ScaleType4KindE0ELNS_15FloatRoundStyleE2ESJ_EENS1_15EpilogueDefaultEEEEEvvEEEEvNT_6ParamsE,"aw",@nobits
	.sectionflags	@""
	.align	16
	.zero		1024


//--------------------- .nv.shared.reserved.0     --------------------------
	.section	.nv.shared.reserved.0,"aw",@nobits
	.weak		__nv_reservedSMEM_offset_0_alias
	.size		__nv_reservedSMEM_offset_0_alias, 0, 0
	.other		__nv_reservedSMEM_offset_0_alias,@"STO_CUDA_RESERVED_SHARED STV_DEFAULT"
__nv_reservedSMEM_offset_0_alias:
	.zero		0


//--------------------- .nv.global                --------------------------
	.section	.nv.global,"aw",@nobits
.nv.global:
	.type		_ZN39_INTERNAL_0900f2f3_4_k_cu_54d49bb1_87554cute1_E,@object
	.size		_ZN39_INTERNAL_0900f2f3_4_k_cu_54d49bb1_87554cute1_E,(_ZN39_INTERNAL_0900f2f3_4_k_cu_54d49bb1_87554cuda3std3__45__cpo6cbeginE - _ZN39_INTERNAL_0900f2f3_4_k_cu_54d49bb1_87554cute1_E)
_ZN39_INTERNAL_0900f2f3_4_k_cu_54d49bb1_87554cute1_E:
	.zero		1
	.type		_ZN39_INTERNAL_0900f2f3_4_k_cu_54d49bb1_87554cuda3std3__45__cpo6cbeginE,@object
	.size		_ZN39_INTERNAL_0900f2f3_4_k_cu_54d49bb1_87554cuda3std3__45__cpo6cbeginE,(_ZN39_INTERNAL_0900f2f3_4_k_cu_54d49bb1_87554cuda3std3__48in_placeE - _ZN39_INTERNAL_0900f2f3_4_k_cu_54d49bb1_87554cuda3std3__45__cpo6cbeginE)
_ZN39_INTERNAL_0900f2f3_4_k_cu_54d49bb1_87554cuda3std3__45__cpo6cbeginE:
	.zero		1
	.type		_ZN39_INTERNAL_0900f2f3_4_k_cu_54d49bb1_87554cuda3std3__48in_placeE,@object
	.size		_ZN39_INTERNAL_0900f2f3_4_k_cu_54d49bb1_87554cuda3std3__48in_placeE,(_ZN39_INTERNAL_0900f2f3_4_k_cu_54d49bb1_87554cuda3std6ranges3__45__cpo9iter_moveE - _ZN39_INTERNAL_0900f2f3_4_k_cu_54d49bb1_87554cuda3std3__48in_placeE)
_ZN39_INTERNAL_0900f2f3_4_k_cu_54d49bb1_87554cuda3std3__48in_placeE:
	.zero		1
	.type		_ZN39_INTERNAL_0900f2f3_4_k_cu_54d49bb1_87554cuda3std6ranges3__45__cpo9iter_moveE,@object
	.size		_ZN39_INTERNAL_0900f2f3_4_k_cu_54d49bb1_87554cuda3std6ranges3__45__cpo9iter_moveE,(_ZN39_INTERNAL_0900f2f3_4_k_cu_54d49bb1_87554cuda3std3__45__cpo5beginE - _ZN39_INTERNAL_0900f2f3_4_k_cu_54d49bb1_87554cuda3std6ranges3__45__cpo9iter_moveE)
_ZN39_INTERNAL_0900f2f3_4_k_cu_54d49bb1_87554cuda3std6ranges3__45__cpo9iter_moveE:
	.zero		1
	.type		_ZN39_INTERNAL_0900f2f3_4_k_cu_54d49bb1_87554cuda3std3__45__cpo5beginE,@object
	.size		_ZN39_INTERNAL_0900f2f3_4_k_cu_54d49bb1_87554cuda3std3__45__cpo5beginE,(_ZN39_INTERNAL_0900f2f3_4_k_cu_54d49bb1_87554cuda3std3__441_GLOBAL__N__0900f2f3_4_k_cu_54d49bb1_87556ignoreE - _ZN39_INTERNAL_0900f2f3_4_k_cu_54d49bb1_87554cuda3std3__45__cpo5beginE)
_ZN39_INTERNAL_0900f2f3_4_k_cu_54d49bb1_87554cuda3std3__45__cpo5beginE:
	.zero		1
	.type		_ZN39_INTERNAL_0900f2f3_4_k_cu_54d49bb1_87554cuda3std3__441_GLOBAL__N__0900f2f3_4_k_cu_54d49bb1_87556ignoreE,@object
	.size		_ZN39_INTERNAL_0900f2f3_4_k_cu_54d49bb1_87554cuda3std3__441_GLOBAL__N__0900f2f3_4_k_cu_54d49bb1_87556ignoreE,(_ZN39_INTERNAL_0900f2f3_4_k_cu_54d49bb1_87554cute7productE - _ZN39_INTERNAL_0900f2f3_4_k_cu_54d49bb1_87554cuda3std3__441_GLOBAL__N__0900f2f3_4_k_cu_54d49bb1_87556ignoreE)
_ZN39_INTERNAL_0900f2f3_4_k_cu_54d49bb1_87554cuda3std3__441_GLOBAL__N__0900f2f3_4_k_cu_54d49bb1_87556ignoreE:
	.zero		1
	.type		_ZN39_INTERNAL_0900f2f3_4_k_cu_54d49bb1_87554cute7productE,@object
	.size		_ZN39_INTERNAL_0900f2f3_4_k_cu_54d49bb1_87554cute7productE,(_ZN39_INTERNAL_0900f2f3_4_k_cu_54d49bb1_87554cuda3std3__45__cpo3endE - _ZN39_INTERNAL_0900f2f3_4_k_cu_54d49bb1_87554cute7productE)
_ZN39_INTERNAL_0900f2f3_4_k_cu_54d49bb1_87554cute7productE:
	.zero		1
	.type		_ZN39_INTERNAL_0900f2f3_4_k_cu_54d49bb1_87554cuda3std3__45__cpo3endE,@object
	.size		_ZN39_INTERNAL_0900f2f3_4_k_cu_54d49bb1_87554cuda3std3__45__cpo3endE,(_ZN39_INTERNAL_0900f2f3_4_k_cu_54d49bb1_87554cuda3std3__419piecewise_constructE - _ZN39_INTERNAL_0900f2f3_4_k_cu_54d49bb1_87554cuda3std3__45__cpo3endE)
_ZN39_INTERNAL_0900f2f3_4_k_cu_54d49bb1_87554cuda3std3__45__cpo3endE:
	.zero		1
	.type		_ZN39_INTERNAL_0900f2f3_4_k_cu_54d49bb1_87554cuda3std3__419piecewise_constructE,@object
	.size		_ZN39_INTERNAL_0900f2f3_4_k_cu_54d49bb1_87554cuda3std3__419piecewise_constructE,(_ZN39_INTERNAL_0900f2f3_4_k_cu_54d49bb1_87554cuda3std3__45__cpo4cendE - _ZN39_INTERNAL_0900f2f3_4_k_cu_54d49bb1_87554cuda3std3__419piecewise_constructE)
_ZN39_INTERNAL_0900f2f3_4_k_cu_54d49bb1_87554cuda3std3__419piecewise_constructE:
	.zero		1
	.type		_ZN39_INTERNAL_0900f2f3_4_k_cu_54d49bb1_87554cuda3std3__45__cpo4cendE,@object
	.size		_ZN39_INTERNAL_0900f2f3_4_k_cu_54d49bb1_87554cuda3std3__45__cpo4cendE,(_ZN39_INTERNAL_0900f2f3_4_k_cu_54d49bb1_87554cuda3std6ranges3__45__cpo4swapE - _ZN39_INTERNAL_0900f2f3_4_k_cu_54d49bb1_87554cuda3std3__45__cpo4cendE)
_ZN39_INTERNAL_0900f2f3_4_k_cu_54d49bb1_87554cuda3std3__45__cpo4cendE:
	.zero		1
	.type		_ZN39_INTERNAL_0900f2f3_4_k_cu_54d49bb1_87554cuda3std6ranges3__45__cpo4swapE,@object
	.size		_ZN39_INTERNAL_0900f2f3_4_k_cu_54d49bb1_87554cuda3std6ranges3__45__cpo4swapE,(.L_8 - _ZN39_INTERNAL_0900f2f3_4_k_cu_54d49bb1_87554cuda3std6ranges3__45__cpo4swapE)
_ZN39_INTERNAL_0900f2f3_4_k_cu_54d49bb1_87554cuda3std6ranges3__45__cpo4swapE:
	.zero		1
.L_8:


//--------------------- .nv.constant0._ZN7cutlass13device_kernelINS_4gemm6kernel13GemmUniversalIN4cute5tupleIJiiiiEEENS1_10collective13CollectiveMmaINS1_34MainloopSm90TmaGmmaWarpSpecializedILi3ENS5_IJNS4_1CILi1EEESB_SB_EEENS1_35KernelTmaWarpSpecializedCooperativeEEENS5_IJNSA_ILi192EEENSA_ILi384EEENSA_ILi64EEEEEENS_10bfloat16_tENS5_IJlSB_lEEESJ_SK_NS4_8TiledMMAINS4_8MMA_AtomIJNS4_4SM904GMMA28MMA_64x192x16_F32BF16BF16_SSILNSO_5MajorE0ELSQ_0ELNSO_7ScaleInE1ELSR_1EEEEEENS4_6LayoutINS5_IJNSA_ILi2EEESB_SB_EEENS5_IJSB_NSA_ILi0EEESX_EEEEENS5_IJNS4_10UnderscoreES10_S10_EEEEENS4_13SM90_TMA_LOADENS4_14ComposedLayoutINS4_7SwizzleILi3ELi4ELi3EEENS4_18smem_ptr_flag_bitsILi16EEENSU_INS5_IJNSA_ILi8EEESH_EEENS5_IJSH_SB_EEEEEEEvNS4_8identityES13_S1D_vS1E_EENS_8epilogue10collective6detail29Sm90TmaWarpSpecializedAdapterINS1H_15DefaultEpilogueISJ_SK_SK_NS1G_6thread17LinearCombinationISJ_Li1EffLNS1L_9ScaleType4KindE0ELNS_15FloatRoundStyleE2ESJ_EENS1_15EpilogueDefaultEEEEEvvEEEEvNT_6ParamsE --------------------------
	.section	.nv.constant0._ZN7cutlass13device_kernelINS_4gemm6kernel13GemmUniversalIN4cute5tupleIJiiiiEEENS1_10collective13CollectiveMmaINS1_34MainloopSm90TmaGmmaWarpSpecializedILi3ENS5_IJNS4_1CILi1EEESB_SB_EEENS1_35KernelTmaWarpSpecializedCooperativeEEENS5_IJNSA_ILi192EEENSA_ILi384EEENSA_ILi64EEEEEENS_10bfloat16_tENS5_IJlSB_lEEESJ_SK_NS4_8TiledMMAINS4_8MMA_AtomIJNS4_4SM904GMMA28MMA_64x192x16_F32BF16BF16_SSILNSO_5MajorE0ELSQ_0ELNSO_7ScaleInE1ELSR_1EEEEEENS4_6LayoutINS5_IJNSA_ILi2EEESB_SB_EEENS5_IJSB_NSA_ILi0EEESX_EEEEENS5_IJNS4_10UnderscoreES10_S10_EEEEENS4_13SM90_TMA_LOADENS4_14ComposedLayoutINS4_7SwizzleILi3ELi4ELi3EEENS4_18smem_ptr_flag_bitsILi16EEENSU_INS5_IJNSA_ILi8EEESH_EEENS5_IJSH_SB_EEEEEEEvNS4_8identityES13_S1D_vS1E_EENS_8epilogue10collective6detail29Sm90TmaWarpSpecializedAdapterINS1H_15DefaultEpilogueISJ_SK_SK_NS1G_6thread17LinearCombinationISJ_Li1EffLNS1L_9ScaleType4KindE0ELNS_15FloatRoundStyleE2ESJ_EENS1_15EpilogueDefaultEEEEEvvEEEEvNT_6ParamsE,"a",@progbits
	.sectionflags	@""
	.align	4
.nv.constant0._ZN7cutlass13device_kernelINS_4gemm6kernel13GemmUniversalIN4cute5tupleIJiiiiEEENS1_10collective13CollectiveMmaINS1_34MainloopSm90TmaGmmaWarpSpecializedILi3ENS5_IJNS4_1CILi1EEESB_SB_EEENS1_35KernelTmaWarpSpecializedCooperativeEEENS5_IJNSA_ILi192EEENSA_ILi384EEENSA_ILi64EEEEEENS_10bfloat16_tENS5_IJlSB_lEEESJ_SK_NS4_8TiledMMAINS4_8MMA_AtomIJNS4_4SM904GMMA28MMA_64x192x16_F32BF16BF16_SSILNSO_5MajorE0ELSQ_0ELNSO_7ScaleInE1ELSR_1EEEEEENS4_6LayoutINS5_IJNSA_ILi2EEESB_SB_EEENS5_IJSB_NSA_ILi0EEESX_EEEEENS5_IJNS4_10UnderscoreES10_S10_EEEEENS4_13SM90_TMA_LOADENS4_14ComposedLayoutINS4_7SwizzleILi3ELi4ELi3EEENS4_18smem_ptr_flag_bitsILi16EEENSU_INS5_IJNSA_ILi8EEESH_EEENS5_IJSH_SB_EEEEEEEvNS4_8identityES13_S1D_vS1E_EENS_8epilogue10collective6detail29Sm90TmaWarpSpecializedAdapterINS1H_15DefaultEpilogueISJ_SK_SK_NS1G_6thread17LinearCombinationISJ_Li1EffLNS1L_9ScaleType4KindE0ELNS_15FloatRoundStyleE2ESJ_EENS1_15EpilogueDefaultEEEEEvvEEEEvNT_6ParamsE:
	.zero		1664


//--------------------- SYMBOLS --------------------------

	.type		.nv.reservedSmem.offset0,@object
	.size		.nv.reservedSmem.offset0,0x4
	.type		__assertfail,@function
